def attn_fwd(
    Q,
    K,
    V,
    Out,
    Lse,
    sm_scale,
    stride_qz,
    stride_qh,
    stride_qm,
    stride_qk,
    stride_kz,
    stride_kh,
    stride_kn,
    stride_kk,
    stride_vz,
    stride_vh,
    stride_vn,
    stride_vk,
    stride_oz,
    stride_oh,
    stride_om,
    stride_ok,
    seqlen_q,
    seqlen_k,
    BLOCK_M: tl.constexpr,
    BLOCK_N: tl.constexpr,
    HEAD_DIM: tl.constexpr,
    CAUSAL: tl.constexpr,
):
    start_m = tl.program_id(0)
    off_hz = tl.program_id(1)
    q_off = off_hz * stride_qh
    k_off = off_hz * stride_kh
    v_off = off_hz * stride_vh
    offs_m = start_m * BLOCK_M + tl.arange(0, BLOCK_M)
    offs_d = tl.arange(0, HEAD_DIM)
    offs_n = tl.arange(0, BLOCK_N)
    q_ptrs = Q + q_off + offs_m[:, None] * stride_qm + offs_d[None, :] * stride_qk
    k_ptrs = K + k_off + offs_d[:, None] * stride_kk + offs_n[None, :] * stride_kn
    v_ptrs = V + v_off + offs_n[:, None] * stride_vn + offs_d[None, :] * stride_vk
    m_i = tl.full([BLOCK_M], float("-inf"), dtype=tl.float32)
    l_i = tl.zeros([BLOCK_M], dtype=tl.float32) + 1.0
    acc = tl.zeros([BLOCK_M, HEAD_DIM], dtype=tl.float32)
    q = tl.load(q_ptrs)
    acc, l_i, m_i = _attn_fwd_inner(
        acc,
        l_i,
        m_i,
        q,
        k_ptrs,
        v_ptrs,
        sm_scale,
        stride_kn,
        stride_vn,
        start_m,
        seqlen_k,
        BLOCK_M,
        BLOCK_N,
        HEAD_DIM,
        CAUSAL,
    )
    acc = acc / l_i[:, None]
    lse = m_i + tl.math.log2(l_i) / 1.4426950408889634
    o_ptrs = (
        Out
        + off_hz * stride_oh
        + offs_m[:, None] * stride_om
        + offs_d[None, :] * stride_ok
    )
    tl.store(o_ptrs, acc.to(Out.dtype.element_ty))
    tl.store(Lse + off_hz * seqlen_q + offs_m, lse)

# config = {"BLOCK_M": 64, "BLOCK_N": 16, "HEAD_DIM": 512, "arch": "sm_90", "causal": false, "dtype": "bf16", "num_stages": 2, "num_warps": 4}
# arch = sm_90


// ===== COMPILED SASS (sm_90a) =====

	.target	sm_90a

	.elftype	@"ET_EXEC"


//--------------------- .note.nv.tkinfo           --------------------------
	.section	.note.nv.tkinfo,"",@"SHT_NOTE"
	.sectionflags	@"SHF_NOTE_NV_TKINFO"
	.tkinfo
        /*0018*/ 	.word	0x00000002
        /*0030*/ 	.string	""
        /*0030*/ 	.string	"ptxas"
        /*0030*/ 	.string	"Cuda compilation tools, release 13.0, V13.0.88"
        /*0030*/ 	.string	"Build cuda_13.0.r13.0/compiler.36424714_0"
        /*0030*/ 	.string	"-v  -suppress-debug-info  -lineinfo  -arch sm_90a "



//--------------------- .note.nv.cuinfo           --------------------------
	.section	.note.nv.cuinfo,"",@"SHT_NOTE"
	.sectionflags	@"SHF_NOTE_NV_CUINFO"
        /*0018*/ 	.short	0x0002
        /*001a*/ 	.short	0x005a
        /*001c*/ 	.short	0x0082
	.zero		2


//--------------------- .nv.info                  --------------------------
	.section	.nv.info,"",@"SHT_CUDA_INFO"
	.align	4


	//----- nvinfo : EIATTR_REGCOUNT
	.align		4
        /*0000*/ 	.byte	0x04, 0x2f
        /*0002*/ 	.short	(.L_2 - .L_1)
	.align		4
.L_1:
        /*0004*/ 	.word	index@(attn_fwd)
        /*0008*/ 	.word	0x000000ff


	//----- nvinfo : EIATTR_FRAME_SIZE
	.align		4
.L_2:
        /*000c*/ 	.byte	0x04, 0x11
        /*000e*/ 	.short	(.L_4 - .L_3)
	.align		4
.L_3:
        /*0010*/ 	.word	index@(attn_fwd)
        /*0014*/ 	.word	0x000008c0


	//----- nvinfo : EIATTR_MIN_STACK_SIZE
	.align		4
.L_4:
        /*0018*/ 	.byte	0x04, 0x12
        /*001a*/ 	.short	(.L_6 - .L_5)
	.align		4
.L_5:
        /*001c*/ 	.word	index@(attn_fwd)
        /*0020*/ 	.word	0x000008c0
.L_6:


//--------------------- .nv.compat                --------------------------
	.section	.nv.compat,"",@"SHT_CUDA_COMPAT_INFO"
	.align	4
        /*0000*/ 	.byte	0x02, 0x09, 0x01, 0x00, 0x02, 0x02, 0x04, 0x00, 0x02, 0x05, 0x05, 0x00, 0x03, 0x07, 0x01, 0x01
        /*0010*/ 	.byte	0x02, 0x03, 0x00, 0x00, 0x02, 0x06, 0x01, 0x00, 0x04, 0x0b, 0x08, 0x00, 0x00, 0x00, 0x00, 0x00
        /*0020*/ 	.byte	0x00, 0x00, 0x00, 0x00


//--------------------- .nv.info.attn_fwd         --------------------------
	.section	.nv.info.attn_fwd,"",@"SHT_CUDA_INFO"
	.sectionflags	@""
	.align	4


	//----- nvinfo : EIATTR_CUDA_API_VERSION
	.align		4
        /*0000*/ 	.byte	0x04, 0x37
        /*0002*/ 	.short	(.L_8 - .L_7)
.L_7:
        /*0004*/ 	.word	0x00000082


	//----- nvinfo : EIATTR_KPARAM_INFO
	.align		4
.L_8:
        /*0008*/ 	.byte	0x04, 0x17
        /*000a*/ 	.short	(.L_10 - .L_9)
.L_9:
        /*000c*/ 	.word	0x00000000
        /*0010*/ 	.short	0x0019
        /*0012*/ 	.short	0x0080
        /*0014*/ 	.byte	0x00, 0xf4, 0x21, 0x00


	//----- nvinfo : EIATTR_KPARAM_INFO
	.align		4
.L_10:
        /*0018*/ 	.byte	0x04, 0x17
        /*001a*/ 	.short	(.L_12 - .L_11)
.L_11:
        /*001c*/ 	.word	0x00000000
        /*0020*/ 	.short	0x0018
        /*0022*/ 	.short	0x0078
        /*0024*/ 	.byte	0x00, 0xf4, 0x21, 0x00


	//----- nvinfo : EIATTR_KPARAM_INFO
	.align		4
.L_12:
        /*0028*/ 	.byte	0x04, 0x17
        /*002a*/ 	.short	(.L_14 - .L_13)
.L_13:
        /*002c*/ 	.word	0x00000000
        /*0030*/ 	.short	0x0017
        /*0032*/ 	.short	0x0070
        /*0034*/ 	.byte	0x00, 0xf0, 0x11, 0x00


	//----- nvinfo : EIATTR_KPARAM_INFO
	.align		4
.L_14:
        /*0038*/ 	.byte	0x04, 0x17
        /*003a*/ 	.short	(.L_16 - .L_15)
.L_15:
        /*003c*/ 	.word	0x00000000
        /*0040*/ 	.short	0x0016
        /*0042*/ 	.short	0x006c
        /*0044*/ 	.byte	0x00, 0xf0, 0x11, 0x00


	//----- nvinfo : EIATTR_KPARAM_INFO
	.align		4
.L_16:
        /*0048*/ 	.byte	0x04, 0x17
        /*004a*/ 	.short	(.L_18 - .L_17)
.L_17:
        /*004c*/ 	.word	0x00000000
        /*0050*/ 	.short	0x0015
        /*0052*/ 	.short	0x0068
        /*0054*/ 	.byte	0x00, 0xf0, 0x11, 0x00


	//----- nvinfo : EIATTR_KPARAM_INFO
	.align		4
.L_18:
        /*0058*/ 	.byte	0x04, 0x17
        /*005a*/ 	.short	(.L_20 - .L_19)
.L_19:
        /*005c*/ 	.word	0x00000000
        /*0060*/ 	.short	0x0014
        /*0062*/ 	.short	0x0064
        /*0064*/ 	.byte	0x00, 0xf0, 0x11, 0x00


	//----- nvinfo : EIATTR_KPARAM_INFO
	.align		4
.L_20:
        /*0068*/ 	.byte	0x04, 0x17
        /*006a*/ 	.short	(.L_22 - .L_21)
.L_21:
        /*006c*/ 	.word	0x00000000
        /*0070*/ 	.short	0x0013
        /*0072*/ 	.short	0x0060
        /*0074*/ 	.byte	0x00, 0xf0, 0x11, 0x00


	//----- nvinfo : EIATTR_KPARAM_INFO
	.align		4
.L_22:
        /*0078*/ 	.byte	0x04, 0x17
        /*007a*/ 	.short	(.L_24 - .L_23)
.L_23:
        /*007c*/ 	.word	0x00000000
        /*0080*/ 	.short	0x0012
        /*0082*/ 	.short	0x005c
        /*0084*/ 	.byte	0x00, 0xf0, 0x11, 0x00


	//----- nvinfo : EIATTR_KPARAM_INFO
	.align		4
.L_24:
        /*0088*/ 	.byte	0x04, 0x17
        /*008a*/ 	.short	(.L_26 - .L_25)
.L_25:
        /*008c*/ 	.word	0x00000000
        /*0090*/ 	.short	0x0011
        /*0092*/ 	.short	0x0058
        /*0094*/ 	.byte	0x00, 0xf0, 0x11, 0x00


	//----- nvinfo : EIATTR_KPARAM_INFO
	.align		4
.L_26:
        /*0098*/ 	.byte	0x04, 0x17
        /*009a*/ 	.short	(.L_28 - .L_27)
.L_27:
        /*009c*/ 	.word	0x00000000
        /*00a0*/ 	.short	0x0010
        /*00a2*/ 	.short	0x0054
        /*00a4*/ 	.byte	0x00, 0xf0, 0x11, 0x00


	//----- nvinfo : EIATTR_KPARAM_INFO
	.align		4
.L_28:
        /*00a8*/ 	.byte	0x04, 0x17
        /*00aa*/ 	.short	(.L_30 - .L_29)
.L_29:
        /*00ac*/ 	.word	0x00000000
        /*00b0*/ 	.short	0x000f
        /*00b2*/ 	.short	0x0050
        /*00b4*/ 	.byte	0x00, 0xf0, 0x11, 0x00


	//----- nvinfo : EIATTR_KPARAM_INFO
	.align		4
.L_30:
        /*00b8*/ 	.byte	0x04, 0x17
        /*00ba*/ 	.short	(.L_32 - .L_31)
.L_31:
        /*00bc*/ 	.word	0x00000000
        /*00c0*/ 	.short	0x000e
        /*00c2*/ 	.short	0x004c
        /*00c4*/ 	.byte	0x00, 0xf0, 0x11, 0x00


	//----- nvinfo : EIATTR_KPARAM_INFO
	.align		4
.L_32:
        /*00c8*/ 	.byte	0x04, 0x17
        /*00ca*/ 	.short	(.L_34 - .L_33)
.L_33:
        /*00cc*/ 	.word	0x00000000
        /*00d0*/ 	.short	0x000d
        /*00d2*/ 	.short	0x0048
        /*00d4*/ 	.byte	0x00, 0xf0, 0x11, 0x00


	//----- nvinfo : EIATTR_KPARAM_INFO
	.align		4
.L_34:
        /*00d8*/ 	.byte	0x04, 0x17
        /*00da*/ 	.short	(.L_36 - .L_35)
.L_35:
        /*00dc*/ 	.word	0x00000000
        /*00e0*/ 	.short	0x000c
        /*00e2*/ 	.short	0x0044
        /*00e4*/ 	.byte	0x00, 0xf0, 0x11, 0x00


	//----- nvinfo : EIATTR_KPARAM_INFO
	.align		4
.L_36:
        /*00e8*/ 	.byte	0x04, 0x17
        /*00ea*/ 	.short	(.L_38 - .L_37)
.L_37:
        /*00ec*/ 	.word	0x00000000
        /*00f0*/ 	.short	0x000b
        /*00f2*/ 	.short	0x0040
        /*00f4*/ 	.byte	0x00, 0xf0, 0x11, 0x00


	//----- nvinfo : EIATTR_KPARAM_INFO
	.align		4
.L_38:
        /*00f8*/ 	.byte	0x04, 0x17
        /*00fa*/ 	.short	(.L_40 - .L_39)
.L_39:
        /*00fc*/ 	.word	0x00000000
        /*0100*/ 	.short	0x000a
        /*0102*/ 	.short	0x003c
        /*0104*/ 	.byte	0x00, 0xf0, 0x11, 0x00


	//----- nvinfo : EIATTR_KPARAM_INFO
	.align		4
.L_40:
        /*0108*/ 	.byte	0x04, 0x17
        /*010a*/ 	.short	(.L_42 - .L_41)
.L_41:
        /*010c*/ 	.word	0x00000000
        /*0110*/ 	.short	0x0009
        /*0112*/ 	.short	0x0038
        /*0114*/ 	.byte	0x00, 0xf0, 0x11, 0x00


	//----- nvinfo : EIATTR_KPARAM_INFO
	.align		4
.L_42:
        /*0118*/ 	.byte	0x04, 0x17
        /*011a*/ 	.short	(.L_44 - .L_43)
.L_43:
        /*011c*/ 	.word	0x00000000
        /*0120*/ 	.short	0x0008
        /*0122*/ 	.short	0x0034
        /*0124*/ 	.byte	0x00, 0xf0, 0x11, 0x00


	//----- nvinfo : EIATTR_KPARAM_INFO
	.align		4
.L_44:
        /*0128*/ 	.byte	0x04, 0x17
        /*012a*/ 	.short	(.L_46 - .L_45)
.L_45:
        /*012c*/ 	.word	0x00000000
        /*0130*/ 	.short	0x0007
        /*0132*/ 	.short	0x0030
        /*0134*/ 	.byte	0x00, 0xf0, 0x11, 0x00


	//----- nvinfo : EIATTR_KPARAM_INFO
	.align		4
.L_46:
        /*0138*/ 	.byte	0x04, 0x17
        /*013a*/ 	.short	(.L_48 - .L_47)
.L_47:
        /*013c*/ 	.word	0x00000000
        /*0140*/ 	.short	0x0006
        /*0142*/ 	.short	0x002c
        /*0144*/ 	.byte	0x00, 0xf0, 0x11, 0x00


	//----- nvinfo : EIATTR_KPARAM_INFO
	.align		4
.L_48:
        /*0148*/ 	.byte	0x04, 0x17
        /*014a*/ 	.short	(.L_50 - .L_49)
.L_49:
        /*014c*/ 	.word	0x00000000
        /*0150*/ 	.short	0x0005
        /*0152*/ 	.short	0x0028
        /*0154*/ 	.byte	0x00, 0xf0, 0x11, 0x00


	//----- nvinfo : EIATTR_KPARAM_INFO
	.align		4
.L_50:
        /*0158*/ 	.byte	0x04, 0x17
        /*015a*/ 	.short	(.L_52 - .L_51)
.L_51:
        /*015c*/ 	.word	0x00000000
        /*0160*/ 	.short	0x0004
        /*0162*/ 	.short	0x0020
        /*0164*/ 	.byte	0x00, 0xf4, 0x21, 0x00


	//----- nvinfo : EIATTR_KPARAM_INFO
	.align		4
.L_52:
        /*0168*/ 	.byte	0x04, 0x17
        /*016a*/ 	.short	(.L_54 - .L_53)
.L_53:
        /*016c*/ 	.word	0x00000000
        /*0170*/ 	.short	0x0003
        /*0172*/ 	.short	0x0018
        /*0174*/ 	.byte	0x00, 0xf4, 0x21, 0x00


	//----- nvinfo : EIATTR_KPARAM_INFO
	.align		4
.L_54:
        /*0178*/ 	.byte	0x04, 0x17
        /*017a*/ 	.short	(.L_56 - .L_55)
.L_55:
        /*017c*/ 	.word	0x00000000
        /*0180*/ 	.short	0x0002
        /*0182*/ 	.short	0x0010
        /*0184*/ 	.byte	0x00, 0xf4, 0x21, 0x00


	//----- nvinfo : EIATTR_KPARAM_INFO
	.align		4
.L_56:
        /*0188*/ 	.byte	0x04, 0x17
        /*018a*/ 	.short	(.L_58 - .L_57)
.L_57:
        /*018c*/ 	.word	0x00000000
        /*0190*/ 	.short	0x0001
        /*0192*/ 	.short	0x0008
        /*0194*/ 	.byte	0x00, 0xf4, 0x21, 0x00


	//----- nvinfo : EIATTR_KPARAM_INFO
	.align		4
.L_58:
        /*0198*/ 	.byte	0x04, 0x17
        /*019a*/ 	.short	(.L_60 - .L_59)
.L_59:
        /*019c*/ 	.word	0x00000000
        /*01a0*/ 	.short	0x0000
        /*01a2*/ 	.short	0x0000
        /*01a4*/ 	.byte	0x00, 0xf4, 0x21, 0x00


	//----- nvinfo : EIATTR_SPARSE_MMA_MASK
	.align		4
.L_60:
        /*01a8*/ 	.byte	0x03, 0x50
        /*01aa*/ 	.short	0x0000


	//----- nvinfo : EIATTR_MAXREG_COUNT
	.align		4
        /*01ac*/ 	.byte	0x03, 0x1b
        /*01ae*/ 	.short	0x00ff


	//----- nvinfo : EIATTR_NUM_BARRIERS
	.align		4
        /*01b0*/ 	.byte	0x02, 0x4c
        /*01b2*/ 	.byte	0x01
	.zero		1


	//----- nvinfo : EIATTR_ANNOTATIONS
	.align		4
        /*01b4*/ 	.byte	0x04, 0x55
        /*01b6*/ 	.short	(.L_62 - .L_61)


	//   ....[0]....
.L_61:
        /*01b8*/ 	.word	0x00000001
        /*01bc*/ 	.byte	0xb0, 0x04, 0x00, 0x00, 0x01, 0x00, 0x00, 0x00, 0xc0, 0x04, 0x00, 0x00, 0x01, 0x00, 0x00, 0x00
        /* <DEDUP_REMOVED lines=511> */
        /*21bc*/ 	.byte	0x70, 0x64, 0x01, 0x00, 0x01, 0x00, 0x00, 0x00, 0x40, 0xbc, 0x01, 0x00


	//----- nvinfo : EIATTR_MERCURY_ISA_VERSION
	.align		4
.L_62:
        /*21c8*/ 	.byte	0x03, 0x5f
        /*21ca*/ 	.short	0x0101


	//----- nvinfo : EIATTR_COOP_GROUP_MASK_REGIDS
	.align		4
        /*21cc*/ 	.byte	0x04, 0x29
        /*21ce*/ 	.short	(.L_64 - .L_63)


	//   ....[0]....
.L_63:
        /*21d0*/ 	.word	0xffffffff


	//   ....[1]....
        /*21d4*/ 	.word	0xffffffff


	//   ....[2]....
        /*21d8*/ 	.word	0xffffffff


	//   ....[3]....
        /*21dc*/ 	.word	0xffffffff


	//   ....[4]....
        /*21e0*/ 	.word	0xffffffff


	//   ....[5]....
        /*21e4*/ 	.word	0xffffffff


	//   ....[6]....
        /*21e8*/ 	.word	0xffffffff


	//   ....[7]....
        /*21ec*/ 	.word	0xffffffff


	//----- nvinfo : EIATTR_COOP_GROUP_INSTR_OFFSETS
	.align		4
.L_64:
        /*21f0*/ 	.byte	0x04, 0x28
        /*21f2*/ 	.short	(.L_66 - .L_65)


	//   ....[0]....
.L_65:
        /*21f4*/ 	.word	0x0000cb30


	//   ....[1]....
        /*21f8*/ 	.word	0x0000cbd0


	//   ....[2]....
        /*21fc*/ 	.word	0x0000cbe0


	//   ....[3]....
        /*2200*/ 	.word	0x0000cc10


	//   ....[4]....
        /*2204*/ 	.word	0x0000eb70


	//   ....[5]....
        /*2208*/ 	.word	0x0000eb80


	//   ....[6]....
        /*220c*/ 	.word	0x0000ebb0


	//   ....[7]....
        /*2210*/ 	.word	0x0000ebc0


	//----- nvinfo : EIATTR_EXIT_INSTR_OFFSETS
	.align		4
.L_66:
        /*2214*/ 	.byte	0x04, 0x1c
        /*2216*/ 	.short	(.L_68 - .L_67)


	//   ....[0]....
.L_67:
        /*2218*/ 	.word	0x0001bc30


	//   ....[1]....
        /*221c*/ 	.word	0x0001bcf0


	//----- nvinfo : EIATTR_REQNTID
	.align		4
.L_68:
        /*2220*/ 	.byte	0x04, 0x10
        /*2222*/ 	.short	(.L_70 - .L_69)
.L_69:
        /*2224*/ 	.word	0x00000080
        /*2228*/ 	.word	0x00000001
        /*222c*/ 	.word	0x00000001


	//----- nvinfo : EIATTR_CBANK_PARAM_SIZE
	.align		4
.L_70:
        /*2230*/ 	.byte	0x03, 0x19
        /*2232*/ 	.short	0x0088


	//----- nvinfo : EIATTR_PARAM_CBANK
	.align		4
        /*2234*/ 	.byte	0x04, 0x0a
        /*2236*/ 	.short	(.L_72 - .L_71)
	.align		4
.L_71:
        /*2238*/ 	.word	index@(.nv.constant0.attn_fwd)
        /*223c*/ 	.short	0x0210
        /*223e*/ 	.short	0x0088


	//----- nvinfo : EIATTR_SW_WAR
	.align		4
.L_72:
        /*2240*/ 	.byte	0x04, 0x36
        /*2242*/ 	.short	(.L_74 - .L_73)
.L_73:
        /*2244*/ 	.word	0x00000008
.L_74:


//--------------------- .nv.callgraph             --------------------------
	.section	.nv.callgraph,"",@"SHT_CUDA_CALLGRAPH"
	.align	4
	.sectionentsize	8
	.align		4
        /*0000*/ 	.word	0x00000000
	.align		4
        /*0004*/ 	.word	0xffffffff
	.align		4
        /*0008*/ 	.word	0x00000000
	.align		4
        /*000c*/ 	.word	0xfffffffe
	.align		4
        /*0010*/ 	.word	0x00000000
	.align		4
        /*0014*/ 	.word	0xfffffffd
	.align		4
        /*0018*/ 	.word	0x00000000
	.align		4
        /*001c*/ 	.word	0xfffffffc


//--------------------- .nv.constant4             --------------------------
	.section	.nv.constant4,"a",@progbits
	.align	8
	.align		8
.nv.constant4:
        /*0000*/ 	.dword	_$_str


//--------------------- .text.attn_fwd            --------------------------
	.section	.text.attn_fwd,"ax",@progbits
	.align	128
        .global         attn_fwd
        .type           attn_fwd,@function
        .size           attn_fwd,(.L_x_3 - attn_fwd)
        .other          attn_fwd,@"STO_CUDA_ENTRY STV_DEFAULT"
attn_fwd:
.text.attn_fwd:
[----:B------:R-:W0:Y:S01]  /*0000*/  LDC R1, c[0x0][0x28] ;  /* 0x00000a00ff017b82 */ /* 0x000e220000000800 */
[----:B------:R-:W1:Y:S07]  /*0010*/  S2R R182, SR_TID.X ;  /* 0x0000000000b67919 */ /* 0x000e6e0000002100 */
[----:B------:R-:W2:Y:S01]  /*0020*/  LDC.64 R2, c[0x0][0x240] ;  /* 0x00009000ff027b82 */ /* 0x000ea20000000a00 */
[----:B------:R-:W-:Y:S01]  /*0030*/  ULDC.64 UR60, c[0x0][0x208] ;  /* 0x00008200003c7ab9 */ /* 0x000fe20000000a00 */
[----:B0-----:R-:W-:Y:S01]  /*0040*/  VIADD R1, R1, 0xfffff740 ;  /* 0xfffff74001017836 */ /* 0x001fe20000000000 */
[----:B------:R-:W0:Y:S01]  /*0050*/  S2R R0, SR_CTAID.X ;  /* 0x0000000000007919 */ /* 0x000e220000002500 */
[----:B------:R-:W2:Y:S04]  /*0060*/  S2R R7, SR_CTAID.Y ;  /* 0x0000000000077919 */ /* 0x000ea80000002600 */
[----:B------:R-:W3:Y:S08]  /*0070*/  LDC R5, c[0x0][0x248] ;  /* 0x00009200ff057b82 */ /* 0x000ef00000000800 */
[----:B------:R-:W4:Y:S01]  /*0080*/  LDC.64 R8, c[0x0][0x210] ;  /* 0x00008400ff087b82 */ /* 0x000f220000000a00 */
[----:B-1----:R-:W-:-:S02]  /*0090*/  LOP3.LUT R179, R182, 0x3f, RZ, 0xc0, !PT ;  /* 0x0000003fb6b37812 */ /* 0x002fc400078ec0ff */
[----:B------:R-:W-:-:S03]  /*00a0*/  SHF.R.U32.HI R4, RZ, 0x6, R182 ;  /* 0x00000006ff047819 */ /* 0x000fc600000116b6 */
[----:B0-----:R-:W-:Y:S02]  /*00b0*/  IMAD R6, R0, 0x40, R179 ;  /* 0x0000004000067824 */ /* 0x001fe400078e02b3 */
[----:B--2---:R-:W-:Y:S02]  /*00c0*/  IMAD R0, R7, R2, RZ ;  /* 0x0000000207007224 */ /* 0x004fe400078e02ff */
[----:B------:R-:W-:Y:S01]  /*00d0*/  IMAD R2, R6, R3, RZ ;  /* 0x0000000306027224 */ /* 0x000fe200078e02ff */
[----:B------:R-:W-:Y:S01]  /*00e0*/  SGXT.U32 R6, R4, 0x1 ;  /* 0x000000010406781a */ /* 0x000fe20000000000 */
[----:B------:R-:W-:Y:S02]  /*00f0*/  IMAD.SHL.U32 R3, R0, 0x2, RZ ;  /* 0x0000000200037824 */ /* 0x000fe400078e00ff */
[----:B------:R-:W-:Y:S02]  /*0100*/  IMAD.SHL.U32 R4, R2, 0x2, RZ ;  /* 0x0000000202047824 */ /* 0x000fe400078e00ff */
[----:B---3--:R-:W-:-:S02]  /*0110*/  IMAD R7, R6, R5, RZ ;  /* 0x0000000506077224 */ /* 0x008fc400078e02ff */
[----:B------:R-:W-:-:S04]  /*0120*/  IMAD.HI R72, R0, 0x2, RZ ;  /* 0x0000000200487827 */ /* 0x000fc800078e02ff */
[----:B------:R-:W-:Y:S01]  /*0130*/  IMAD.HI R0, R2, 0x2, RZ ;  /* 0x0000000202007827 */ /* 0x000fe200078e02ff */
[----:B----4-:R-:W-:-:S03]  /*0140*/  IADD3 R2, P0, P1, R4, R8, R3 ;  /* 0x0000000804027210 */ /* 0x010fc6000791e003 */
[----:B------:R-:W-:Y:S01]  /*0150*/  IMAD R3, R5, 0x2, R7 ;  /* 0x0000000205037824 */ /* 0x000fe200078e0207 */
[----:B------:R-:W-:Y:S02]  /*0160*/  IADD3.X R72, R0, R9, R72, P0, P1 ;  /* 0x0000000900487210 */ /* 0x000fe400007e2448 */
[-C--:B------:R-:W-:Y:S01]  /*0170*/  LEA R74, P0, R7, R2.reuse, 0x1 ;  /* 0x00000002074a7211 */ /* 0x080fe200078008ff */
[----:B------:R-:W-:Y:S01]  /*0180*/  IMAD R9, R5, 0x2, R3 ;  /* 0x0000000205097824 */ /* 0x000fe200078e0203 */
[----:B------:R-:W-:Y:S02]  /*0190*/  LEA R6, P1, R3, R2, 0x1 ;  /* 0x0000000203067211 */ /* 0x000fe400078208ff */
[-C--:B------:R-:W-:Y:S02]  /*01a0*/  LEA.HI.X.SX32 R75, R7, R72.reuse, 0x1, P0 ;  /* 0x00000048074b7211 */ /* 0x080fe400000f0eff */
[----:B------:R-:W-:Y:S02]  /*01b0*/  LEA R11, R5, R9, 0x1 ;  /* 0x00000009050b7211 */ /* 0x000fe400078e08ff */
[----:B------:R-:W-:Y:S01]  /*01c0*/  LEA.HI.X.SX32 R7, R3, R72, 0x1, P1 ;  /* 0x0000004803077211 */ /* 0x000fe200008f0eff */
[----:B------:R-:W2:Y:S01]  /*01d0*/  LDG.E.U16 R74, desc[UR60][R74.64] ;  /* 0x0000003c4a4a7981 */ /* 0x000ea2000c1e1500 */
[----:B------:R-:W-:Y:S01]  /*01e0*/  LEA R8, P0, R9, R2, 0x1 ;  /* 0x0000000209087211 */ /* 0x000fe200078008ff */
[----:B------:R-:W-:-:S02]  /*01f0*/  IMAD R3, R5, 0x2, R11 ;  /* 0x0000000205037824 */ /* 0x000fc400078e020b */
[----:B------:R0:W3:Y:S01]  /*0200*/  LDG.E.U16 R4, desc[UR60][R6.64] ;  /* 0x0000003c06047981 */ /* 0x0000e2000c1e1500 */
[----:B------:R-:W-:Y:S01]  /*0210*/  LEA.HI.X.SX32 R9, R9, R72, 0x1, P0 ;  /* 0x0000004809097211 */ /* 0x000fe200000f0eff */
[----:B------:R-:W-:Y:S01]  /*0220*/  IMAD R13, R5, 0x2, R3 ;  /* 0x00000002050d7824 */ /* 0x000fe200078e0203 */
[-C--:B------:R-:W-:Y:S02]  /*0230*/  LEA R10, P0, R11, R2.reuse, 0x1 ;  /* 0x000000020b0a7211 */ /* 0x080fe400078008ff */
[----:B------:R-:W-:Y:S01]  /*0240*/  LEA R130, P1, R3, R2, 0x1 ;  /* 0x0000000203827211 */ /* 0x000fe200078208ff */
[----:B------:R1:W4:Y:S01]  /*0250*/  LDG.E.U16 R22, desc[UR60][R8.64] ;  /* 0x0000003c08167981 */ /* 0x000322000c1e1500 */
[-C--:B------:R-:W-:Y:S02]  /*0260*/  LEA.HI.X.SX32 R11, R11, R72.reuse, 0x1, P0 ;  /* 0x000000480b0b7211 */ /* 0x080fe400000f0eff */
[----:B------:R-:W-:Y:S01]  /*0270*/  LEA.HI.X.SX32 R131, R3, R72, 0x1, P1 ;  /* 0x0000004803837211 */ /* 0x000fe200008f0eff */
[----:B------:R-:W-:Y:S01]  /*0280*/  IMAD R3, R5, 0x2, R13 ;  /* 0x0000000205037824 */ /* 0x000fe200078e020d */
[----:B------:R-:W-:Y:S01]  /*0290*/  LEA R12, P0, R13, R2, 0x1 ;  /* 0x000000020d0c7211 */ /* 0x000fe200078008ff */
[----:B------:R5:W2:Y:S02]  /*02a0*/  LDG.E.U16 R20, desc[UR60][R10.64] ;  /* 0x0000003c0a147981 */ /* 0x000aa4000c1e1500 */
[----:B------:R-:W-:Y:S01]  /*02b0*/  IMAD R15, R5, 0x2, R3 ;  /* 0x00000002050f7824 */ /* 0x000fe200078e0203 */
[----:B------:R-:W-:Y:S01]  /*02c0*/  LEA.HI.X.SX32 R13, R13, R72, 0x1, P0 ;  /* 0x000000480d0d7211 */ /* 0x000fe200000f0eff */
[----:B------:R-:W2:Y:S01]  /*02d0*/  LDG.E.U16 R130, desc[UR60][R130.64] ;  /* 0x0000003c82827981 */ /* 0x000ea2000c1e1500 */
[----:B0-----:R-:W-:-:S03]  /*02e0*/  LEA R6, P0, R3, R2, 0x1 ;  /* 0x0000000203067211 */ /* 0x001fc600078008ff */
[----:B------:R0:W2:Y:S01]  /*02f0*/  LDG.E.U16 R18, desc[UR60][R12.64] ;  /* 0x0000003c0c127981 */ /* 0x0000a2000c1e1500 */
[----:B------:R-:W-:Y:S02]  /*0300*/  LEA.HI.X.SX32 R7, R3, R72, 0x1, P0 ;  /* 0x0000004803077211 */ /* 0x000fe400000f0eff */
[----:B-1----:R-:W-:-:S03]  /*0310*/  LEA R8, P0, R15, R2, 0x1 ;  /* 0x000000020f087211 */ /* 0x002fc600078008ff */
[----:B------:R1:W2:Y:S01]  /*0320*/  LDG.E.U16 R21, desc[UR60][R6.64] ;  /* 0x0000003c06157981 */ /* 0x0002a2000c1e1500 */
[----:B------:R-:W-:-:S05]  /*0330*/  LEA.HI.X.SX32 R9, R15, R72, 0x1, P0 ;  /* 0x000000480f097211 */ /* 0x000fca00000f0eff */
[----:B------:R1:W2:Y:S01]  /*0340*/  LDG.E.U16 R0, desc[UR60][R8.64] ;  /* 0x0000003c08007981 */ /* 0x0002a2000c1e1500 */
[----:B------:R-:W-:-:S04]  /*0350*/  IMAD R3, R5, 0x2, R15 ;  /* 0x0000000205037824 */ /* 0x000fc800078e020f */
[----:B------:R-:W-:Y:S01]  /*0360*/  IMAD R17, R5, 0x2, R3 ;  /* 0x0000000205117824 */ /* 0x000fe200078e0203 */
[----:B------:R-:W-:-:S04]  /*0370*/  LEA R14, P1, R3, R2, 0x1 ;  /* 0x00000002030e7211 */ /* 0x000fc800078208ff */
[----:B------:R-:W-:Y:S02]  /*0380*/  LEA.HI.X.SX32 R15, R3, R72, 0x1, P1 ;  /* 0x00000048030f7211 */ /* 0x000fe400008f0eff */
[----:B-----5:R-:W-:Y:S02]  /*0390*/  LEA R10, P0, R17, R2, 0x1 ;  /* 0x00000002110a7211 */ /* 0x020fe400078008ff */
[----:B------:R-:W-:Y:S01]  /*03a0*/  LEA R3, R5, R17, 0x1 ;  /* 0x0000001105037211 */ /* 0x000fe200078e08ff */
[----:B------:R5:W2:Y:S01]  /*03b0*/  LDG.E.U16 R123, desc[UR60][R14.64] ;  /* 0x0000003c0e7b7981 */ /* 0x000aa2000c1e1500 */
[----:B------:R-:W-:Y:S02]  /*03c0*/  LEA.HI.X.SX32 R11, R17, R72, 0x1, P0 ;  /* 0x00000048110b7211 */ /* 0x000fe400000f0eff */
[----:B0-----:R-:W-:Y:S01]  /*03d0*/  LEA R12, P0, R3, R2, 0x1 ;  /* 0x00000002030c7211 */ /* 0x001fe200078008ff */
[----:B------:R-:W-:-:S03]  /*03e0*/  IMAD R17, R5, 0x2, R3 ;  /* 0x0000000205117824 */ /* 0x000fc600078e0203 */
[----:B------:R-:W-:Y:S01]  /*03f0*/  LEA.HI.X.SX32 R13, R3, R72, 0x1, P0 ;  /* 0x00000048030d7211 */ /* 0x000fe200000f0eff */
[----:B------:R-:W-:Y:S01]  /*0400*/  IMAD R3, R5, 0x2, R17 ;  /* 0x0000000205037824 */ /* 0x000fe200078e0211 */
[----:B-1----:R-:W-:-:S03]  /*0410*/  LEA R6, P0, R17, R2, 0x1 ;  /* 0x0000000211067211 */ /* 0x002fc600078008ff */
[----:B------:R-:W-:Y:S01]  /*0420*/  IMAD R19, R5, 0x2, R3 ;  /* 0x0000000205137824 */ /* 0x000fe200078e0203 */
[----:B------:R-:W-:Y:S02]  /*0430*/  LEA R16, P1, R3, R2, 0x1 ;  /* 0x0000000203107211 */ /* 0x000fe400078208ff */
[-C--:B------:R-:W-:Y:S02]  /*0440*/  LEA.HI.X.SX32 R7, R17, R72.reuse, 0x1, P0 ;  /* 0x0000004811077211 */ /* 0x080fe400000f0eff */
[----:B------:R-:W-:Y:S01]  /*0450*/  LEA.HI.X.SX32 R17, R3, R72, 0x1, P1 ;  /* 0x0000004803117211 */ /* 0x000fe200008f0eff */
[----:B------:R-:W-:Y:S01]  /*0460*/  IMAD R3, R5, 0x2, R19 ;  /* 0x0000000205037824 */ /* 0x000fe200078e0213 */
[----:B------:R-:W-:-:S03]  /*0470*/  LEA R8, P0, R19, R2, 0x1 ;  /* 0x0000000213087211 */ /* 0x000fc600078008ff */
[----:B-----5:R-:W-:Y:S01]  /*0480*/  IMAD R15, R5, 0x2, R3 ;  /* 0x00000002050f7824 */ /* 0x020fe200078e0203 */
[----:B------:R-:W-:Y:S01]  /*0490*/  LEA.HI.X.SX32 R9, R19, R72, 0x1, P0 ;  /* 0x0000004813097211 */ /* 0x000fe200000f0eff */
[----:B------:R-:W5:Y:S04]  /*04a0*/  LDG.E.U16 R122, desc[UR60][R16.64] ;  /* 0x0000003c107a7981 */ /* 0x000f68000c1e1500 */
[----:B---3--:R0:W-:Y:S04]  /*04b0*/  STL [R1+0x60], R4 ;  /* 0x0000600401007387 */ /* 0x0081e80000100800 */
[----:B----4-:R1:W-:Y:S04]  /*04c0*/  STL [R1+0x5c], R22 ;  /* 0x00005c1601007387 */ /* 0x0103e80000100800 */
[----:B0-----:R0:W3:Y:S04]  /*04d0*/  LDG.E.U16 R4, desc[UR60][R10.64] ;  /* 0x0000003c0a047981 */ /* 0x0010e8000c1e1500 */
[----:B-1----:R1:W4:Y:S01]  /*04e0*/  LDG.E.U16 R22, desc[UR60][R12.64] ;  /* 0x0000003c0c167981 */ /* 0x002322000c1e1500 */
[----:B0-----:R-:W-:-:S04]  /*04f0*/  LEA R10, P0, R3, R2, 0x1 ;  /* 0x00000002030a7211 */ /* 0x001fc800078008ff */
[----:B------:R-:W-:Y:S02]  /*0500*/  LEA.HI.X.SX32 R11, R3, R72, 0x1, P0 ;  /* 0x00000048030b7211 */ /* 0x000fe400000f0eff */
[C---:B-1----:R-:W-:Y:S01]  /*0510*/  LEA R12, P0, R15.reuse, R2, 0x1 ;  /* 0x000000020f0c7211 */ /* 0x042fe200078008ff */
[----:B--2---:R0:W-:Y:S03]  /*0520*/  STL [R1+0x58], R20 ;  /* 0x0000581401007387 */ /* 0x0041e60000100800 */
[----:B------:R-:W-:Y:S01]  /*0530*/  LEA.HI.X.SX32 R13, R15, R72, 0x1, P0 ;  /* 0x000000480f0d7211 */ /* 0x000fe200000f0eff */
[----:B------:R1:W-:Y:S04]  /*0540*/  STL [R1+0x54], R18 ;  /* 0x0000541201007387 */ /* 0x0003e80000100800 */
[----:B------:R-:W-:Y:S04]  /*0550*/  STL [R1+0x50], R21 ;  /* 0x0000501501007387 */ /* 0x000fe80000100800 */
[----:B0-----:R0:W2:Y:S04]  /*0560*/  LDG.E.U16 R20, desc[UR60][R6.64] ;  /* 0x0000003c06147981 */ /* 0x0010a8000c1e1500 */
[----:B-1----:R1:W5:Y:S04]  /*0570*/  LDG.E.U16 R18, desc[UR60][R8.64] ;  /* 0x0000003c08127981 */ /* 0x002368000c1e1500 */
[----:B------:R1:W5:Y:S04]  /*0580*/  LDG.E.U16 R16, desc[UR60][R10.64] ;  /* 0x0000003c0a107981 */ /* 0x000368000c1e1500 */
[----:B------:R0:W-:Y:S04]  /*0590*/  STL [R1+0x4c], R0 ;  /* 0x00004c0001007387 */ /* 0x0001e80000100800 */
[----:B0-----:R-:W5:Y:S01]  /*05a0*/  LDG.E.U16 R0, desc[UR60][R12.64] ;  /* 0x0000003c0c007981 */ /* 0x001f62000c1e1500 */
[----:B------:R-:W-:-:S05]  /*05b0*/  IMAD R19, R5, 0x2, R15 ;  /* 0x0000000205137824 */ /* 0x000fca00078e020f */
[----:B------:R-:W-:Y:S02]  /*05c0*/  LEA R3, R5, R19, 0x1 ;  /* 0x0000001305037211 */ /* 0x000fe400078e08ff */
[----:B------:R-:W-:-:S03]  /*05d0*/  LEA R14, P1, R19, R2, 0x1 ;  /* 0x00000002130e7211 */ /* 0x000fc600078208ff */
[----:B------:R-:W-:Y:S01]  /*05e0*/  IMAD R21, R5, 0x2, R3 ;  /* 0x0000000205157824 */ /* 0x000fe200078e0203 */
[----:B------:R-:W-:-:S03]  /*05f0*/  LEA R6, P0, R3, R2, 0x1 ;  /* 0x0000000203067211 */ /* 0x000fc600078008ff */
[----:B------:R-:W-:Y:S01]  /*0600*/  IMAD R17, R5, 0x2, R21 ;  /* 0x0000000205117824 */ /* 0x000fe200078e0215 */
[-C--:B------:R-:W-:Y:S02]  /*0610*/  LEA.HI.X.SX32 R7, R3, R72.reuse, 0x1, P0 ;  /* 0x0000004803077211 */ /* 0x080fe400000f0eff */
[----:B------:R-:W-:Y:S01]  /*0620*/  LEA.HI.X.SX32 R15, R19, R72, 0x1, P1 ;  /* 0x00000048130f7211 */ /* 0x000fe200008f0eff */
[----:B------:R-:W-:Y:S01]  /*0630*/  IMAD R19, R5, 0x2, R17 ;  /* 0x0000000205137824 */ /* 0x000fe200078e0211 */
[----:B-1----:R-:W-:-:S03]  /*0640*/  LEA R8, P0, R21, R2, 0x1 ;  /* 0x0000000215087211 */ /* 0x002fc600078008ff */
[----:B------:R-:W-:Y:S01]  /*0650*/  IMAD R3, R5, 0x2, R19 ;  /* 0x0000000205037824 */ /* 0x000fe200078e0213 */
[----:B------:R-:W-:Y:S01]  /*0660*/  LEA.HI.X.SX32 R9, R21, R72, 0x1, P0 ;  /* 0x0000004815097211 */ /* 0x000fe200000f0eff */
[----:B------:R0:W5:Y:S01]  /*0670*/  LDG.E.U16 R121, desc[UR60][R14.64] ;  /* 0x0000003c0e797981 */ /* 0x000162000c1e1500 */
[----:B------:R-:W-:Y:S01]  /*0680*/  LEA R10, P0, R17, R2, 0x1 ;  /* 0x00000002110a7211 */ /* 0x000fe200078008ff */
[----:B------:R-:W-:Y:S02]  /*0690*/  IMAD R21, R5, 0x2, R3 ;  /* 0x0000000205157824 */ /* 0x000fe400078e0203 */
[----:B------:R-:W5:Y:S01]  /*06a0*/  LDG.E.U16 R24, desc[UR60][R8.64] ;  /* 0x0000003c08187981 */ /* 0x000f62000c1e1500 */
[----:B------:R-:W-:Y:S02]  /*06b0*/  LEA.HI.X.SX32 R11, R17, R72, 0x1, P0 ;  /* 0x00000048110b7211 */ /* 0x000fe400000f0eff */
[----:B0-----:R-:W-:Y:S01]  /*06c0*/  LEA R14, P0, R3, R2, 0x1 ;  /* 0x00000002030e7211 */ /* 0x001fe200078008ff */
[----:B------:R-:W-:-:S03]  /*06d0*/  IMAD R23, R5, 0x2, R21 ;  /* 0x0000000205177824 */ /* 0x000fc600078e0215 */
[----:B------:R-:W-:Y:S01]  /*06e0*/  LEA.HI.X.SX32 R15, R3, R72, 0x1, P0 ;  /* 0x00000048030f7211 */ /* 0x000fe200000f0eff */
[----:B---3--:R0:W-:Y:S04]  /*06f0*/  STL [R1+0x48], R4 ;  /* 0x0000480401007387 */ /* 0x0081e80000100800 */
[----:B0-----:R0:W3:Y:S02]  /*0700*/  LDG.E.U16 R4, desc[UR60][R6.64] ;  /* 0x0000003c06047981 */ /* 0x0010e4000c1e1500 */
[----:B0-----:R-:W-:-:S04]  /*0710*/  LEA R6, P0, R21, R2, 0x1 ;  /* 0x0000000215067211 */ /* 0x001fc800078008ff */
[----:B------:R-:W-:Y:S02]  /*0720*/  LEA.HI.X.SX32 R7, R21, R72, 0x1, P0 ;  /* 0x0000004815077211 */ /* 0x000fe400000f0eff */
[C---:B------:R-:W-:Y:S01]  /*0730*/  LEA R8, P0, R23.reuse, R2, 0x1 ;  /* 0x0000000217087211 */ /* 0x040fe200078008ff */
[----:B----4-:R0:W-:Y:S03]  /*0740*/  STL [R1+0x44], R22 ;  /* 0x0000441601007387 */ /* 0x0101e60000100800 */
[----:B------:R-:W-:Y:S01]  /*0750*/  LEA.HI.X.SX32 R9, R23, R72, 0x1, P0 ;  /* 0x0000004817097211 */ /* 0x000fe200000f0eff */
[----:B--2---:R1:W-:Y:S04]  /*0760*/  STL [R1+0x40], R20 ;  /* 0x0000401401007387 */ /* 0x0043e80000100800 */
[----:B-----5:R2:W-:Y:S04]  /*0770*/  STL [R1+0x3c], R18 ;  /* 0x00003c1201007387 */ /* 0x0205e80000100800 */
[----:B0-----:R0:W4:Y:S04]  /*0780*/  LDG.E.U16 R22, desc[UR60][R10.64] ;  /* 0x0000003c0a167981 */ /* 0x001128000c1e1500 */
[----:B-1----:R-:W5:Y:S04]  /*0790*/  LDG.E.U16 R20, desc[UR60][R14.64] ;  /* 0x0000003c0e147981 */ /* 0x002f68000c1e1500 */
[----:B------:R-:W-:Y:S04]  /*07a0*/  STL [R1+0x38], R16 ;  /* 0x0000381001007387 */ /* 0x000fe80000100800 */
[----:B------:R1:W-:Y:S04]  /*07b0*/  STL [R1+0x34], R0 ;  /* 0x0000340001007387 */ /* 0x0003e80000100800 */
[----:B--2---:R-:W2:Y:S04]  /*07c0*/  LDG.E.U16 R18, desc[UR60][R6.64] ;  /* 0x0000003c06127981 */ /* 0x004ea8000c1e1500 */
[----:B-1----:R-:W2:Y:S01]  /*07d0*/  LDG.E.U16 R0, desc[UR60][R8.64] ;  /* 0x0000003c08007981 */ /* 0x002ea2000c1e1500 */
[----:B------:R-:W-:-:S02]  /*07e0*/  LEA R12, P1, R19, R2, 0x1 ;  /* 0x00000002130c7211 */ /* 0x000fc400078208ff */
[----:B------:R-:W-:Y:S02]  /*07f0*/  LEA R17, R5, R23, 0x1 ;  /* 0x0000001705117211 */ /* 0x000fe400078e08ff */
[----:B------:R-:W-:-:S03]  /*0800*/  LEA.HI.X.SX32 R13, R19, R72, 0x1, P1 ;  /* 0x00000048130d7211 */ /* 0x000fc600008f0eff */
[C---:B------:R-:W-:Y:S02]  /*0810*/  IMAD R19, R5.reuse, 0x2, R17 ;  /* 0x0000000205137824 */ /* 0x040fe400078e0211 */
[----:B------:R1:W2:Y:S02]  /*0820*/  LDG.E.U16 R120, desc[UR60][R12.64] ;  /* 0x0000003c0c787981 */ /* 0x0002a4000c1e1500 */
[----:B------:R-:W-:Y:S01]  /*0830*/  IMAD R3, R5, 0x2, R19 ;  /* 0x0000000205037824 */ /* 0x000fe200078e0213 */
[----:B0-----:R-:W-:-:S03]  /*0840*/  LEA R10, P0, R19, R2, 0x1 ;  /* 0x00000002130a7211 */ /* 0x001fc600078008ff */
[----:B------:R-:W-:Y:S01]  /*0850*/  IMAD R21, R5, 0x2, R3 ;  /* 0x0000000205157824 */ /* 0x000fe200078e0203 */
[----:B------:R-:W-:-:S03]  /*0860*/  LEA.HI.X.SX32 R11, R19, R72, 0x1, P0 ;  /* 0x00000048130b7211 */ /* 0x000fc600000f0eff */
[----:B------:R-:W-:Y:S01]  /*0870*/  IMAD R25, R5, 0x2, R21 ;  /* 0x0000000205197824 */ /* 0x000fe200078e0215 */
[----:B-1----:R-:W-:-:S03]  /*0880*/  LEA R12, P0, R3, R2, 0x1 ;  /* 0x00000002030c7211 */ /* 0x002fc600078008ff */
[----:B------:R-:W-:Y:S01]  /*0890*/  IMAD R23, R5, 0x2, R25 ;  /* 0x0000000205177824 */ /* 0x000fe200078e0219 */
[----:B------:R-:W-:Y:S02]  /*08a0*/  LEA.HI.X.SX32 R13, R3, R72, 0x1, P0 ;  /* 0x00000048030d7211 */ /* 0x000fe400000f0eff */
[-C--:B------:R-:W-:Y:S01]  /*08b0*/  LEA R6, P0, R21, R2.reuse, 0x1 ;  /* 0x0000000215067211 */ /* 0x080fe200078008ff */
[----:B------:R-:W-:Y:S01]  /*08c0*/  IMAD R27, R5, 0x2, R23 ;  /* 0x00000002051b7824 */ /* 0x000fe200078e0217 */
[----:B------:R-:W-:Y:S02]  /*08d0*/  LEA R16, P1, R17, R2, 0x1 ;  /* 0x0000000211107211 */ /* 0x000fe400078208ff */
[-C--:B------:R-:W-:Y:S02]  /*08e0*/  LEA.HI.X.SX32 R7, R21, R72.reuse, 0x1, P0 ;  /* 0x0000004815077211 */ /* 0x080fe400000f0eff */
[----:B------:R-:W-:Y:S02]  /*08f0*/  LEA.HI.X.SX32 R17, R17, R72, 0x1, P1 ;  /* 0x0000004811117211 */ /* 0x000fe400008f0eff */
[----:B------:R-:W-:-:S02]  /*0900*/  LEA R8, P0, R23, R2, 0x1 ;  /* 0x0000000217087211 */ /* 0x000fc400078008ff */
[----:B------:R-:W-:Y:S01]  /*0910*/  LEA R14, P1, R25, R2, 0x1 ;  /* 0x00000002190e7211 */ /* 0x000fe200078208ff */
[----:B------:R0:W2:Y:S01]  /*0920*/  LDG.E.U16 R119, desc[UR60][R16.64] ;  /* 0x0000003c10777981 */ /* 0x0000a2000c1e1500 */
[----:B------:R-:W-:Y:S02]  /*0930*/  LEA R19, R5, R27, 0x1 ;  /* 0x0000001b05137211 */ /* 0x000fe400078e08ff */
[-C--:B------:R-:W-:Y:S02]  /*0940*/  LEA.HI.X.SX32 R9, R23, R72.reuse, 0x1, P0 ;  /* 0x0000004817097211 */ /* 0x080fe400000f0eff */
[----:B------:R-:W-:Y:S02]  /*0950*/  LEA.HI.X.SX32 R15, R25, R72, 0x1, P1 ;  /* 0x00000048190f7211 */ /* 0x000fe400008f0eff */
[C---:B0-----:R-:W-:Y:S01]  /*0960*/  LEA R16, P1, R19.reuse, R2, 0x1 ;  /* 0x0000000213107211 */ /* 0x041fe200078208ff */
[----:B---3--:R0:W-:Y:S03]  /*0970*/  STL [R1+0x30], R4 ;  /* 0x0000300401007387 */ /* 0x0081e60000100800 */
[----:B------:R-:W-:Y:S01]  /*0980*/  LEA.HI.X.SX32 R17, R19, R72, 0x1, P1 ;  /* 0x0000004813117211 */ /* 0x000fe200008f0eff */
[----:B------:R1:W-:Y:S01]  /*0990*/  STL [R1+0x2c], R24 ;  /* 0x00002c1801007387 */ /* 0x0003e20000100800 */
[----:B------:R-:W-:-:S03]  /*09a0*/  IMAD R29, R5, 0x2, R19 ;  /* 0x00000002051d7824 */ /* 0x000fc600078e0213 */
[----:B------:R-:W3:Y:S04]  /*09b0*/  LDG.E.U16 R118, desc[UR60][R14.64] ;  /* 0x0000003c0e767981 */ /* 0x000ee8000c1e1500 */
[----:B0-----:R0:W3:Y:S04]  /*09c0*/  LDG.E.U16 R4, desc[UR60][R10.64] ;  /* 0x0000003c0a047981 */ /* 0x0010e8000c1e1500 */
[----:B-1----:R-:W3:Y:S01]  /*09d0*/  LDG.E.U16 R24, desc[UR60][R12.64] ;  /* 0x0000003c0c187981 */ /* 0x002ee2000c1e1500 */
[----:B0-----:R-:W-:-:S04]  /*09e0*/  LEA R10, P0, R27, R2, 0x1 ;  /* 0x000000021b0a7211 */ /* 0x001fc800078008ff */
[----:B------:R-:W-:Y:S01]  /*09f0*/  LEA.HI.X.SX32 R11, R27, R72, 0x1, P0 ;  /* 0x000000481b0b7211 */ /* 0x000fe200000f0eff */
[----:B----4-:R0:W-:Y:S04]  /*0a00*/  STL [R1+0x28], R22 ;  /* 0x0000281601007387 */ /* 0x0101e80000100800 */
[----:B-----5:R1:W-:Y:S04]  /*0a10*/  STL [R1+0x24], R20 ;  /* 0x0000241401007387 */ /* 0x0203e80000100800 */
[----:B0-----:R0:W4:Y:S04]  /*0a20*/  LDG.E.U16 R22, desc[UR60][R6.64] ;  /* 0x0000003c06167981 */ /* 0x001128000c1e1500 */
[----:B-1----:R1:W5:Y:S04]  /*0a30*/  LDG.E.U16 R20, desc[UR60][R8.64] ;  /* 0x0000003c08147981 */ /* 0x002368000c1e1500 */
[----:B--2---:R2:W-:Y:S04]  /*0a40*/  STL [R1+0x20], R18 ;  /* 0x0000201201007387 */ /* 0x0045e80000100800 */
[----:B------:R0:W-:Y:S04]  /*0a50*/  STL [R1+0x1c], R0 ;  /* 0x00001c0001007387 */ /* 0x0001e80000100800 */
[----:B--2---:R2:W5:Y:S04]  /*0a60*/  LDG.E.U16 R18, desc[UR60][R10.64] ;  /* 0x0000003c0a127981 */ /* 0x004568000c1e1500 */
[----:B0-----:R-:W5:Y:S01]  /*0a70*/  LDG.E.U16 R0, desc[UR60][R16.64] ;  /* 0x0000003c10007981 */ /* 0x001f62000c1e1500 */
[----:B------:R-:W-:-:S04]  /*0a80*/  IMAD R3, R5, 0x2, R29 ;  /* 0x0000000205037824 */ /* 0x000fc800078e021d */
[----:B------:R-:W-:-:S04]  /*0a90*/  IMAD R31, R5, 0x2, R3 ;  /* 0x00000002051f7824 */ /* 0x000fc800078e0203 */
[----:B------:R-:W-:-:S04]  /*0aa0*/  IMAD R73, R5, 0x2, R31 ;  /* 0x0000000205497824 */ /* 0x000fc800078e021f */
[----:B------:R-:W-:-:S04]  /*0ab0*/  IMAD R21, R5, 0x2, R73 ;  /* 0x0000000205157824 */ /* 0x000fc800078e0249 */
[----:B------:R-:W-:-:S05]  /*0ac0*/  IMAD R23, R5, 0x2, R21 ;  /* 0x0000000205177824 */ /* 0x000fca00078e0215 */
[----:B------:R-:W-:-:S05]  /*0ad0*/  LEA R25, R5, R23, 0x1 ;  /* 0x0000001705197211 */ /* 0x000fca00078e08ff */
[----:B------:R-:W-:Y:S01]  /*0ae0*/  IMAD R44, R5, 0x2, R25 ;  /* 0x00000002052c7824 */ /* 0x000fe200078e0219 */
[----:B------:R-:W-:-:S03]  /*0af0*/  LEA R6, P0, R29, R2, 0x1 ;  /* 0x000000021d067211 */ /* 0x000fc600078008ff */
[----:B------:R-:W-:Y:S01]  /*0b00*/  IMAD R19, R5, 0x2, R44 ;  /* 0x0000000205137824 */ /* 0x000fe200078e022c */
[----:B------:R-:W-:-:S03]  /*0b10*/  LEA.HI.X.SX32 R7, R29, R72, 0x1, P0 ;  /* 0x000000481d077211 */ /* 0x000fc600000f0eff */
[----:B------:R-:W-:Y:S01]  /*0b20*/  IMAD R27, R5, 0x2, R19 ;  /* 0x00000002051b7824 */ /* 0x000fe200078e0213 */
[----:B------:R-:W-:Y:S01]  /*0b30*/  LEA R12, P0, R3, R2, 0x1 ;  /* 0x00000002030c7211 */ /* 0x000fe200078008ff */
[----:B------:R0:W5:Y:S02]  /*0b40*/  LDG.E.U16 R117, desc[UR60][R6.64] ;  /* 0x0000003c06757981 */ /* 0x000164000c1e1500 */
[----:B------:R-:W-:Y:S01]  /*0b50*/  IMAD R29, R5, 0x2, R27 ;  /* 0x00000002051d7824 */ /* 0x000fe200078e021b */
[----:B------:R-:W-:-:S03]  /*0b60*/  LEA.HI.X.SX32 R13, R3, R72, 0x1, P0 ;  /* 0x00000048030d7211 */ /* 0x000fc600000f0eff */
[----:B------:R-:W-:Y:S01]  /*0b70*/  IMAD R45, R5, 0x2, R29 ;  /* 0x00000002052d7824 */ /* 0x000fe200078e021d */
[----:B-1----:R-:W-:-:S03]  /*0b80*/  LEA R8, P0, R21, R2, 0x1 ;  /* 0x0000000215087211 */ /* 0x002fc600078008ff */
[----:B------:R-:W-:Y:S01]  /*0b90*/  IMAD R3, R5, 0x2, R45 ;  /* 0x0000000205037824 */ /* 0x000fe200078e022d */
[----:B------:R-:W-:Y:S02]  /*0ba0*/  LEA.HI.X.SX32 R9, R21, R72, 0x1, P0 ;  /* 0x0000004815097211 */ /* 0x000fe400000f0eff */
[----:B------:R-:W-:Y:S02]  /*0bb0*/  LEA R14, P1, R31, R2, 0x1 ;  /* 0x000000021f0e7211 */ /* 0x000fe400078208ff */
[----:B------:R-:W-:Y:S01]  /*0bc0*/  LEA R21, R5, R3, 0x1 ;  /* 0x0000000305157211 */ /* 0x000fe200078e08ff */
[----:B------:R-:W5:Y:S01]  /*0bd0*/  LDG.E.U16 R116, desc[UR60][R8.64] ;  /* 0x0000003c08747981 */ /* 0x000f62000c1e1500 */
[----:B------:R-:W-:-:S03]  /*0be0*/  LEA.HI.X.SX32 R15, R31, R72, 0x1, P1 ;  /* 0x000000481f0f7211 */ /* 0x000fc600008f0eff */
[----:B------:R-:W-:Y:S01]  /*0bf0*/  IMAD R31, R5, 0x2, R21 ;  /* 0x00000002051f7824 */ /* 0x000fe200078e0215 */
[----:B--2---:R-:W-:Y:S01]  /*0c00*/  LEA R10, P0, R23, R2, 0x1 ;  /* 0x00000002170a7211 */ /* 0x004fe200078008ff */
[----:B------:R1:W2:Y:S02]  /*0c10*/  LDG.E.U16 R252, desc[UR60][R14.64] ;  /* 0x0000003c0efc7981 */ /* 0x0002a4000c1e1500 */
[----:B------:R-:W-:Y:S01]  /*0c20*/  IMAD R46, R5, 0x2, R31 ;  /* 0x00000002052e7824 */ /* 0x000fe200078e021f */
[----:B------:R-:W-:Y:S02]  /*0c30*/  LEA.HI.X.SX32 R11, R23, R72, 0x1, P0 ;  /* 0x00000048170b7211 */ /* 0x000fe400000f0eff */
[-C--:B0-----:R-:W-:Y:S01]  /*0c40*/  LEA R6, P0, R19, R2.reuse, 0x1 ;  /* 0x0000000213067211 */ /* 0x081fe200078008ff */
[----:B------:R-:W-:Y:S01]  /*0c50*/  IMAD R23, R5, 0x2, R46 ;  /* 0x0000000205177824 */ /* 0x000fe200078e022e */
[----:B------:R-:W-:Y:S01]  /*0c60*/  LEA R16, P1, R25, R2, 0x1 ;  /* 0x0000000219107211 */ /* 0x000fe200078208ff */
[----:B------:R-:W2:Y:S01]  /*0c70*/  LDG.E.U16 R251, desc[UR60][R10.64] ;  /* 0x0000003c0afb7981 */ /* 0x000ea2000c1e1500 */
[-C--:B------:R-:W-:Y:S01]  /*0c80*/  LEA.HI.X.SX32 R7, R19, R72.reuse, 0x1, P0 ;  /* 0x0000004813077211 */ /* 0x080fe200000f0eff */
[----:B------:R-:W-:Y:S01]  /*0c90*/  IMAD R19, R5, 0x2, R23 ;  /* 0x0000000205137824 */ /* 0x000fe200078e0217 */
[----:B------:R-:W-:-:S03]  /*0ca0*/  LEA.HI.X.SX32 R17, R25, R72, 0x1, P1 ;  /* 0x0000004819117211 */ /* 0x000fc600008f0eff */
[----:B------:R-:W-:Y:S01]  /*0cb0*/  IMAD R25, R5, 0x2, R19 ;  /* 0x0000000205197824 */ /* 0x000fe200078e0213 */
[C---:B-1----:R-:W-:Y:S01]  /*0cc0*/  LEA R14, P1, R29.reuse, R2, 0x1 ;  /* 0x000000021d0e7211 */ /* 0x042fe200078208ff */
[----:B------:R-:W2:Y:S03]  /*0cd0*/  LDG.E.U16 R115, desc[UR60][R6.64] ;  /* 0x0000003c06737981 */ /* 0x000ea6000c1e1500 */
[----:B------:R-:W-:Y:S01]  /*0ce0*/  LEA.HI.X.SX32 R15, R29, R72, 0x1, P1 ;  /* 0x000000481d0f7211 */ /* 0x000fe200008f0eff */
[----:B------:R0:W2:Y:S04]  /*0cf0*/  LDG.E.U16 R250, desc[UR60][R16.64] ;  /* 0x0000003c10fa7981 */ /* 0x0000a8000c1e1500 */
[----:B------:R1:W2:Y:S01]  /*0d00*/  LDG.E.U16 R248, desc[UR60][R14.64] ;  /* 0x0000003c0ef87981 */ /* 0x0002a2000c1e1500 */
[----:B0-----:R-:W-:-:S04]  /*0d10*/  LEA R16, P1, R31, R2, 0x1 ;  /* 0x000000021f107211 */ /* 0x001fc800078208ff */
[----:B------:R-:W-:Y:S02]  /*0d20*/  LEA.HI.X.SX32 R17, R31, R72, 0x1, P1 ;  /* 0x000000481f117211 */ /* 0x000fe400008f0eff */
[----:B-1----:R-:W-:-:S03]  /*0d30*/  LEA R14, P1, R25, R2, 0x1 ;  /* 0x00000002190e7211 */ /* 0x002fc600078208ff */
[----:B------:R-:W2:Y:S01]  /*0d40*/  LDG.E.U16 R246, desc[UR60][R16.64] ;  /* 0x0000003c10f67981 */ /* 0x000ea2000c1e1500 */
[----:B------:R-:W-:-:S05]  /*0d50*/  LEA.HI.X.SX32 R15, R25, R72, 0x1, P1 ;  /* 0x00000048190f7211 */ /* 0x000fca00008f0eff */
[----:B------:R-:W2:Y:S04]  /*0d60*/  LDG.E.U16 R244, desc[UR60][R14.64] ;  /* 0x0000003c0ef47981 */ /* 0x000ea8000c1e1500 */
[----:B---3--:R0:W-:Y:S04]  /*0d70*/  STL [R1+0x18], R4 ;  /* 0x0000180401007387 */ /* 0x0081e80000100800 */
[----:B------:R-:W-:Y:S04]  /*0d80*/  STL [R1+0x14], R24 ;  /* 0x0000141801007387 */ /* 0x000fe80000100800 */
[----:B0-----:R0:W3:Y:S02]  /*0d90*/  LDG.E.U16 R4, desc[UR60][R12.64] ;  /* 0x0000003c0c047981 */ /* 0x0010e4000c1e1500 */
[----:B0-----:R-:W-:-:S02]  /*0da0*/  LEA R12, P0, R27, R2, 0x1 ;  /* 0x000000021b0c7211 */ /* 0x001fc400078008ff */
[----:B----4-:R-:W-:Y:S04]  /*0db0*/  STL [R1+0x10], R22 ;  /* 0x0000101601007387 */ /* 0x010fe80000100800 */
[----:B-----5:R-:W-:Y:S01]  /*0dc0*/  STL [R1+0xc], R20 ;  /* 0x00000c1401007387 */ /* 0x020fe20000100800 */
[----:B------:R-:W-:Y:S02]  /*0dd0*/  LEA.HI.X.SX32 R13, R27, R72, 0x1, P0 ;  /* 0x000000481b0d7211 */ /* 0x000fe400000f0eff */
[----:B------:R-:W-:-:S03]  /*0de0*/  LEA R8, P0, R3, R2, 0x1 ;  /* 0x0000000203087211 */ /* 0x000fc600078008ff */
[----:B------:R0:W4:Y:S04]  /*0df0*/  LDG.E.U16 R249, desc[UR60][R12.64] ;  /* 0x0000003c0cf97981 */ /* 0x000128000c1e1500 */
[----:B------:R-:W-:Y:S04]  /*0e00*/  STL [R1+0x8], R18 ;  /* 0x0000081201007387 */ /* 0x000fe80000100800 */
[----:B------:R1:W-:Y:S01]  /*0e10*/  STL [R1+0x4], R0 ;  /* 0x0000040001007387 */ /* 0x0003e20000100800 */
[----:B------:R-:W-:Y:S01]  /*0e20*/  LEA.HI.X.SX32 R9, R3, R72, 0x1, P0 ;  /* 0x0000004803097211 */ /* 0x000fe200000f0eff */
[----:B-1----:R-:W-:Y:S01]  /*0e30*/  IMAD R0, R5, 0x2, R25 ;  /* 0x0000000205007824 */ /* 0x002fe200078e0219 */
[----:B------:R-:W-:-:S03]  /*0e40*/  LEA R10, P0, R21, R2, 0x1 ;  /* 0x00000002150a7211 */ /* 0x000fc600078008ff */
[----:B------:R1:W5:Y:S01]  /*0e50*/  LDG.E.U16 R114, desc[UR60][R8.64] ;  /* 0x0000003c08727981 */ /* 0x000362000c1e1500 */
[----:B------:R-:W-:-:S05]  /*0e60*/  LEA R27, R5, R0, 0x1 ;  /* 0x00000000051b7211 */ /* 0x000fca00078e08ff */
[----:B------:R-:W-:-:S04]  /*0e70*/  IMAD R3, R5, 0x2, R27 ;  /* 0x0000000205037824 */ /* 0x000fc800078e021b */
[----:B------:R-:W-:Y:S01]  /*0e80*/  IMAD R29, R5, 0x2, R3 ;  /* 0x00000002051d7824 */ /* 0x000fe200078e0203 */
[----:B------:R-:W-:-:S03]  /*0e90*/  LEA.HI.X.SX32 R11, R21, R72, 0x1, P0 ;  /* 0x00000048150b7211 */ /* 0x000fc600000f0eff */
[----:B------:R-:W-:Y:S01]  /*0ea0*/  IMAD R40, R5, 0x2, R29 ;  /* 0x0000000205287824 */ /* 0x000fe200078e021d */
[----:B------:R-:W-:Y:S01]  /*0eb0*/  LEA R6, P0, R23, R2, 0x1 ;  /* 0x0000000217067211 */ /* 0x000fe200078008ff */
[----:B------:R1:W4:Y:S02]  /*0ec0*/  LDG.E.U16 R247, desc[UR60][R10.64] ;  /* 0x0000003c0af77981 */ /* 0x000324000c1e1500 */
[----:B------:R-:W-:Y:S01]  /*0ed0*/  IMAD R21, R5, 0x2, R40 ;  /* 0x0000000205157824 */ /* 0x000fe200078e0228 */
[----:B------:R-:W-:-:S03]  /*0ee0*/  LEA.HI.X.SX32 R7, R23, R72, 0x1, P0 ;  /* 0x0000004817077211 */ /* 0x000fc600000f0eff */
[----:B------:R-:W-:Y:S01]  /*0ef0*/  IMAD R23, R5, 0x2, R21 ;  /* 0x0000000205177824 */ /* 0x000fe200078e0215 */
[----:B0-----:R-:W-:Y:S01]  /*0f00*/  LEA R12, P0, R19, R2, 0x1 ;  /* 0x00000002130c7211 */ /* 0x001fe200078008ff */
[----:B------:R0:W2:Y:S02]  /*0f10*/  LDG.E.U16 R113, desc[UR60][R6.64] ;  /* 0x0000003c06717981 */ /* 0x0000a4000c1e1500 */
[----:B------:R-:W-:Y:S01]  /*0f20*/  IMAD R31, R5, 0x2, R23 ;  /* 0x00000002051f7824 */ /* 0x000fe200078e0217 */
[----:B------:R-:W-:-:S04]  /*0f30*/  LEA.HI.X.SX32 R13, R19, R72, 0x1, P0 ;  /* 0x00000048130d7211 */ /* 0x000fc800000f0eff */
[----:B------:R-:W-:Y:S01]  /*0f40*/  LEA R41, R5, R31, 0x1 ;  /* 0x0000001f05297211 */ /* 0x000fe200078e08ff */
[----:B------:R0:W4:Y:S01]  /*0f50*/  LDG.E.U16 R245, desc[UR60][R12.64] ;  /* 0x0000003c0cf57981 */ /* 0x000122000c1e1500 */
[----:B-1----:R-:W-:-:S03]  /*0f60*/  LEA R8, P0, R27, R2, 0x1 ;  /* 0x000000021b087211 */ /* 0x002fc600078008ff */
        /* <DEDUP_REMOVED lines=8> */
[----:B0-----:R-:W-:Y:S01]  /*0ff0*/  LEA R6, P0, R21, R2, 0x1 ;  /* 0x0000000215067211 */ /* 0x001fe200078008ff */
[----:B------:R0:W4:Y:S02]  /*1000*/  LDG.E.U16 R243, desc[UR60][R10.64] ;  /* 0x0000003c0af37981 */ /* 0x000124000c1e1500 */
[----:B------:R-:W-:Y:S01]  /*1010*/  IMAD R3, R5, 0x2, R42 ;  /* 0x0000000205037824 */ /* 0x000fe200078e022a */
[----:B------:R-:W-:Y:S02]  /*1020*/  LEA.HI.X.SX32 R7, R21, R72, 0x1, P0 ;  /* 0x0000004815077211 */ /* 0x000fe400000f0eff */
[-C--:B------:R-:W-:Y:S01]  /*1030*/  LEA R16, P1, R29, R2.reuse, 0x1 ;  /* 0x000000021d107211 */ /* 0x080fe200078208ff */
[----:B------:R-:W-:Y:S01]  /*1040*/  IMAD R21, R5, 0x2, R3 ;  /* 0x0000000205157824 */ /* 0x000fe200078e0203 */
[----:B------:R-:W-:Y:S01]  /*1050*/  LEA R12, P0, R23, R2, 0x1 ;  /* 0x00000002170c7211 */ /* 0x000fe200078008ff */
[----:B------:R0:W4:Y:S01]  /*1060*/  LDG.E.U16 R111, desc[UR60][R6.64] ;  /* 0x0000003c066f7981 */ /* 0x000122000c1e1500 */
[----:B------:R-:W-:-:S02]  /*1070*/  LEA.HI.X.SX32 R17, R29, R72, 0x1, P1 ;  /* 0x000000481d117211 */ /* 0x000fc400008f0eff */
[----:B------:R-:W-:Y:S02]  /*1080*/  LEA R29, R5, R21, 0x1 ;  /* 0x00000015051d7211 */ /* 0x000fe400078e08ff */
[----:B------:R-:W-:Y:S01]  /*1090*/  LEA.HI.X.SX32 R13, R23, R72, 0x1, P0 ;  /* 0x00000048170d7211 */ /* 0x000fe200000f0eff */
[----:B------:R0:W4:Y:S02]  /*10a0*/  LDG.E.U16 R242, desc[UR60][R16.64] ;  /* 0x0000003c10f27981 */ /* 0x000124000c1e1500 */
[----:B------:R-:W-:Y:S01]  /*10b0*/  IMAD R43, R5, 0x2, R29 ;  /* 0x00000002052b7824 */ /* 0x000fe200078e021d */
[-C--:B-1----:R-:W-:Y:S01]  /*10c0*/  LEA R8, P0, R19, R2.reuse, 0x1 ;  /* 0x0000000213087211 */ /* 0x082fe200078008ff */
[----:B------:R1:W4:Y:S02]  /*10d0*/  LDG.E.U16 R241, desc[UR60][R12.64] ;  /* 0x0000003c0cf17981 */ /* 0x000324000c1e1500 */
[----:B------:R-:W-:Y:S01]  /*10e0*/  IMAD R23, R5, 0x2, R43 ;  /* 0x0000000205177824 */ /* 0x000fe200078e022b */
[----:B------:R-:W-:-:S02]  /*10f0*/  LEA R14, P1, R31, R2, 0x1 ;  /* 0x000000021f0e7211 */ /* 0x000fc400078208ff */
[-C--:B------:R-:W-:Y:S01]  /*1100*/  LEA.HI.X.SX32 R9, R19, R72.reuse, 0x1, P0 ;  /* 0x0000004813097211 */ /* 0x080fe200000f0eff */
[----:B------:R-:W-:Y:S01]  /*1110*/  IMAD R19, R5, 0x2, R23 ;  /* 0x0000000205137824 */ /* 0x000fe200078e0217 */
[----:B------:R-:W-:-:S03]  /*1120*/  LEA.HI.X.SX32 R15, R31, R72, 0x1, P1 ;  /* 0x000000481f0f7211 */ /* 0x000fc600008f0eff */
[----:B------:R-:W-:Y:S01]  /*1130*/  IMAD R31, R5, 0x2, R19 ;  /* 0x00000002051f7824 */ /* 0x000fe200078e0213 */
[----:B0-----:R-:W-:Y:S01]  /*1140*/  LEA R10, P0, R25, R2, 0x1 ;  /* 0x00000002190a7211 */ /* 0x001fe200078008ff */
[----:B------:R0:W2:Y:S02]  /*1150*/  LDG.E.U16 R110, desc[UR60][R8.64] ;  /* 0x0000003c086e7981 */ /* 0x0000a4000c1e1500 */
[----:B------:R-:W-:Y:S01]  /*1160*/  IMAD R36, R5, 0x2, R31 ;  /* 0x0000000205247824 */ /* 0x000fe200078e021f */
[----:B------:R-:W-:Y:S01]  /*1170*/  LEA.HI.X.SX32 R11, R25, R72, 0x1, P0 ;  /* 0x00000048190b7211 */ /* 0x000fe200000f0eff */
[----:B------:R0:W4:Y:S01]  /*1180*/  LDG.E.U16 R240, desc[UR60][R14.64] ;  /* 0x0000003c0ef07981 */ /* 0x000122000c1e1500 */
[-C--:B------:R-:W-:Y:S01]  /*1190*/  LEA R6, P0, R3, R2.reuse, 0x1 ;  /* 0x0000000203067211 */ /* 0x080fe200078008ff */
[----:B------:R-:W-:Y:S01]  /*11a0*/  IMAD R25, R5, 0x2, R36 ;  /* 0x0000000205197824 */ /* 0x000fe200078e0224 */
[----:B------:R-:W-:Y:S01]  /*11b0*/  LEA R16, P1, R27, R2, 0x1 ;  /* 0x000000021b107211 */ /* 0x000fe200078208ff */
[----:B------:R0:W4:Y:S01]  /*11c0*/  LDG.E.U16 R239, desc[UR60][R10.64] ;  /* 0x0000003c0aef7981 */ /* 0x000122000c1e1500 */
[----:B------:R-:W-:-:S02]  /*11d0*/  LEA.HI.X.SX32 R7, R3, R72, 0x1, P0 ;  /* 0x0000004803077211 */ /* 0x000fc400000f0eff */
[----:B------:R-:W-:Y:S02]  /*11e0*/  LEA R3, R5, R25, 0x1 ;  /* 0x0000001905037211 */ /* 0x000fe400078e08ff */
[----:B------:R-:W-:Y:S01]  /*11f0*/  LEA.HI.X.SX32 R17, R27, R72, 0x1, P1 ;  /* 0x000000481b117211 */ /* 0x000fe200008f0eff */
[----:B------:R0:W5:Y:S02]  /*1200*/  LDG.E.U16 R109, desc[UR60][R6.64] ;  /* 0x0000003c066d7981 */ /* 0x000164000c1e1500 */
[----:B------:R-:W-:Y:S01]  /*1210*/  IMAD R27, R5, 0x2, R3 ;  /* 0x00000002051b7824 */ /* 0x000fe200078e0203 */
[----:B-1----:R-:W-:Y:S01]  /*1220*/  LEA R12, P0, R21, R2, 0x1 ;  /* 0x00000002150c7211 */ /* 0x002fe200078008ff */
[----:B------:R1:W4:Y:S02]  /*1230*/  LDG.E.U16 R238, desc[UR60][R16.64] ;  /* 0x0000003c10ee7981 */ /* 0x000324000c1e1500 */
[----:B------:R-:W-:Y:S01]  /*1240*/  IMAD R37, R5, 0x2, R27 ;  /* 0x0000000205257824 */ /* 0x000fe200078e021b */
[----:B------:R-:W-:-:S02]  /*1250*/  LEA.HI.X.SX32 R13, R21, R72, 0x1, P0 ;  /* 0x00000048150d7211 */ /* 0x000fc400000f0eff */
[-C--:B0-----:R-:W-:Y:S01]  /*1260*/  LEA R8, P0, R23, R2.reuse, 0x1 ;  /* 0x0000000217087211 */ /* 0x081fe200078008ff */
[----:B------:R-:W-:Y:S01]  /*1270*/  IMAD R21, R5, 0x2, R37 ;  /* 0x0000000205157824 */ /* 0x000fe200078e0225 */
[----:B------:R-:W-:Y:S01]  /*1280*/  LEA R14, P1, R29, R2, 0x1 ;  /* 0x000000021d0e7211 */ /* 0x000fe200078208ff */
[----:B------:R0:W4:Y:S01]  /*1290*/  LDG.E.U16 R237, desc[UR60][R12.64] ;  /* 0x0000003c0ced7981 */ /* 0x000122000c1e1500 */
[-C--:B------:R-:W-:Y:S01]  /*12a0*/  LEA.HI.X.SX32 R9, R23, R72.reuse, 0x1, P0 ;  /* 0x0000004817097211 */ /* 0x080fe200000f0eff */
[----:B------:R-:W-:Y:S01]  /*12b0*/  IMAD R23, R5, 0x2, R21 ;  /* 0x0000000205177824 */ /* 0x000fe200078e0215 */
[----:B------:R-:W-:-:S03]  /*12c0*/  LEA.HI.X.SX32 R15, R29, R72, 0x1, P1 ;  /* 0x000000481d0f7211 */ /* 0x000fc600008f0eff */
[----:B------:R-:W-:Y:S01]  /*12d0*/  IMAD R29, R5, 0x2, R23 ;  /* 0x00000002051d7824 */ /* 0x000fe200078e0217 */
[----:B------:R-:W-:Y:S01]  /*12e0*/  LEA R10, P0, R19, R2, 0x1 ;  /* 0x00000002130a7211 */ /* 0x000fe200078008ff */
[----:B------:R0:W2:Y:S02]  /*12f0*/  LDG.E.U16 R108, desc[UR60][R8.64] ;  /* 0x0000003c086c7981 */ /* 0x0000a4000c1e1500 */
[----:B------:R-:W-:Y:S01]  /*1300*/  IMAD R38, R5, 0x2, R29 ;  /* 0x0000000205267824 */ /* 0x000fe200078e021d */
[----:B------:R-:W-:Y:S01]  /*1310*/  LEA.HI.X.SX32 R11, R19, R72, 0x1, P0 ;  /* 0x00000048130b7211 */ /* 0x000fe200000f0eff */
[----:B------:R0:W4:Y:S01]  /*1320*/  LDG.E.U16 R236, desc[UR60][R14.64] ;  /* 0x0000003c0eec7981 */ /* 0x000122000c1e1500 */
[----:B------:R-:W-:Y:S02]  /*1330*/  LEA R6, P0, R25, R2, 0x1 ;  /* 0x0000000219067211 */ /* 0x000fe400078008ff */
[----:B------:R-:W-:Y:S01]  /*1340*/  LEA R19, R5, R38, 0x1 ;  /* 0x0000002605137211 */ /* 0x000fe200078e08ff */
[----:B------:R0:W4:Y:S01]  /*1350*/  LDG.E.U16 R235, desc[UR60][R10.64] ;  /* 0x0000003c0aeb7981 */ /* 0x000122000c1e1500 */
[----:B-1----:R-:W-:-:S02]  /*1360*/  LEA R16, P1, R31, R2, 0x1 ;  /* 0x000000021f107211 */ /* 0x002fc400078208ff */
[-C--:B------:R-:W-:Y:S01]  /*1370*/  LEA.HI.X.SX32 R7, R25, R72.reuse, 0x1, P0 ;  /* 0x0000004819077211 */ /* 0x080fe200000f0eff */
[----:B------:R-:W-:Y:S01]  /*1380*/  IMAD R25, R5, 0x2, R19 ;  /* 0x0000000205197824 */ /* 0x000fe200078e0213 */
[----:B------:R-:W-:-:S03]  /*1390*/  LEA.HI.X.SX32 R17, R31, R72, 0x1, P1 ;  /* 0x000000481f117211 */ /* 0x000fc600008f0eff */
[----:B------:R-:W-:Y:S01]  /*13a0*/  IMAD R31, R5, 0x2, R25 ;  /* 0x00000002051f7824 */ /* 0x000fe200078e0219 */
[----:B0-----:R-:W-:Y:S01]  /*13b0*/  LEA R12, P0, R3, R2, 0x1 ;  /* 0x00000002030c7211 */ /* 0x001fe200078008ff */
[----:B------:R0:W4:Y:S02]  /*13c0*/  LDG.E.U16 R107, desc[UR60][R6.64] ;  /* 0x0000003c066b7981 */ /* 0x000124000c1e1500 */
[----:B------:R-:W-:Y:S01]  /*13d0*/  IMAD R39, R5, 0x2, R31 ;  /* 0x0000000205277824 */ /* 0x000fe200078e021f */
[----:B------:R-:W-:Y:S01]  /*13e0*/  LEA.HI.X.SX32 R13, R3, R72, 0x1, P0 ;  /* 0x00000048030d7211 */ /* 0x000fe200000f0eff */
[----:B------:R1:W4:Y:S01]  /*13f0*/  LDG.E.U16 R234, desc[UR60][R16.64] ;  /* 0x0000003c10ea7981 */ /* 0x000322000c1e1500 */
[-C--:B------:R-:W-:Y:S01]  /*1400*/  LEA R8, P0, R21, R2.reuse, 0x1 ;  /* 0x0000000215087211 */ /* 0x080fe200078008ff */
        /* <DEDUP_REMOVED lines=8> */
[----:B------:R1:W5:Y:S03]  /*1490*/  LDG.E.U16 R106, desc[UR60][R8.64] ;  /* 0x0000003c086a7981 */ /* 0x000366000c1e1500 */
[----:B------:R-:W-:Y:S01]  /*14a0*/  LEA R32, R5, R27, 0x1 ;  /* 0x0000001b05207211 */ /* 0x000fe200078e08ff */
[----:B------:R1:W4:Y:S01]  /*14b0*/  LDG.E.U16 R232, desc[UR60][R14.64] ;  /* 0x0000003c0ee87981 */ /* 0x000322000c1e1500 */
[----:B------:R-:W-:Y:S02]  /*14c0*/  LEA.HI.X.SX32 R11, R23, R72, 0x1, P0 ;  /* 0x00000048170b7211 */ /* 0x000fe400000f0eff */
[-C--:B0-----:R-:W-:Y:S01]  /*14d0*/  LEA R6, P0, R19, R2.reuse, 0x1 ;  /* 0x0000000213067211 */ /* 0x081fe200078008ff */
[----:B------:R-:W-:Y:S01]  /*14e0*/  IMAD R23, R5, 0x2, R32 ;  /* 0x0000000205177824 */ /* 0x000fe200078e0220 */
[----:B-1----:R-:W-:Y:S01]  /*14f0*/  LEA R16, P1, R29, R2, 0x1 ;  /* 0x000000021d107211 */ /* 0x002fe200078208ff */
        /* <DEDUP_REMOVED lines=16> */
[----:B------:R-:W-:-:S02]  /*1600*/  LEA.HI.X.SX32 R15, R31, R72, 0x1, P1 ;  /* 0x000000481f0f7211 */ /* 0x000fc400008f0eff */
[----:B0-----:R-:W-:Y:S01]  /*1610*/  LEA R10, P0, R21, R2, 0x1 ;  /* 0x00000002150a7211 */ /* 0x001fe200078008ff */
[----:B------:R0:W5:Y:S01]  /*1620*/  LDG.E.U16 R104, desc[UR60][R8.64] ;  /* 0x0000003c08687981 */ /* 0x000162000c1e1500 */
        /* <DEDUP_REMOVED lines=12> */
[----:B------:R-:W-:Y:S01]  /*16f0*/  LEA R12, P0, R19, R2, 0x1 ;  /* 0x00000002130c7211 */ /* 0x000fe200078008ff */
[----:B------:R1:W4:Y:S02]  /*1700*/  LDG.E.U16 R103, desc[UR60][R6.64] ;  /* 0x0000003c06677981 */ /* 0x000324000c1e1500 */
[----:B------:R-:W-:Y:S01]  /*1710*/  IMAD R35, R5, 0x2, R27 ;  /* 0x0000000205237824 */ /* 0x000fe200078e021b */
[----:B------:R-:W-:Y:S01]  /*1720*/  LEA.HI.X.SX32 R13, R19, R72, 0x1, P0 ;  /* 0x00000048130d7211 */ /* 0x000fe200000f0eff */
[----:B------:R1:W4:Y:S01]  /*1730*/  LDG.E.U16 R226, desc[UR60][R16.64] ;  /* 0x0000003c10e27981 */ /* 0x000322000c1e1500 */
[-C--:B0-----:R-:W-:Y:S01]  /*1740*/  LEA R8, P0, R25, R2.reuse, 0x1 ;  /* 0x0000000219087211 */ /* 0x081fe200078008ff */
[----:B------:R-:W-:Y:S01]  /*1750*/  IMAD R19, R5, 0x2, R35 ;  /* 0x0000000205137824 */ /* 0x000fe200078e0223 */
[----:B------:R-:W-:Y:S01]  /*1760*/  LEA R14, P1, R29, R2, 0x1 ;  /* 0x000000021d0e7211 */ /* 0x000fe200078208ff */
[----:B------:R0:W4:Y:S01]  /*1770*/  LDG.E.U16 R225, desc[UR60][R12.64] ;  /* 0x0000003c0ce17981 */ /* 0x000122000c1e1500 */
[----:B------:R-:W-:-:S02]  /*1780*/  LEA.HI.X.SX32 R9, R25, R72, 0x1, P0 ;  /* 0x0000004819097211 */ /* 0x000fc400000f0eff */
[----:B------:R-:W-:Y:S02]  /*1790*/  LEA R25, R5, R19, 0x1 ;  /* 0x0000001305197211 */ /* 0x000fe400078e08ff */
[----:B-1----:R-:W-:Y:S01]  /*17a0*/  LEA R10, P0, R3, R2, 0x1 ;  /* 0x00000002030a7211 */ /* 0x002fe200078008ff */
[----:B------:R-:W2:Y:S02]  /*17b0*/  LDG.E.U16 R102, desc[UR60][R8.64] ;  /* 0x0000003c08667981 */ /* 0x000ea4000c1e1500 */
[----:B------:R-:W-:Y:S01]  /*17c0*/  IMAD R47, R5, 0x2, R25 ;  /* 0x00000002052f7824 */ /* 0x000fe200078e0219 */
[----:B------:R-:W-:-:S03]  /*17d0*/  LEA.HI.X.SX32 R11, R3, R72, 0x1, P0 ;  /* 0x00000048030b7211 */ /* 0x000fc600000f0eff */
[----:B------:R-:W-:Y:S01]  /*17e0*/  IMAD R28, R5, 0x2, R47 ;  /* 0x00000002051c7824 */ /* 0x000fe200078e022f */
[----:B------:R-:W-:Y:S01]  /*17f0*/  LEA R6, P0, R21, R2, 0x1 ;  /* 0x0000000215067211 */ /* 0x000fe200078008ff */
[----:B------:R-:W4:Y:S02]  /*1800*/  LDG.E.U16 R223, desc[UR60][R10.64] ;  /* 0x0000003c0adf7981 */ /* 0x000f24000c1e1500 */
[----:B------:R-:W-:Y:S01]  /*1810*/  IMAD R3, R5, 0x2, R28 ;  /* 0x0000000205037824 */ /* 0x000fe200078e021c */
[----:B------:R-:W-:Y:S02]  /*1820*/  LEA.HI.X.SX32 R15, R29, R72, 0x1, P1 ;  /* 0x000000481d0f7211 */ /* 0x000fe400008f0eff */
[----:B------:R-:W-:Y:S02]  /*1830*/  LEA R16, P1, R31, R2, 0x1 ;  /* 0x000000021f107211 */ /* 0x000fe400078208ff */
[-C--:B------:R-:W-:Y:S01]  /*1840*/  LEA.HI.X.SX32 R7, R21, R72.reuse, 0x1, P0 ;  /* 0x0000004815077211 */ /* 0x080fe200000f0eff */
[----:B------:R-:W-:Y:S01]  /*1850*/  IMAD R21, R5, 0x2, R3 ;  /* 0x0000000205157824 */ /* 0x000fe200078e0203 */
[----:B------:R-:W-:Y:S01]  /*1860*/  LEA.HI.X.SX32 R17, R31, R72, 0x1, P1 ;  /* 0x000000481f117211 */ /* 0x000fe200008f0eff */
[----:B------:R1:W4:Y:S02]  /*1870*/  LDG.E.U16 R224, desc[UR60][R14.64] ;  /* 0x0000003c0ee07981 */ /* 0x000324000c1e1500 */
[----:B------:R-:W-:Y:S01]  /*1880*/  IMAD R31, R5, 0x2, R21 ;  /* 0x00000002051f7824 */ /* 0x000fe200078e0215 */
[----:B0-----:R-:W-:Y:S01]  /*1890*/  LEA R12, P0, R23, R2, 0x1 ;  /* 0x00000002170c7211 */ /* 0x001fe200078008ff */
[----:B------:R0:W4:Y:S02]  /*18a0*/  LDG.E.U16 R222, desc[UR60][R16.64] ;  /* 0x0000003c10de7981 */ /* 0x000124000c1e1500 */
[----:B------:R-:W-:Y:S01]  /*18b0*/  IMAD R29, R5, 0x2, R31 ;  /* 0x00000002051d7824 */ /* 0x000fe200078e021f */
[----:B------:R-:W-:Y:S01]  /*18c0*/  LEA.HI.X.SX32 R13, R23, R72, 0x1, P0 ;  /* 0x00000048170d7211 */ /* 0x000fe200000f0eff */
[----:B------:R3:W5:Y:S01]  /*18d0*/  LDG.E.U16 R101, desc[UR60][R6.64] ;  /* 0x0000003c06657981 */ /* 0x000762000c1e1500 */
[----:B-1----:R-:W-:-:S02]  /*18e0*/  LEA R14, P1, R27, R2, 0x1 ;  /* 0x000000021b0e7211 */ /* 0x002fc400078208ff */
[----:B------:R-:W-:Y:S01]  /*18f0*/  LEA R23, R5, R29, 0x1 ;  /* 0x0000001d05177211 */ /* 0x000fe200078e08ff */
[----:B------:R1:W4:Y:S01]  /*1900*/  LDG.E.U16 R221, desc[UR60][R12.64] ;  /* 0x0000003c0cdd7981 */ /* 0x000322000c1e1500 */
[----:B------:R-:W-:Y:S02]  /*1910*/  LEA.HI.X.SX32 R15, R27, R72, 0x1, P1 ;  /* 0x000000481b0f7211 */ /* 0x000fe400008f0eff */
[-C--:B------:R-:W-:Y:S01]  /*1920*/  LEA R18, P0, R19, R2.reuse, 0x1 ;  /* 0x0000000213127211 */ /* 0x080fe200078008ff */
[----:B------:R-:W-:Y:S01]  /*1930*/  IMAD R27, R5, 0x2, R23 ;  /* 0x00000002051b7824 */ /* 0x000fe200078e0217 */
[----:B------:R-:W-:Y:S01]  /*1940*/  LEA R10, P1, R47, R2, 0x1 ;  /* 0x000000022f0a7211 */ /* 0x000fe200078208ff */
[----:B------:R-:W4:Y:S01]  /*1950*/  LDG.E.U16 R220, desc[UR60][R14.64] ;  /* 0x0000003c0edc7981 */ /* 0x000f22000c1e1500 */
[----:B------:R-:W-:Y:S01]  /*1960*/  LEA.HI.X.SX32 R19, R19, R72, 0x1, P0 ;  /* 0x0000004813137211 */ /* 0x000fe200000f0eff */
[----:B------:R-:W-:Y:S01]  /*1970*/  IMAD R49, R5, 0x2, R27 ;  /* 0x0000000205317824 */ /* 0x000fe200078e021b */
[----:B0-----:R-:W-:-:S03]  /*1980*/  LEA R16, P0, R25, R2, 0x1 ;  /* 0x0000000219107211 */ /* 0x001fc600078008ff */
[----:B------:R-:W-:Y:S01]  /*1990*/  IMAD R30, R5, 0x2, R49 ;  /* 0x00000002051e7824 */ /* 0x000fe200078e0231 */
[----:B------:R-:W-:Y:S01]  /*19a0*/  LEA.HI.X.SX32 R17, R25, R72, 0x1, P0 ;  /* 0x0000004819117211 */ /* 0x000fe200000f0eff */
[----:B------:R-:W2:Y:S01]  /*19b0*/  LDG.E.U16 R100, desc[UR60][R18.64] ;  /* 0x0000003c12647981 */ /* 0x000ea2000c1e1500 */
[----:B------:R-:W-:Y:S01]  /*19c0*/  LEA R8, P0, R3, R2, 0x1 ;  /* 0x0000000203087211 */ /* 0x000fe200078008ff */
[----:B------:R-:W-:Y:S01]  /*19d0*/  IMAD R25, R5, 0x2, R30 ;  /* 0x0000000205197824 */ /* 0x000fe200078e021e */
[-C--:B------:R-:W-:Y:S01]  /*19e0*/  LEA.HI.X.SX32 R11, R47, R72.reuse, 0x1, P1 ;  /* 0x000000482f0b7211 */ /* 0x080fe200008f0eff */
[----:B------:R0:W4:Y:S01]  /*19f0*/  LDG.E.U16 R219, desc[UR60][R16.64] ;  /* 0x0000003c10db7981 */ /* 0x000122000c1e1500 */
[----:B------:R-:W-:Y:S01]  /*1a00*/  LEA.HI.X.SX32 R9, R3, R72, 0x1, P0 ;  /* 0x0000004803097211 */ /* 0x000fe200000f0eff */
[----:B------:R-:W-:Y:S01]  /*1a10*/  IMAD R3, R5, 0x2, R25 ;  /* 0x0000000205037824 */ /* 0x000fe200078e0219 */
[-C--:B---3--:R-:W-:Y:S01]  /*1a20*/  LEA R6, P1, R31, R2.reuse, 0x1 ;  /* 0x000000021f067211 */ /* 0x088fe200078208ff */
[----:B------:R-:W3:Y:S02]  /*1a30*/  LDG.E.U16 R218, desc[UR60][R10.64] ;  /* 0x0000003c0ada7981 */ /* 0x000ee4000c1e1500 */
[----:B------:R-:W-:Y:S01]  /*1a40*/  IMAD R47, R5, 0x2, R3 ;  /* 0x00000002052f7824 */ /* 0x000fe200078e0203 */
[----:B-1----:R-:W-:Y:S01]  /*1a50*/  LEA R12, P0, R21, R2, 0x1 ;  /* 0x00000002150c7211 */ /* 0x002fe200078008ff */
[----:B------:R-:W4:Y:S01]  /*1a60*/  LDG.E.U16 R99, desc[UR60][R8.64] ;  /* 0x0000003c08637981 */ /* 0x000f22000c1e1500 */
[----:B------:R-:W-:-:S02]  /*1a70*/  LEA.HI.X.SX32 R7, R31, R72, 0x1, P1 ;  /* 0x000000481f077211 */ /* 0x000fc400008f0eff */
[----:B------:R-:W-:Y:S02]  /*1a80*/  LEA R31, R5, R47, 0x1 ;  /* 0x0000002f051f7211 */ /* 0x000fe400078e08ff */
[----:B------:R-:W-:Y:S01]  /*1a90*/  LEA.HI.X.SX32 R13, R21, R72, 0x1, P0 ;  /* 0x00000048150d7211 */ /* 0x000fe200000f0eff */
[----:B------:R-:W3:Y:S01]  /*1aa0*/  LDG.E.U16 R216, desc[UR60][R6.64] ;  /* 0x0000003c06d87981 */ /* 0x000ee2000c1e1500 */
[-C--:B0-----:R-:W-:Y:S01]  /*1ab0*/  LEA R16, P0, R23, R2.reuse, 0x1 ;  /* 0x0000000217107211 */ /* 0x081fe200078008ff */
[----:B------:R-:W-:Y:S01]  /*1ac0*/  IMAD R21, R5, 0x2, R31 ;  /* 0x0000000205157824 */ /* 0x000fe200078e021f */
[----:B------:R-:W-:Y:S01]  /*1ad0*/  LEA R14, P1, R49, R2, 0x1 ;  /* 0x00000002310e7211 */ /* 0x000fe200078208ff */
[----:B------:R0:W3:Y:S01]  /*1ae0*/  LDG.E.U16 R217, desc[UR60][R12.64] ;  /* 0x0000003c0cd97981 */ /* 0x0000e2000c1e1500 */
[----:B------:R-:W-:Y:S01]  /*1af0*/  LEA.HI.X.SX32 R17, R23, R72, 0x1, P0 ;  /* 0x0000004817117211 */ /* 0x000fe200000f0eff */
[----:B------:R-:W-:Y:S01]  /*1b00*/  IMAD R23, R5, 0x2, R21 ;  /* 0x0000000205177824 */ /* 0x000fe200078e0215 */
[----:B------:R-:W-:-:S03]  /*1b10*/  LEA R18, P0, R27, R2, 0x1 ;  /* 0x000000021b127211 */ /* 0x000fc600078008ff */
[----:B------:R-:W-:Y:S01]  /*1b20*/  IMAD R51, R5, 0x2, R23 ;  /* 0x0000000205337824 */ /* 0x000fe200078e0217 */
[-C--:B------:R-:W-:Y:S01]  /*1b30*/  LEA.HI.X.SX32 R19, R27, R72.reuse, 0x1, P0 ;  /* 0x000000481b137211 */ /* 0x080fe200000f0eff */
[----:B------:R1:W5:Y:S02]  /*1b40*/  LDG.E.U16 R98, desc[UR60][R16.64] ;  /* 0x0000003c10627981 */ /* 0x000364000c1e1500 */
[----:B------:R-:W-:Y:S01]  /*1b50*/  IMAD R24, R5, 0x2, R51 ;  /* 0x0000000205187824 */ /* 0x000fe200078e0233 */
[----:B------:R-:W-:Y:S01]  /*1b60*/  LEA.HI.X.SX32 R15, R49, R72, 0x1, P1 ;  /* 0x00000048310f7211 */ /* 0x000fe200008f0eff */
[----:B------:R-:W3:Y:S02]  /*1b70*/  LDG.E.U16 R215, desc[UR60][R18.64] ;  /* 0x0000003c12d77981 */ /* 0x000ee4000c1e1500 */
[----:B------:R-:W-:Y:S01]  /*1b80*/  IMAD R27, R5, 0x2, R24 ;  /* 0x00000002051b7824 */ /* 0x000fe200078e0218 */
[----:B0-----:R-:W-:Y:S01]  /*1b90*/  LEA R12, P0, R25, R2, 0x1 ;  /* 0x00000002190c7211 */ /* 0x001fe200078008ff */
[----:B------:R0:W3:Y:S02]  /*1ba0*/  LDG.E.U16 R214, desc[UR60][R14.64] ;  /* 0x0000003c0ed67981 */ /* 0x0000e4000c1e1500 */
[----:B------:R-:W-:Y:S01]  /*1bb0*/  IMAD R49, R5, 0x2, R27 ;  /* 0x0000000205317824 */ /* 0x000fe200078e021b */
[----:B------:R-:W-:-:S04]  /*1bc0*/  LEA.HI.X.SX32 R13, R25, R72, 0x1, P0 ;  /* 0x00000048190d7211 */ /* 0x000fc800000f0eff */
[----:B-1----:R-:W-:Y:S01]  /*1bd0*/  LEA R17, R5, R49, 0x1 ;  /* 0x0000003105117211 */ /* 0x002fe200078e08ff */
[----:B------:R1:W2:Y:S01]  /*1be0*/  LDG.E.U16 R97, desc[UR60][R12.64] ;  /* 0x0000003c0c617981 */ /* 0x0002a2000c1e1500 */
[----:B------:R-:W-:-:S03]  /*1bf0*/  LEA R10, P0, R3, R2, 0x1 ;  /* 0x00000002030a7211 */ /* 0x000fc600078008ff */
[----:B------:R-:W-:Y:S01]  /*1c00*/  IMAD R25, R5, 0x2, R17 ;  /* 0x0000000205197824 */ /* 0x000fe200078e0211 */
[----:B------:R-:W-:-:S03]  /*1c10*/  LEA.HI.X.SX32 R11, R3, R72, 0x1, P0 ;  /* 0x00000048030b7211 */ /* 0x000fc600000f0eff */
[----:B------:R-:W-:Y:S01]  /*1c20*/  IMAD R3, R5, 0x2, R25 ;  /* 0x0000000205037824 */ /* 0x000fe200078e0219 */
[----:B------:R-:W-:Y:S01]  /*1c30*/  LEA R8, P1, R47, R2, 0x1 ;  /* 0x000000022f087211 */ /* 0x000fe200078208ff */
[----:B------:R1:W3:Y:S02]  /*1c40*/  LDG.E.U16 R213, desc[UR60][R10.64] ;  /* 0x0000003c0ad57981 */ /* 0x0002e4000c1e1500 */
[----:B0-----:R-:W-:-:S04]  /*1c50*/  IMAD R15, R5, 0x2, R3 ;  /* 0x00000002050f7824 */ /* 0x001fc800078e0203 */
[----:B-1----:R-:W-:Y:S01]  /*1c60*/  IMAD R13, R5, 0x2, R15 ;  /* 0x00000002050d7824 */ /* 0x002fe200078e020f */
[----:B------:R-:W-:Y:S02]  /*1c70*/  LEA.HI.X.SX32 R9, R47, R72, 0x1, P1 ;  /* 0x000000482f097211 */ /* 0x000fe400008f0eff */
[----:B------:R-:W-:Y:S01]  /*1c80*/  LEA R6, P0, R21, R2, 0x1 ;  /* 0x0000000215067211 */ /* 0x000fe200078008ff */
[----:B------:R-:W-:Y:S02]  /*1c90*/  IMAD R26, R5, 0x2, R13 ;  /* 0x00000002051a7824 */ /* 0x000fe400078e020d */
[----:B------:R0:W3:Y:S01]  /*1ca0*/  LDG.E.U16 R212, desc[UR60][R8.64] ;  /* 0x0000003c08d47981 */ /* 0x0000e2000c1e1500 */
[----:B------:R-:W-:Y:S01]  /*1cb0*/  LEA.HI.X.SX32 R7, R21, R72, 0x1, P0 ;  /* 0x0000004815077211 */ /* 0x000fe200000f0eff */
[----:B------:R-:W-:Y:S01]  /*1cc0*/  IMAD R19, R5, 0x2, R26 ;  /* 0x0000000205137824 */ /* 0x000fe200078e021a */
[----:B------:R-:W-:-:S03]  /*1cd0*/  LEA R10, P0, R23, R2, 0x1 ;  /* 0x00000002170a7211 */ /* 0x000fc600078008ff */
[----:B------:R1:W4:Y:S01]  /*1ce0*/  LDG.E.U16 R96, desc[UR60][R6.64] ;  /* 0x0000003c06607981 */ /* 0x000322000c1e1500 */
[----:B------:R-:W-:Y:S02]  /*1cf0*/  LEA R21, R5, R19, 0x1 ;  /* 0x0000001305157211 */ /* 0x000fe400078e08ff */
[----:B0-----:R-:W-:Y:S02]  /*1d00*/  LEA R8, P1, R51, R2, 0x1 ;  /* 0x0000000233087211 */ /* 0x001fe400078208ff */
[-C--:B------:R-:W-:Y:S02]  /*1d10*/  LEA.HI.X.SX32 R11, R23, R72.reuse, 0x1, P0 ;  /* 0x00000048170b7211 */ /* 0x080fe400000f0eff */
[----:B------:R-:W-:Y:S02]  /*1d20*/  LEA.HI.X.SX32 R9, R51, R72, 0x1, P1 ;  /* 0x0000004833097211 */ /* 0x000fe400008f0eff */
[----:B-1----:R-:W-:Y:S01]  /*1d30*/  LEA R6, P0, R27, R2, 0x1 ;  /* 0x000000021b067211 */ /* 0x002fe200078008ff */
[----:B------:R-:W-:Y:S01]  /*1d40*/  IMAD R23, R5, 0x2, R21 ;  /* 0x0000000205177824 */ /* 0x000fe200078e0215 */
[----:B------:R0:W3:Y:S02]  /*1d50*/  LDG.E.U16 R211, desc[UR60][R10.64] ;  /* 0x0000003c0ad37981 */ /* 0x0000e4000c1e1500 */
[----:B------:R-:W-:-:S02]  /*1d60*/  LEA.HI.X.SX32 R7, R27, R72, 0x1, P0 ;  /* 0x000000481b077211 */ /* 0x000fc400000f0eff */
[----:B------:R1:W3:Y:S01]  /*1d70*/  LDG.E.U16 R210, desc[UR60][R8.64] ;  /* 0x0000003c08d27981 */ /* 0x0002e2000c1e1500 */
[----:B------:R-:W-:-:S03]  /*1d80*/  IMAD R27, R5, 0x2, R23 ;  /* 0x00000002051b7824 */ /* 0x000fc600078e0217 */
[----:B------:R1:W5:Y:S01]  /*1d90*/  LDG.E.U16 R95, desc[UR60][R6.64] ;  /* 0x0000003c065f7981 */ /* 0x000362000c1e1500 */
[-C--:B0-----:R-:W-:Y:S02]  /*1da0*/  LEA R10, P0, R49, R2.reuse, 0x1 ;  /* 0x00000002310a7211 */ /* 0x081fe400078008ff */
[----:B-1----:R-:W-:Y:S02]  /*1db0*/  LEA R8, P1, R17, R2, 0x1 ;  /* 0x0000000211087211 */ /* 0x002fe400078208ff */
[-C--:B------:R-:W-:Y:S02]  /*1dc0*/  LEA.HI.X.SX32 R11, R49, R72.reuse, 0x1, P0 ;  /* 0x00000048310b7211 */ /* 0x080fe400000f0eff */
[----:B------:R-:W-:Y:S01]  /*1dd0*/  LEA.HI.X.SX32 R9, R17, R72, 0x1, P1 ;  /* 0x0000004811097211 */ /* 0x000fe200008f0eff */
[----:B------:R-:W-:Y:S01]  /*1de0*/  IMAD R17, R5, 0x2, R27 ;  /* 0x0000000205117824 */ /* 0x000fe200078e021b */
[C---:B------:R-:W-:Y:S01]  /*1df0*/  LEA R6, P0, R3.reuse, R2, 0x1 ;  /* 0x0000000203067211 */ /* 0x040fe200078008ff */
[----:B------:R-:W3:Y:S03]  /*1e00*/  LDG.E.U16 R209, desc[UR60][R10.64] ;  /* 0x0000003c0ad17981 */ /* 0x000ee6000c1e1500 */
[----:B------:R-:W-:Y:S01]  /*1e10*/  LEA.HI.X.SX32 R7, R3, R72, 0x1, P0 ;  /* 0x0000004803077211 */ /* 0x000fe200000f0eff */
[C---:B------:R-:W-:Y:S01]  /*1e20*/  IMAD R3, R5.reuse, 0x2, R17 ;  /* 0x0000000205037824 */ /* 0x040fe200078e0211 */
[----:B------:R0:W3:Y:S03]  /*1e30*/  LDG.E.U16 R208, desc[UR60][R8.64] ;  /* 0x0000003c08d07981 */ /* 0x0000e6000c1e1500 */
[C---:B------:R-:W-:Y:S01]  /*1e40*/  IMAD R47, R5.reuse, 0x2, R3 ;  /* 0x00000002052f7824 */ /* 0x040fe200078e0203 */
[----:B------:R1:W2:Y:S03]  /*1e50*/  LDG.E.U16 R94, desc[UR60][R6.64] ;  /* 0x0000003c065e7981 */ /* 0x0002a6000c1e1500 */
[----:B------:R-:W-:Y:S01]  /*1e60*/  IMAD R20, R5, 0x2, R47 ;  /* 0x0000000205147824 */ /* 0x000fe200078e022f */
[----:B0-----:R-:W-:-:S02]  /*1e70*/  LEA R8, P1, R13, R2, 0x1 ;  /* 0x000000020d087211 */ /* 0x001fc400078208ff */
[----:B------:R-:W-:Y:S02]  /*1e80*/  LEA R10, P0, R15, R2, 0x1 ;  /* 0x000000020f0a7211 */ /* 0x000fe400078008ff */
[----:B------:R-:W-:Y:S02]  /*1e90*/  LEA.HI.X.SX32 R9, R13, R72, 0x1, P1 ;  /* 0x000000480d097211 */ /* 0x000fe400008f0eff */
[----:B------:R-:W-:Y:S02]  /*1ea0*/  LEA R13, R5, R20, 0x1 ;  /* 0x00000014050d7211 */ /* 0x000fe400078e08ff */
[----:B------:R-:W-:Y:S01]  /*1eb0*/  LEA.HI.X.SX32 R11, R15, R72, 0x1, P0 ;  /* 0x000000480f0b7211 */ /* 0x000fe200000f0eff */
[----:B------:R-:W3:Y:S01]  /*1ec0*/  LDG.E.U16 R206, desc[UR60][R8.64] ;  /* 0x0000003c08ce7981 */ /* 0x000ee2000c1e1500 */
[----:B-1----:R-:W-:Y:S01]  /*1ed0*/  LEA R6, P0, R19, R2, 0x1 ;  /* 0x0000000213067211 */ /* 0x002fe200078008ff */
[----:B------:R-:W-:Y:S02]  /*1ee0*/  IMAD R15, R5, 0x2, R13 ;  /* 0x00000002050f7824 */ /* 0x000fe400078e020d */
[----:B------:R0:W3:Y:S01]  /*1ef0*/  LDG.E.U16 R207, desc[UR60][R10.64] ;  /* 0x0000003c0acf7981 */ /* 0x0000e2000c1e1500 */
[----:B------:R-:W-:Y:S01]  /*1f00*/  LEA.HI.X.SX32 R7, R19, R72, 0x1, P0 ;  /* 0x0000004813077211 */ /* 0x000fe200000f0eff */
[----:B------:R-:W-:-:S04]  /*1f10*/  IMAD R19, R5, 0x2, R15 ;  /* 0x0000000205137824 */ /* 0x000fc800078e020f */
[----:B------:R1:W4:Y:S01]  /*1f20*/  LDG.E.U16 R93, desc[UR60][R6.64] ;  /* 0x0000003c065d7981 */ /* 0x000322000c1e1500 */
[----:B0-----:R-:W-:-:S04]  /*1f30*/  LEA R10, P0, R21, R2, 0x1 ;  /* 0x00000002150a7211 */ /* 0x001fc800078008ff */
[----:B------:R-:W-:Y:S01]  /*1f40*/  LEA.HI.X.SX32 R11, R21, R72, 0x1, P0 ;  /* 0x00000048150b7211 */ /* 0x000fe200000f0eff */
[----:B------:R-:W-:Y:S01]  /*1f50*/  IMAD R21, R5, 0x2, R19 ;  /* 0x0000000205157824 */ /* 0x000fe200078e0213 */
[----:B-1----:R-:W-:-:S03]  /*1f60*/  LEA R6, P0, R17, R2, 0x1 ;  /* 0x0000000211067211 */ /* 0x002fc600078008ff */
[----:B------:R-:W-:Y:S01]  /*1f70*/  IMAD R49, R5, 0x2, R21 ;  /* 0x0000000205317824 */ /* 0x000fe200078e0215 */
[----:B------:R-:W-:Y:S01]  /*1f80*/  LEA.HI.X.SX32 R7, R17, R72, 0x1, P0 ;  /* 0x0000004811077211 */ /* 0x000fe200000f0eff */
[----:B------:R0:W3:Y:S02]  /*1f90*/  LDG.E.U16 R205, desc[UR60][R10.64] ;  /* 0x0000003c0acd7981 */ /* 0x0000e4000c1e1500 */
[----:B------:R-:W-:Y:S01]  /*1fa0*/  IMAD R17, R5, 0x2, R49 ;  /* 0x0000000205117824 */ /* 0x000fe200078e0231 */
[----:B------:R-:W-:Y:S01]  /*1fb0*/  LEA R8, P1, R23, R2, 0x1 ;  /* 0x0000000217087211 */ /* 0x000fe200078208ff */
[----:B------:R1:W5:Y:S02]  /*1fc0*/  LDG.E.U16 R92, desc[UR60][R6.64] ;  /* 0x0000003c065c7981 */ /* 0x000364000c1e1500 */
[----:B------:R-:W-:Y:S01]  /*1fd0*/  IMAD R51, R5, 0x2, R17 ;  /* 0x0000000205337824 */ /* 0x000fe200078e0211 */
[----:B------:R-:W-:Y:S02]  /*1fe0*/  LEA.HI.X.SX32 R9, R23, R72, 0x1, P1 ;  /* 0x0000004817097211 */ /* 0x000fe400008f0eff */
[----:B0-----:R-:W-:-:S02]  /*1ff0*/  LEA R10, P0, R3, R2, 0x1 ;  /* 0x00000002030a7211 */ /* 0x001fc400078008ff */
[----:B------:R-:W-:Y:S01]  /*2000*/  LEA R22, R5, R51, 0x1 ;  /* 0x0000003305167211 */ /* 0x000fe200078e08ff */
[----:B------:R0:W3:Y:S01]  /*2010*/  LDG.E.U16 R204, desc[UR60][R8.64] ;  /* 0x0000003c08cc7981 */ /* 0x0000e2000c1e1500 */
[----:B------:R-:W-:Y:S02]  /*2020*/  LEA.HI.X.SX32 R11, R3, R72, 0x1, P0 ;  /* 0x00000048030b7211 */ /* 0x000fe400000f0eff */
[----:B-1----:R-:W-:Y:S01]  /*2030*/  LEA R6, P0, R13, R2, 0x1 ;  /* 0x000000020d067211 */ /* 0x002fe200078008ff */
[----:B------:R-:W-:Y:S02]  /*2040*/  IMAD R3, R5, 0x2, R22 ;  /* 0x0000000205037824 */ /* 0x000fe400078e0216 */
[----:B------:R1:W3:Y:S01]  /*2050*/  LDG.E.U16 R203, desc[UR60][R10.64] ;  /* 0x0000003c0acb7981 */ /* 0x0002e2000c1e1500 */
[----:B------:R-:W-:Y:S01]  /*2060*/  LEA.HI.X.SX32 R7, R13, R72, 0x1, P0 ;  /* 0x000000480d077211 */ /* 0x000fe200000f0eff */
[----:B------:R-:W-:Y:S01]  /*2070*/  IMAD R13, R5, 0x2, R3 ;  /* 0x00000002050d7824 */ /* 0x000fe200078e0203 */
[----:B0-----:R-:W-:-:S03]  /*2080*/  LEA R8, P1, R47, R2, 0x1 ;  /* 0x000000022f087211 */ /* 0x001fc600078208ff */
[----:B------:R0:W2:Y:S01]  /*2090*/  LDG.E.U16 R91, desc[UR60][R6.64] ;  /* 0x0000003c065b7981 */ /* 0x0000a2000c1e1500 */
[----:B------:R-:W-:Y:S01]  /*20a0*/  LEA.HI.X.SX32 R9, R47, R72, 0x1, P1 ;  /* 0x000000482f097211 */ /* 0x000fe200008f0eff */
[----:B------:R-:W-:Y:S01]  /*20b0*/  IMAD R47, R5, 0x2, R13 ;  /* 0x00000002052f7824 */ /* 0x000fe200078e020d */
[----:B-1----:R-:W-:-:S03]  /*20c0*/  LEA R10, P0, R15, R2, 0x1 ;  /* 0x000000020f0a7211 */ /* 0x002fc600078008ff */
[----:B------:R-:W-:Y:S01]  /*20d0*/  IMAD R23, R5, 0x2, R47 ;  /* 0x0000000205177824 */ /* 0x000fe200078e022f */
[----:B------:R1:W3:Y:S01]  /*20e0*/  LDG.E.U16 R202, desc[UR60][R8.64] ;  /* 0x0000003c08ca7981 */ /* 0x0002e2000c1e1500 */
[----:B------:R-:W-:Y:S02]  /*20f0*/  LEA.HI.X.SX32 R11, R15, R72, 0x1, P0 ;  /* 0x000000480f0b7211 */ /* 0x000fe400000f0eff */
[----:B------:R-:W-:Y:S01]  /*2100*/  IMAD R15, R5, 0x2, R23 ;  /* 0x00000002050f7824 */ /* 0x000fe200078e0217 */
[-C--:B0-----:R-:W-:Y:S02]  /*2110*/  LEA R6, P0, R49, R2.reuse, 0x1 ;  /* 0x0000000231067211 */ /* 0x081fe400078008ff */
[----:B------:R0:W3:Y:S01]  /*2120*/  LDG.E.U16 R201, desc[UR60][R10.64] ;  /* 0x0000003c0ac97981 */ /* 0x0000e2000c1e1500 */
[----:B-1----:R-:W-:-:S04]  /*2130*/  LEA R8, P1, R19, R2, 0x1 ;  /* 0x0000000213087211 */ /* 0x002fc800078208ff */
[-C--:B------:R-:W-:Y:S01]  /*2140*/  LEA.HI.X.SX32 R9, R19, R72.reuse, 0x1, P1 ;  /* 0x0000004813097211 */ /* 0x080fe200008f0eff */
[----:B------:R-:W-:Y:S01]  /*2150*/  IMAD R19, R5, 0x2, R15 ;  /* 0x0000000205137824 */ /* 0x000fe200078e020f */
[----:B------:R-:W-:-:S03]  /*2160*/  LEA.HI.X.SX32 R7, R49, R72, 0x1, P0 ;  /* 0x0000004831077211 */ /* 0x000fc600000f0eff */
[----:B------:R1:W3:Y:S01]  /*2170*/  LDG.E.U16 R200, desc[UR60][R8.64] ;  /* 0x0000003c08c87981 */ /* 0x0002e2000c1e1500 */
[----:B------:R-:W-:Y:S02]  /*2180*/  LEA R49, R5, R19, 0x1 ;  /* 0x0000001305317211 */ /* 0x000fe400078e08ff */
[----:B0-----:R-:W-:Y:S01]  /*2190*/  LEA R10, P0, R17, R2, 0x1 ;  /* 0x00000002110a7211 */ /* 0x001fe200078008ff */
[----:B------:R0:W4:Y:S02]  /*21a0*/  LDG.E.U16 R90, desc[UR60][R6.64] ;  /* 0x0000003c065a7981 */ /* 0x000124000c1e1500 */
[----:B------:R-:W-:Y:S01]  /*21b0*/  IMAD R16, R5, 0x2, R49 ;  /* 0x0000000205107824 */ /* 0x000fe200078e0231 */
[----:B------:R-:W-:Y:S02]  /*21c0*/  LEA.HI.X.SX32 R11, R17, R72, 0x1, P0 ;  /* 0x00000048110b7211 */ /* 0x000fe400000f0eff */
[----:B-1----:R-:W-:-:S03]  /*21d0*/  LEA R8, P1, R51, R2, 0x1 ;  /* 0x0000000233087211 */ /* 0x002fc600078208ff */
[----:B------:R1:W3:Y:S01]  /*21e0*/  LDG.E.U16 R199, desc[UR60][R10.64] ;  /* 0x0000003c0ac77981 */ /* 0x0002e2000c1e1500 */
[----:B------:R-:W-:Y:S01]  /*21f0*/  LEA.HI.X.SX32 R9, R51, R72, 0x1, P1 ;  /* 0x0000004833097211 */ /* 0x000fe200008f0eff */
[----:B------:R-:W-:Y:S01]  /*2200*/  IMAD R51, R5, 0x2, R16 ;  /* 0x0000000205337824 */ /* 0x000fe200078e0210 */
[----:B0-----:R-:W-:-:S03]  /*2210*/  LEA R6, P0, R3, R2, 0x1 ;  /* 0x0000000203067211 */ /* 0x001fc600078008ff */
[----:B------:R0:W3:Y:S01]  /*2220*/  LDG.E.U16 R198, desc[UR60][R8.64] ;  /* 0x0000003c08c67981 */ /* 0x0000e2000c1e1500 */
[----:B------:R-:W-:Y:S01]  /*2230*/  LEA.HI.X.SX32 R7, R3, R72, 0x1, P0 ;  /* 0x0000004803077211 */ /* 0x000fe200000f0eff */
[----:B------:R-:W-:Y:S01]  /*2240*/  IMAD R3, R5, 0x2, R51 ;  /* 0x0000000205037824 */ /* 0x000fe200078e0233 */
[----:B-1----:R-:W-:-:S03]  /*2250*/  LEA R10, P0, R13, R2, 0x1 ;  /* 0x000000020d0a7211 */ /* 0x002fc600078008ff */
[----:B------:R-:W-:Y:S01]  /*2260*/  IMAD R53, R5, 0x2, R3 ;  /* 0x0000000205357824 */ /* 0x000fe200078e0203 */
[----:B------:R-:W-:Y:S01]  /*2270*/  LEA.HI.X.SX32 R11, R13, R72, 0x1, P0 ;  /* 0x000000480d0b7211 */ /* 0x000fe200000f0eff */
[----:B------:R1:W5:Y:S02]  /*2280*/  LDG.E.U16 R89, desc[UR60][R6.64] ;  /* 0x0000003c06597981 */ /* 0x000364000c1e1500 */
[----:B------:R-:W-:Y:S01]  /*2290*/  IMAD R17, R5, 0x2, R53 ;  /* 0x0000000205117824 */ /* 0x000fe200078e0235 */
[-C--:B0-----:R-:W-:Y:S01]  /*22a0*/  LEA R8, P1, R47, R2.reuse, 0x1 ;  /* 0x000000022f087211 */ /* 0x081fe200078208ff */
[----:B------:R0:W3:Y:S02]  /*22b0*/  LDG.E.U16 R197, desc[UR60][R10.64] ;  /* 0x0000003c0ac57981 */ /* 0x0000e4000c1e1500 */
[----:B------:R-:W-:Y:S01]  /*22c0*/  IMAD R13, R5, 0x2, R17 ;  /* 0x00000002050d7824 */ /* 0x000fe200078e0211 */
[----:B-1----:R-:W-:-:S04]  /*22d0*/  LEA R6, P0, R15, R2, 0x1 ;  /* 0x000000020f067211 */ /* 0x002fc800078008ff */
[-C--:B------:R-:W-:Y:S02]  /*22e0*/  LEA.HI.X.SX32 R7, R15, R72.reuse, 0x1, P0 ;  /* 0x000000480f077211 */ /* 0x080fe400000f0eff */
[----:B------:R-:W-:Y:S02]  /*22f0*/  LEA R15, R5, R13, 0x1 ;  /* 0x0000000d050f7211 */ /* 0x000fe400078e08ff */
[----:B------:R-:W-:Y:S01]  /*2300*/  LEA.HI.X.SX32 R9, R47, R72, 0x1, P1 ;  /* 0x000000482f097211 */ /* 0x000fe200008f0eff */
[----:B------:R1:W2:Y:S02]  /*2310*/  LDG.E.U16 R88, desc[UR60][R6.64] ;  /* 0x0000003c06587981 */ /* 0x0002a4000c1e1500 */
[----:B------:R-:W-:Y:S01]  /*2320*/  IMAD R47, R5, 0x2, R15 ;  /* 0x00000002052f7824 */ /* 0x000fe200078e020f */
[----:B0-----:R-:W-:Y:S01]  /*2330*/  LEA R10, P0, R19, R2, 0x1 ;  /* 0x00000002130a7211 */ /* 0x001fe200078008ff */
[----:B------:R0:W3:Y:S02]  /*2340*/  LDG.E.U16 R196, desc[UR60][R8.64] ;  /* 0x0000003c08c47981 */ /* 0x0000e4000c1e1500 */
[----:B------:R-:W-:Y:S01]  /*2350*/  IMAD R18, R5, 0x2, R47 ;  /* 0x0000000205127824 */ /* 0x000fe200078e022f */
[----:B------:R-:W-:-:S02]  /*2360*/  LEA.HI.X.SX32 R11, R19, R72, 0x1, P0 ;  /* 0x00000048130b7211 */ /* 0x000fc400000f0eff */
[----:B-1----:R-:W-:-:S03]  /*2370*/  LEA R6, P0, R51, R2, 0x1 ;  /* 0x0000000233067211 */ /* 0x002fc600078008ff */
[----:B------:R1:W3:Y:S01]  /*2380*/  LDG.E.U16 R195, desc[UR60][R10.64] ;  /* 0x0000003c0ac37981 */ /* 0x0002e2000c1e1500 */
[----:B0-----:R-:W-:-:S04]  /*2390*/  LEA R8, P1, R49, R2, 0x1 ;  /* 0x0000000231087211 */ /* 0x001fc800078208ff */
[-C--:B------:R-:W-:Y:S01]  /*23a0*/  LEA.HI.X.SX32 R9, R49, R72.reuse, 0x1, P1 ;  /* 0x0000004831097211 */ /* 0x080fe200008f0eff */
[----:B------:R-:W-:Y:S01]  /*23b0*/  IMAD R49, R5, 0x2, R18 ;  /* 0x0000000205317824 */ /* 0x000fe200078e0212 */
[----:B------:R-:W-:-:S03]  /*23c0*/  LEA.HI.X.SX32 R7, R51, R72, 0x1, P0 ;  /* 0x0000004833077211 */ /* 0x000fc600000f0eff */
[----:B------:R-:W-:Y:S01]  /*23d0*/  IMAD R51, R5, 0x2, R49 ;  /* 0x0000000205337824 */ /* 0x000fe200078e0231 */
[----:B-1----:R-:W-:Y:S01]  /*23e0*/  LEA R10, P0, R3, R2, 0x1 ;  /* 0x00000002030a7211 */ /* 0x002fe200078008ff */
[----:B------:R0:W3:Y:S02]  /*23f0*/  LDG.E.U16 R194, desc[UR60][R8.64] ;  /* 0x0000003c08c27981 */ /* 0x0000e4000c1e1500 */
[C---:B------:R-:W-:Y:S02]  /*2400*/  IMAD R55, R5.reuse, 0x2, R51 ;  /* 0x0000000205377824 */ /* 0x040fe400078e0233 */
[----:B------:R1:W4:Y:S02]  /*2410*/  LDG.E.U16 R87, desc[UR60][R6.64] ;  /* 0x0000003c06577981 */ /* 0x000324000c1e1500 */
[----:B------:R-:W-:Y:S01]  /*2420*/  IMAD R19, R5, 0x2, R55 ;  /* 0x0000000205137824 */ /* 0x000fe200078e0237 */
[----:B------:R-:W-:Y:S02]  /*2430*/  LEA.HI.X.SX32 R11, R3, R72, 0x1, P0 ;  /* 0x00000048030b7211 */ /* 0x000fe400000f0eff */
[----:B0-----:R-:W-:-:S02]  /*2440*/  LEA R8, P1, R53, R2, 0x1 ;  /* 0x0000000235087211 */ /* 0x001fc400078208ff */
[----:B------:R-:W-:Y:S01]  /*2450*/  LEA R3, R5, R19, 0x1 ;  /* 0x0000001305037211 */ /* 0x000fe200078e08ff */
[----:B------:R0:W3:Y:S01]  /*2460*/  LDG.E.U16 R175, desc[UR60][R10.64] ;  /* 0x0000003c0aaf7981 */ /* 0x0000e2000c1e1500 */
[----:B------:R-:W-:-:S03]  /*2470*/  LEA.HI.X.SX32 R9, R53, R72, 0x1, P1 ;  /* 0x0000004835097211 */ /* 0x000fc600008f0eff */
[----:B------:R-:W-:Y:S01]  /*2480*/  IMAD R53, R5, 0x2, R3 ;  /* 0x0000000205357824 */ /* 0x000fe200078e0203 */
[----:B-1----:R-:W-:Y:S01]  /*2490*/  LEA R6, P0, R13, R2, 0x1 ;  /* 0x000000020d067211 */ /* 0x002fe200078008ff */
[----:B------:R1:W3:Y:S02]  /*24a0*/  LDG.E.U16 R59, desc[UR60][R8.64] ;  /* 0x0000003c083b7981 */ /* 0x0002e4000c1e1500 */
[----:B------:R-:W-:Y:S01]  /*24b0*/  IMAD R61, R5, 0x2, R53 ;  /* 0x00000002053d7824 */ /* 0x000fe200078e0235 */
[----:B------:R-:W-:Y:S02]  /*24c0*/  LEA.HI.X.SX32 R7, R13, R72, 0x1, P0 ;  /* 0x000000480d077211 */ /* 0x000fe400000f0eff */
[----:B0-----:R-:W-:Y:S01]  /*24d0*/  LEA R10, P0, R15, R2, 0x1 ;  /* 0x000000020f0a7211 */ /* 0x001fe200078008ff */
[----:B------:R-:W-:Y:S02]  /*24e0*/  IMAD R12, R5, 0x2, R61 ;  /* 0x00000002050c7824 */ /* 0x000fe400078e023d */
[----:B------:R0:W5:Y:S01]  /*24f0*/  LDG.E.U16 R86, desc[UR60][R6.64] ;  /* 0x0000003c06567981 */ /* 0x000162000c1e1500 */
[----:B------:R-:W-:Y:S01]  /*2500*/  LEA.HI.X.SX32 R11, R15, R72, 0x1, P0 ;  /* 0x000000480f0b7211 */ /* 0x000fe200000f0eff */
[----:B------:R-:W-:Y:S01]  /*2510*/  IMAD R15, R5, 0x2, R12 ;  /* 0x00000002050f7824 */ /* 0x000fe200078e020c */
        /* <DEDUP_REMOVED lines=9> */
[----:B------:R1:W3:Y:S01]  /*25b0*/  LDG.E.U16 R85, desc[UR60][R6.64] ;  /* 0x0000003c06557981 */ /* 0x0002e2000c1e1500 */
[----:B------:R-:W-:Y:S02]  /*25c0*/  LEA R13, R5, R49, 0x1 ;  /* 0x00000031050d7211 */ /* 0x000fe400078e08ff */
[----:B------:R-:W-:-:S03]  /*25d0*/  LEA.HI.X.SX32 R11, R51, R72, 0x1, P0 ;  /* 0x00000048330b7211 */ /* 0x000fc600000f0eff */
[----:B------:R-:W-:Y:S01]  /*25e0*/  IMAD R51, R5, 0x2, R13 ;  /* 0x0000000205337824 */ /* 0x000fe200078e020d */
[-C--:B0-----:R-:W-:Y:S01]  /*25f0*/  LEA R8, P1, R55, R2.reuse, 0x1 ;  /* 0x0000000237087211 */ /* 0x081fe200078208ff */
[----:B------:R0:W3:Y:S01]  /*2600*/  LDG.E.U16 R70, desc[UR60][R10.64] ;  /* 0x0000003c0a467981 */ /* 0x0000e2000c1e1500 */
[----:B-1----:R-:W-:-:S04]  /*2610*/  LEA R6, P0, R3, R2, 0x1 ;  /* 0x0000000203067211 */ /* 0x002fc800078008ff */
[-C--:B------:R-:W-:Y:S01]  /*2620*/  LEA.HI.X.SX32 R7, R3, R72.reuse, 0x1, P0 ;  /* 0x0000004803077211 */ /* 0x080fe200000f0eff */
[----:B------:R-:W-:Y:S01]  /*2630*/  IMAD R3, R5, 0x2, R51 ;  /* 0x0000000205037824 */ /* 0x000fe200078e0233 */
[----:B------:R-:W-:-:S03]  /*2640*/  LEA.HI.X.SX32 R9, R55, R72, 0x1, P1 ;  /* 0x0000004837097211 */ /* 0x000fc600008f0eff */
[----:B------:R-:W-:Y:S01]  /*2650*/  IMAD R63, R5, 0x2, R3 ;  /* 0x00000002053f7824 */ /* 0x000fe200078e0203 */
[----:B0-----:R-:W-:Y:S01]  /*2660*/  LEA R10, P0, R53, R2, 0x1 ;  /* 0x00000002350a7211 */ /* 0x001fe200078008ff */
[----:B------:R0:W3:Y:S02]  /*2670*/  LDG.E.U16 R57, desc[UR60][R8.64] ;  /* 0x0000003c08397981 */ /* 0x0000e4000c1e1500 */
[----:B------:R-:W-:Y:S01]  /*2680*/  IMAD R14, R5, 0x2, R63 ;  /* 0x00000002050e7824 */ /* 0x000fe200078e023f */
[----:B------:R-:W-:Y:S01]  /*2690*/  LEA.HI.X.SX32 R11, R53, R72, 0x1, P0 ;  /* 0x00000048350b7211 */ /* 0x000fe200000f0eff */
[----:B------:R1:W4:Y:S02]  /*26a0*/  LDG.E.U16 R84, desc[UR60][R6.64] ;  /* 0x0000003c06547981 */ /* 0x000324000c1e1500 */
[----:B------:R-:W-:Y:S02]  /*26b0*/  IMAD R53, R5, 0x2, R14 ;  /* 0x0000000205357824 */ /* 0x000fe400078e020e */
[----:B------:R1:W3:Y:S01]  /*26c0*/  LDG.E.U16 R69, desc[UR60][R10.64] ;  /* 0x0000003c0a457981 */ /* 0x0002e2000c1e1500 */
[----:B0-----:R-:W-:-:S04]  /*26d0*/  LEA R8, P1, R61, R2, 0x1 ;  /* 0x000000023d087211 */ /* 0x001fc800078208ff */
[----:B------:R-:W-:Y:S01]  /*26e0*/  LEA.HI.X.SX32 R9, R61, R72, 0x1, P1 ;  /* 0x000000483d097211 */ /* 0x000fe200008f0eff */
[----:B------:R-:W-:Y:S01]  /*26f0*/  IMAD R61, R5, 0x2, R53 ;  /* 0x00000002053d7824 */ /* 0x000fe200078e0235 */
[----:B-1----:R-:W-:-:S03]  /*2700*/  LEA R6, P0, R15, R2, 0x1 ;  /* 0x000000020f067211 */ /* 0x002fc600078008ff */
[----:B------:R0:W3:Y:S01]  /*2710*/  LDG.E.U16 R56, desc[UR60][R8.64] ;  /* 0x0000003c08387981 */ /* 0x0000e2000c1e1500 */
[----:B------:R-:W-:Y:S02]  /*2720*/  LEA R65, R5, R61, 0x1 ;  /* 0x0000003d05417211 */ /* 0x000fe400078e08ff */
[----:B------:R-:W-:Y:S02]  /*2730*/  LEA.HI.X.SX32 R7, R15, R72, 0x1, P0 ;  /* 0x000000480f077211 */ /* 0x000fe400000f0eff */
[----:B------:R-:W-:Y:S01]  /*2740*/  LEA R10, P0, R47, R2, 0x1 ;  /* 0x000000022f0a7211 */ /* 0x000fe200078008ff */
[----:B------:R-:W-:Y:S02]  /*2750*/  IMAD R15, R5, 0x2, R65 ;  /* 0x00000002050f7824 */ /* 0x000fe400078e0241 */
[----:B------:R1:W5:Y:S01]  /*2760*/  LDG.E.U16 R83, desc[UR60][R6.64] ;  /* 0x0000003c06537981 */ /* 0x000362000c1e1500 */
[----:B------:R-:W-:Y:S01]  /*2770*/  LEA.HI.X.SX32 R11, R47, R72, 0x1, P0 ;  /* 0x000000482f0b7211 */ /* 0x000fe200000f0eff */
[----:B------:R-:W-:Y:S01]  /*2780*/  IMAD R47, R5, 0x2, R15 ;  /* 0x00000002052f7824 */ /* 0x000fe200078e020f */
[----:B0-----:R-:W-:-:S03]  /*2790*/  LEA R8, P1, R49, R2, 0x1 ;  /* 0x0000000231087211 */ /* 0x001fc600078208ff */
[----:B------:R-:W-:Y:S01]  /*27a0*/  IMAD R75, R5, 0x2, R47 ;  /* 0x00000002054b7824 */ /* 0x000fe200078e022f */
[----:B------:R-:W-:Y:S01]  /*27b0*/  LEA.HI.X.SX32 R9, R49, R72, 0x1, P1 ;  /* 0x0000004831097211 */ /* 0x000fe200008f0eff */
[----:B------:R0:W3:Y:S01]  /*27c0*/  LDG.E.U16 R68, desc[UR60][R10.64] ;  /* 0x0000003c0a447981 */ /* 0x0000e2000c1e1500 */
[----:B-1----:R-:W-:Y:S01]  /*27d0*/  LEA R6, P0, R51, R2, 0x1 ;  /* 0x0000000233067211 */ /* 0x002fe200078008ff */
[----:B------:R-:W-:Y:S02]  /*27e0*/  IMAD R77, R5, 0x2, R75 ;  /* 0x00000002054d7824 */ /* 0x000fe400078e024b */
[----:B------:R1:W3:Y:S01]  /*27f0*/  LDG.E.U16 R55, desc[UR60][R8.64] ;  /* 0x0000003c08377981 */ /* 0x0002e2000c1e1500 */
[----:B------:R-:W-:Y:S02]  /*2800*/  LEA.HI.X.SX32 R7, R51, R72, 0x1, P0 ;  /* 0x0000004833077211 */ /* 0x000fe400000f0eff */
[-C--:B------:R-:W-:Y:S02]  /*2810*/  LEA R48, P0, R3, R2.reuse, 0x1 ;  /* 0x0000000203307211 */ /* 0x080fe400078008ff */
[----:B0-----:R-:W-:Y:S01]  /*2820*/  LEA R10, P1, R63, R2, 0x1 ;  /* 0x000000023f0a7211 */ /* 0x001fe200078208ff */
[----:B------:R0:W2:Y:S01]  /*2830*/  LDG.E.U16 R82, desc[UR60][R6.64] ;  /* 0x0000003c06527981 */ /* 0x0000a2000c1e1500 */
[----:B-1----:R-:W-:Y:S01]  /*2840*/  IMAD R9, R5, 0x2, R77 ;  /* 0x0000000205097824 */ /* 0x002fe200078e024d */
[----:B------:R-:W-:-:S03]  /*2850*/  LEA.HI.X.SX32 R49, R3, R72, 0x1, P0 ;  /* 0x0000004803317211 */ /* 0x000fc600000f0eff */
[----:B------:R-:W-:Y:S01]  /*2860*/  IMAD R3, R5, 0x2, R9 ;  /* 0x0000000205037824 */ /* 0x000fe200078e0209 */
[----:B------:R-:W-:Y:S01]  /*2870*/  LEA.HI.X.SX32 R11, R63, R72, 0x1, P1 ;  /* 0x000000483f0b7211 */ /* 0x000fe200008f0eff */
[----:B------:R-:W3:Y:S01]  /*2880*/  LDG.E.U16 R67, desc[UR60][R48.64] ;  /* 0x0000003c30437981 */ /* 0x000ee2000c1e1500 */
[----:B0-----:R-:W-:Y:S02]  /*2890*/  LEA R6, P0, R53, R2, 0x1 ;  /* 0x0000000235067211 */ /* 0x001fe400078008ff */
[----:B------:R-:W-:Y:S01]  /*28a0*/  LEA R63, R5, R3, 0x1 ;  /* 0x00000003053f7211 */ /* 0x000fe200078e08ff */
[----:B------:R0:W3:Y:S01]  /*28b0*/  LDG.E.U16 R54, desc[UR60][R10.64] ;  /* 0x0000003c0a367981 */ /* 0x0000e2000c1e1500 */
[----:B------:R-:W-:-:S03]  /*28c0*/  LEA.HI.X.SX32 R7, R53, R72, 0x1, P0 ;  /* 0x0000004835077211 */ /* 0x000fc600000f0eff */
[----:B------:R-:W-:Y:S01]  /*28d0*/  IMAD R125, R5, 0x2, R63 ;  /* 0x00000002057d7824 */ /* 0x000fe200078e023f */
[----:B------:R-:W-:Y:S01]  /*28e0*/  LEA R50, P0, R61, R2, 0x1 ;  /* 0x000000023d327211 */ /* 0x000fe200078008ff */
[----:B------:R1:W4:Y:S02]  /*28f0*/  LDG.E.U16 R81, desc[UR60][R6.64] ;  /* 0x0000003c06517981 */ /* 0x000324000c1e1500 */
[----:B0-----:R-:W-:Y:S01]  /*2900*/  IMAD R10, R5, 0x2, R125 ;  /* 0x00000002050a7824 */ /* 0x001fe200078e027d */
[----:B------:R-:W-:-:S03]  /*2910*/  LEA.HI.X.SX32 R51, R61, R72, 0x1, P0 ;  /* 0x000000483d337211 */ /* 0x000fc600000f0eff */
[----:B------:R-:W-:Y:S01]  /*2920*/  IMAD R61, R5, 0x2, R10 ;  /* 0x00000002053d7824 */ /* 0x000fe200078e020a */
[C---:B-1----:R-:W-:Y:S01]  /*2930*/  LEA R6, P0, R47.reuse, R2, 0x1 ;  /* 0x000000022f067211 */ /* 0x042fe200078008ff */
[----:B------:R0:W3:Y:S03]  /*2940*/  LDG.E.U16 R66, desc[UR60][R50.64] ;  /* 0x0000003c32427981 */ /* 0x0000e6000c1e1500 */
[----:B------:R-:W-:Y:S01]  /*2950*/  LEA.HI.X.SX32 R7, R47, R72, 0x1, P0 ;  /* 0x000000482f077211 */ /* 0x000fe200000f0eff */
[----:B------:R-:W-:Y:S01]  /*2960*/  IMAD R47, R5, 0x2, R61 ;  /* 0x00000002052f7824 */ /* 0x000fe200078e023d */
[----:B------:R-:W-:-:S03]  /*2970*/  LEA R48, P1, R65, R2, 0x1 ;  /* 0x0000000241307211 */ /* 0x000fc600078208ff */
[----:B------:R-:W-:Y:S01]  /*2980*/  IMAD R127, R5, 0x2, R47 ;  /* 0x00000002057f7824 */ /* 0x000fe200078e022f */
[----:B------:R-:W-:Y:S01]  /*2990*/  LEA.HI.X.SX32 R49, R65, R72, 0x1, P1 ;  /* 0x0000004841317211 */ /* 0x000fe200008f0eff */
[----:B------:R1:W5:Y:S01]  /*29a0*/  LDG.E.U16 R80, desc[UR60][R6.64] ;  /* 0x0000003c06507981 */ /* 0x000362000c1e1500 */
[----:B0-----:R-:W-:Y:S01]  /*29b0*/  LEA R50, P0, R75, R2, 0x1 ;  /* 0x000000024b327211 */ /* 0x001fe200078008ff */
[----:B------:R-:W-:Y:S02]  /*29c0*/  IMAD R11, R5, 0x2, R127 ;  /* 0x00000002050b7824 */ /* 0x000fe400078e027f */
[----:B------:R0:W3:Y:S01]  /*29d0*/  LDG.E.U16 R53, desc[UR60][R48.64] ;  /* 0x0000003c30357981 */ /* 0x0000e2000c1e1500 */
[----:B------:R-:W-:Y:S02]  /*29e0*/  LEA.HI.X.SX32 R51, R75, R72, 0x1, P0 ;  /* 0x000000484b337211 */ /* 0x000fe400000f0eff */
[----:B------:R-:W-:Y:S02]  /*29f0*/  LEA R75, R5, R11, 0x1 ;  /* 0x0000000b054b7211 */ /* 0x000fe400078e08ff */
[-C--:B-1----:R-:W-:Y:S01]  /*2a00*/  LEA R6, P0, R3, R2.reuse, 0x1 ;  /* 0x0000000203067211 */ /* 0x082fe200078008ff */
[----:B------:R-:W3:Y:S01]  /*2a10*/  LDG.E.U16 R65, desc[UR60][R50.64] ;  /* 0x0000003c32417981 */ /* 0x000ee2000c1e1500 */
[----:B0-----:R-:W-:-:S02]  /*2a20*/  LEA R48, P1, R77, R2, 0x1 ;  /* 0x000000024d307211 */ /* 0x001fc400078208ff */
[-C--:B------:R-:W-:Y:S01]  /*2a30*/  LEA.HI.X.SX32 R7, R3, R72.reuse, 0x1, P0 ;  /* 0x0000004803077211 */ /* 0x080fe200000f0eff */
[----:B------:R-:W-:Y:S01]  /*2a40*/  IMAD R3, R5, 0x2, R75 ;  /* 0x0000000205037824 */ /* 0x000fe200078e024b */
[----:B------:R-:W-:-:S03]  /*2a50*/  LEA.HI.X.SX32 R49, R77, R72, 0x1, P1 ;  /* 0x000000484d317211 */ /* 0x000fc600008f0eff */
[C---:B------:R-:W-:Y:S01]  /*2a60*/  IMAD R129, R5.reuse, 0x2, R3 ;  /* 0x0000000205817824 */ /* 0x040fe200078e0203 */
[----:B------:R0:W3:Y:S04]  /*2a70*/  LDG.E.U16 R79, desc[UR60][R6.64] ;  /* 0x0000003c064f7981 */ /* 0x0000e8000c1e1500 */
[----:B------:R1:W3:Y:S01]  /*2a80*/  LDG.E.U16 R52, desc[UR60][R48.64] ;  /* 0x0000003c30347981 */ /* 0x0002e2000c1e1500 */
[----:B0-----:R-:W-:Y:S01]  /*2a90*/  IMAD R6, R5, 0x2, R129 ;  /* 0x0000000205067824 */ /* 0x001fe200078e0281 */
[----:B-1----:R-:W-:-:S04]  /*2aa0*/  LEA R48, P1, R125, R2, 0x1 ;  /* 0x000000027d307211 */ /* 0x002fc800078208ff */
[----:B------:R-:W-:Y:S01]  /*2ab0*/  LEA.HI.X.SX32 R49, R125, R72, 0x1, P1 ;  /* 0x000000487d317211 */ /* 0x000fe200008f0eff */
[----:B------:R-:W-:Y:S01]  /*2ac0*/  IMAD R125, R5, 0x2, R6 ;  /* 0x00000002057d7824 */ /* 0x000fe200078e0206 */
[----:B------:R-:W-:-:S03]  /*2ad0*/  LEA R50, P0, R63, R2, 0x1 ;  /* 0x000000023f327211 */ /* 0x000fc600078008ff */
[----:B------:R-:W-:Y:S01]  /*2ae0*/  IMAD R131, R5, 0x2, R125 ;  /* 0x0000000205837824 */ /* 0x000fe200078e027d */
[----:B------:R-:W-:Y:S02]  /*2af0*/  LEA.HI.X.SX32 R51, R63, R72, 0x1, P0 ;  /* 0x000000483f337211 */ /* 0x000fe400000f0eff */
[----:B------:R-:W-:Y:S01]  /*2b00*/  LEA R62, P0, R61, R2, 0x1 ;  /* 0x000000023d3e7211 */ /* 0x000fe200078008ff */
[----:B------:R-:W-:Y:S02]  /*2b10*/  IMAD R133, R5, 0x2, R131 ;  /* 0x0000000205857824 */ /* 0x000fe400078e0283 */
[----:B------:R-:W3:Y:S01]  /*2b20*/  LDG.E.U16 R64, desc[UR60][R50.64] ;  /* 0x0000003c32407981 */ /* 0x000ee2000c1e1500 */
[----:B------:R-:W-:Y:S02]  /*2b30*/  LEA.HI.X.SX32 R63, R61, R72, 0x1, P0 ;  /* 0x000000483d3f7211 */ /* 0x000fe400000f0eff */
[----:B------:R-:W-:Y:S02]  /*2b40*/  LEA R60, P0, R47, R2, 0x1 ;  /* 0x000000022f3c7211 */ /* 0x000fe400078008ff */
[----:B------:R-:W-:Y:S01]  /*2b50*/  LEA R7, R5, R133, 0x1 ;  /* 0x0000008505077211 */ /* 0x000fe200078e08ff */
[----:B------:R-:W3:Y:S01]  /*2b60*/  LDG.E.U16 R78, desc[UR60][R62.64] ;  /* 0x0000003c3e4e7981 */ /* 0x000ee2000c1e1500 */
[----:B------:R-:W-:-:S02]  /*2b70*/  LEA.HI.X.SX32 R61, R47, R72, 0x1, P0 ;  /* 0x000000482f3d7211 */ /* 0x000fc400000f0eff */
[----:B------:R-:W-:Y:S01]  /*2b80*/  LEA R76, P0, R75, R2, 0x1 ;  /* 0x000000024b4c7211 */ /* 0x000fe200078008ff */
[----:B------:R-:W-:Y:S01]  /*2b90*/  IMAD R47, R5, 0x2, R7 ;  /* 0x00000002052f7824 */ /* 0x000fe200078e0207 */
[----:B------:R-:W3:Y:S02]  /*2ba0*/  LDG.E.U16 R51, desc[UR60][R48.64] ;  /* 0x0000003c30337981 */ /* 0x000ee4000c1e1500 */
[----:B------:R-:W-:Y:S01]  /*2bb0*/  LEA.HI.X.SX32 R77, R75, R72, 0x1, P0 ;  /* 0x000000484b4d7211 */ /* 0x000fe200000f0eff */
[C---:B------:R-:W-:Y:S01]  /*2bc0*/  IMAD R75, R5.reuse, 0x2, R47 ;  /* 0x00000002054b7824 */ /* 0x040fe200078e022f */
[----:B------:R0:W3:Y:S03]  /*2bd0*/  LDG.E.U16 R63, desc[UR60][R60.64] ;  /* 0x0000003c3c3f7981 */ /* 0x0000e6000c1e1500 */
[C---:B------:R-:W-:Y:S01]  /*2be0*/  IMAD R135, R5.reuse, 0x2, R75 ;  /* 0x0000000205877824 */ /* 0x040fe200078e024b */
[----:B------:R-:W4:Y:S03]  /*2bf0*/  LDG.E.U16 R77, desc[UR60][R76.64] ;  /* 0x0000003c4c4d7981 */ /* 0x000f26000c1e1500 */
[----:B------:R-:W-:Y:S01]  /*2c00*/  IMAD R8, R5, 0x2, R135 ;  /* 0x0000000205087824 */ /* 0x000fe200078e0287 */
[----:B0-----:R-:W-:-:S03]  /*2c10*/  LEA R60, P0, R3, R2, 0x1 ;  /* 0x00000002033c7211 */ /* 0x001fc600078008ff */
[----:B------:R-:W-:Y:S01]  /*2c20*/  IMAD R137, R5, 0x2, R8 ;  /* 0x0000000205897824 */ /* 0x000fe200078e0208 */
[----:B------:R-:W-:Y:S02]  /*2c30*/  LEA R48, P1, R127, R2, 0x1 ;  /* 0x000000027f307211 */ /* 0x000fe400078208ff */
[----:B------:R-:W-:Y:S01]  /*2c40*/  LEA.HI.X.SX32 R61, R3, R72, 0x1, P0 ;  /* 0x00000048033d7211 */ /* 0x000fe200000f0eff */
[----:B------:R-:W-:Y:S01]  /*2c50*/  IMAD R141, R5, 0x2, R137 ;  /* 0x00000002058d7824 */ /* 0x000fe200078e0289 */
[----:B------:R-:W-:Y:S02]  /*2c60*/  LEA R126, P0, R125, R2, 0x1 ;  /* 0x000000027d7e7211 */ /* 0x000fe400078008ff */
[-C--:B------:R-:W-:Y:S01]  /*2c70*/  LEA.HI.X.SX32 R49, R127, R72.reuse, 0x1, P1 ;  /* 0x000000487f317211 */ /* 0x080fe200008f0eff */
[----:B------:R0:W3:Y:S01]  /*2c80*/  LDG.E.U16 R62, desc[UR60][R60.64] ;  /* 0x0000003c3c3e7981 */ /* 0x0000e2000c1e1500 */
[----:B------:R-:W-:Y:S02]  /*2c90*/  LEA.HI.X.SX32 R127, R125, R72, 0x1, P0 ;  /* 0x000000487d7f7211 */ /* 0x000fe400000f0eff */
[----:B------:R-:W-:Y:S01]  /*2ca0*/  LEA R143, R5, R141, 0x1 ;  /* 0x0000008d058f7211 */ /* 0x000fe200078e08ff */
[----:B------:R1:W3:Y:S01]  /*2cb0*/  LDG.E.U16 R50, desc[UR60][R48.64] ;  /* 0x0000003c30327981 */ /* 0x0002e2000c1e1500 */
[----:B0-----:R-:W-:-:S03]  /*2cc0*/  LEA R60, P0, R131, R2, 0x1 ;  /* 0x00000002833c7211 */ /* 0x001fc600078008ff */
[----:B------:R-:W-:Y:S01]  /*2cd0*/  IMAD R3, R5, 0x2, R143 ;  /* 0x0000000205037824 */ /* 0x000fe200078e028f */
[----:B------:R0:W2:Y:S01]  /*2ce0*/  LDG.E.U16 R76, desc[UR60][R126.64] ;  /* 0x0000003c7e4c7981 */ /* 0x0000a2000c1e1500 */
[----:B-1----:R-:W-:Y:S02]  /*2cf0*/  LEA R48, P1, R129, R2, 0x1 ;  /* 0x0000000281307211 */ /* 0x002fe400078208ff */
[----:B------:R-:W-:Y:S02]  /*2d00*/  LEA.HI.X.SX32 R61, R131, R72, 0x1, P0 ;  /* 0x00000048833d7211 */ /* 0x000fe400000f0eff */
[----:B------:R-:W-:Y:S01]  /*2d10*/  LEA R128, P0, R47, R2, 0x1 ;  /* 0x000000022f807211 */ /* 0x000fe200078008ff */
[----:B------:R-:W-:Y:S01]  /*2d20*/  IMAD R145, R5, 0x2, R3 ;  /* 0x0000000205917824 */ /* 0x000fe200078e0203 */
[-C--:B------:R-:W-:Y:S02]  /*2d30*/  LEA.HI.X.SX32 R49, R129, R72.reuse, 0x1, P1 ;  /* 0x0000004881317211 */ /* 0x080fe400008f0eff */
[----:B------:R-:W-:Y:S01]  /*2d40*/  LEA.HI.X.SX32 R129, R47, R72, 0x1, P0 ;  /* 0x000000482f817211 */ /* 0x000fe200000f0eff */
[----:B------:R1:W-:Y:S01]  /*2d50*/  STL [R1], R4 ;  /* 0x0000000401007387 */ /* 0x0003e20000100800 */
[-C--:B0-----:R-:W-:Y:S01]  /*2d60*/  LEA R126, P0, R75, R2.reuse, 0x1 ;  /* 0x000000024b7e7211 */ /* 0x081fe200078008ff */
[----:B------:R-:W-:Y:S01]  /*2d70*/  IMAD R147, R5, 0x2, R145 ;  /* 0x0000000205937824 */ /* 0x000fe200078e0291 */
[----:B------:R-:W-:Y:S01]  /*2d80*/  LEA R124, P1, R133, R2, 0x1 ;  /* 0x00000002857c7211 */ /* 0x000fe200078208ff */
[----:B------:R-:W3:Y:S01]  /*2d90*/  LDG.E.U16 R49, desc[UR60][R48.64] ;  /* 0x0000003c30317981 */ /* 0x000ee2000c1e1500 */
[----:B------:R-:W-:Y:S01]  /*2da0*/  LEA.HI.X.SX32 R127, R75, R72, 0x1, P0 ;  /* 0x000000484b7f7211 */ /* 0x000fe200000f0eff */
[----:B------:R-:W-:-:S02]  /*2db0*/  IMAD R153, R5, 0x2, R147 ;  /* 0x0000000205997824 */ /* 0x000fc400078e0293 */
[----:B------:R0:W5:Y:S02]  /*2dc0*/  LDG.E.U16 R75, desc[UR60][R128.64] ;  /* 0x0000003c804b7981 */ /* 0x000164000c1e1500 */
[C---:B-1----:R-:W-:Y:S02]  /*2dd0*/  IMAD R4, R5.reuse, 0x2, R153 ;  /* 0x0000000205047824 */ /* 0x042fe400078e0299 */
[----:B------:R-:W3:Y:S02]  /*2de0*/  LDG.E.U16 R61, desc[UR60][R60.64] ;  /* 0x0000003c3c3d7981 */ /* 0x000ee4000c1e1500 */
[----:B------:R-:W-:Y:S01]  /*2df0*/  IMAD R155, R5, 0x2, R4 ;  /* 0x00000002059b7824 */ /* 0x000fe200078e0204 */
[----:B------:R-:W-:-:S04]  /*2e00*/  LEA.HI.X.SX32 R125, R133, R72, 0x1, P1 ;  /* 0x00000048857d7211 */ /* 0x000fc800008f0eff */
[C---:B------:R-:W-:Y:S01]  /*2e10*/  LEA R149, R5.reuse, R155, 0x1 ;  /* 0x0000009b05957211 */ /* 0x040fe200078e08ff */
[----:B------:R1:W3:Y:S04]  /*2e20*/  LDG.E.U16 R48, desc[UR60][R124.64] ;  /* 0x0000003c7c307981 */ /* 0x0002e8000c1e1500 */
[----:B------:R-:W-:Y:S01]  /*2e30*/  IMAD R139, R5, 0x2, R149 ;  /* 0x00000002058b7824 */ /* 0x000fe200078e0295 */
[-C--:B0-----:R-:W-:Y:S01]  /*2e40*/  LEA R128, P0, R137, R2.reuse, 0x1 ;  /* 0x0000000289807211 */ /* 0x081fe200078008ff */
[----:B------:R0:W3:Y:S01]  /*2e50*/  LDG.E.U16 R60, desc[UR60][R126.64] ;  /* 0x0000003c7e3c7981 */ /* 0x0000e2000c1e1500 */
[----:B-1----:R-:W-:Y:S01]  /*2e60*/  LEA R124, P1, R135, R2, 0x1 ;  /* 0x00000002877c7211 */ /* 0x002fe200078208ff */
[----:B------:R-:W-:-:S03]  /*2e70*/  IMAD R131, R5, 0x2, R139 ;  /* 0x0000000205837824 */ /* 0x000fc600078e028b */
[----:B------:R-:W-:Y:S01]  /*2e80*/  LEA.HI.X.SX32 R125, R135, R72, 0x1, P1 ;  /* 0x00000048877d7211 */ /* 0x000fe200008f0eff */
[----:B------:R-:W-:Y:S01]  /*2e90*/  IMAD R151, R5, 0x2, R131 ;  /* 0x0000000205977824 */ /* 0x000fe200078e0283 */
[----:B0-----:R-:W-:Y:S02]  /*2ea0*/  LEA R126, P1, R143, R2, 0x1 ;  /* 0x000000028f7e7211 */ /* 0x001fe400078208ff */
[-C--:B------:R-:W-:Y:S01]  /*2eb0*/  LEA.HI.X.SX32 R129, R137, R72.reuse, 0x1, P0 ;  /* 0x0000004889817211 */ /* 0x080fe200000f0eff */
[----:B------:R0:W3:Y:S01]  /*2ec0*/  LDG.E.U16 R47, desc[UR60][R124.64] ;  /* 0x0000003c7c2f7981 */ /* 0x0000e2000c1e1500 */
[----:B------:R-:W-:Y:S01]  /*2ed0*/  LEA.HI.X.SX32 R127, R143, R72, 0x1, P1 ;  /* 0x000000488f7f7211 */ /* 0x000fe200008f0eff */
[----:B------:R-:W-:Y:S02]  /*2ee0*/  IMAD R143, R5, 0x2, R151 ;  /* 0x00000002058f7824 */ /* 0x000fe400078e0297 */
[----:B------:R1:W3:Y:S04]  /*2ef0*/  LDG.E.U16 R132, desc[UR60][R128.64] ;  /* 0x0000003c80847981 */ /* 0x0002e8000c1e1500 */
[----:B------:R-:W3:Y:S01]  /*2f00*/  LDG.E.U16 R134, desc[UR60][R126.64] ;  /* 0x0000003c7e867981 */ /* 0x000ee2000c1e1500 */
[----:B0-----:R-:W-:-:S04]  /*2f10*/  LEA R124, P0, R141, R2, 0x1 ;  /* 0x000000028d7c7211 */ /* 0x001fc800078008ff */
[----:B------:R-:W-:Y:S01]  /*2f20*/  LEA.HI.X.SX32 R125, R141, R72, 0x1, P0 ;  /* 0x000000488d7d7211 */ /* 0x000fe200000f0eff */
[----:B------:R-:W-:Y:S01]  /*2f30*/  IMAD R141, R5, 0x2, R143 ;  /* 0x00000002058d7824 */ /* 0x000fe200078e028f */
[----:B-1----:R-:W-:-:S03]  /*2f40*/  LEA R128, P0, R145, R2, 0x1 ;  /* 0x0000000291807211 */ /* 0x002fc600078008ff */
[----:B------:R0:W3:Y:S01]  /*2f50*/  LDG.E.U16 R133, desc[UR60][R124.64] ;  /* 0x0000003c7c857981 */ /* 0x0000e2000c1e1500 */
[----:B------:R-:W-:Y:S01]  /*2f60*/  LEA.HI.X.SX32 R129, R145, R72, 0x1, P0 ;  /* 0x0000004891817211 */ /* 0x000fe200000f0eff */
[----:B------:R-:W-:-:S04]  /*2f70*/  IMAD R135, R5, 0x2, R141 ;  /* 0x0000000205877824 */ /* 0x000fc800078e028d */
[----:B------:R1:W3:Y:S01]  /*2f80*/  LDG.E.U16 R176, desc[UR60][R128.64] ;  /* 0x0000003c80b07981 */ /* 0x0002e2000c1e1500 */
[----:B0-----:R-:W-:-:S04]  /*2f90*/  LEA R124, P0, R147, R2, 0x1 ;  /* 0x00000002937c7211 */ /* 0x001fc800078008ff */
[----:B------:R-:W-:Y:S02]  /*2fa0*/  LEA.HI.X.SX32 R125, R147, R72, 0x1, P0 ;  /* 0x00000048937d7211 */ /* 0x000fe400000f0eff */
[----:B------:R-:W-:Y:S02]  /*2fb0*/  LEA R147, R5, R135, 0x1 ;  /* 0x0000008705937211 */ /* 0x000fe400078e08ff */
[-C--:B-1----:R-:W-:Y:S01]  /*2fc0*/  LEA R128, P0, R155, R2.reuse, 0x1 ;  /* 0x000000029b807211 */ /* 0x082fe200078008ff */
[----:B------:R0:W3:Y:S02]  /*2fd0*/  LDG.E.U16 R136, desc[UR60][R124.64] ;  /* 0x0000003c7c887981 */ /* 0x0000e4000c1e1500 */
[----:B------:R-:W-:Y:S01]  /*2fe0*/  IMAD R146, R5, 0x2, R147 ;  /* 0x0000000205927824 */ /* 0x000fe200078e0293 */
[----:B------:R-:W-:Y:S02]  /*2ff0*/  LEA R126, P1, R153, R2, 0x1 ;  /* 0x00000002997e7211 */ /* 0x000fe400078208ff */
[-C--:B------:R-:W-:Y:S01]  /*3000*/  LEA.HI.X.SX32 R129, R155, R72.reuse, 0x1, P0 ;  /* 0x000000489b817211 */ /* 0x080fe200000f0eff */
[----:B------:R-:W-:Y:S01]  /*3010*/  IMAD R145, R5, 0x2, R146 ;  /* 0x0000000205917824 */ /* 0x000fe200078e0292 */
[----:B------:R-:W-:-:S03]  /*3020*/  LEA.HI.X.SX32 R127, R153, R72, 0x1, P1 ;  /* 0x00000048997f7211 */ /* 0x000fc600008f0eff */
[----:B------:R-:W-:Y:S01]  /*3030*/  IMAD R138, R5, 0x2, R145 ;  /* 0x00000002058a7824 */ /* 0x000fe200078e0291 */
[----:B0-----:R-:W-:Y:S01]  /*3040*/  LEA R124, P0, R149, R2, 0x1 ;  /* 0x00000002957c7211 */ /* 0x001fe200078008ff */
[----:B------:R-:W3:Y:S02]  /*3050*/  LDG.E.U16 R177, desc[UR60][R128.64] ;  /* 0x0000003c80b17981 */ /* 0x000ee4000c1e1500 */
[----:B------:R-:W-:Y:S01]  /*3060*/  IMAD R148, R5, 0x2, R138 ;  /* 0x0000000205947824 */ /* 0x000fe200078e028a */
[----:B------:R-:W-:Y:S01]  /*3070*/  LEA.HI.X.SX32 R125, R149, R72, 0x1, P0 ;  /* 0x00000048957d7211 */ /* 0x000fe200000f0eff */
[----:B------:R0:W3:Y:S02]  /*3080*/  LDG.E.U16 R137, desc[UR60][R126.64] ;  /* 0x0000003c7e897981 */ /* 0x0000e4000c1e1500 */
[----:B------:R-:W-:Y:S01]  /*3090*/  IMAD R150, R5, 0x2, R148 ;  /* 0x0000000205967824 */ /* 0x000fe200078e0294 */
[----:B0-----:R-:W-:-:S03]  /*30a0*/  LEA R126, P1, R139, R2, 0x1 ;  /* 0x000000028b7e7211 */ /* 0x001fc600078208ff */
[----:B------:R-:W-:Y:S01]  /*30b0*/  IMAD R149, R5, 0x2, R150 ;  /* 0x0000000205957824 */ /* 0x000fe200078e0296 */
[----:B------:R-:W-:Y:S02]  /*30c0*/  LEA.HI.X.SX32 R127, R139, R72, 0x1, P1 ;  /* 0x000000488b7f7211 */ /* 0x000fe400008f0eff */
[----:B------:R0:W3:Y:S01]  /*30d0*/  LDG.E.U16 R139, desc[UR60][R124.64] ;  /* 0x0000003c7c8b7981 */ /* 0x0000e2000c1e1500 */
[----:B------:R-:W-:-:S03]  /*30e0*/  LEA R128, P0, R151, R2, 0x1 ;  /* 0x0000000297807211 */ /* 0x000fc600078008ff */
[----:B------:R1:W3:Y:S01]  /*30f0*/  LDG.E.U16 R140, desc[UR60][R126.64] ;  /* 0x0000003c7e8c7981 */ /* 0x0002e2000c1e1500 */
[----:B0-----:R-:W-:-:S04]  /*3100*/  LEA R124, P1, R141, R2, 0x1 ;  /* 0x000000028d7c7211 */ /* 0x001fc800078208ff */
[-C--:B------:R-:W-:Y:S02]  /*3110*/  LEA.HI.X.SX32 R125, R141, R72.reuse, 0x1, P1 ;  /* 0x000000488d7d7211 */ /* 0x080fe400008f0eff */
[----:B------:R-:W-:Y:S02]  /*3120*/  LEA R141, R5, R149, 0x1 ;  /* 0x00000095058d7211 */ /* 0x000fe400078e08ff */
[----:B------:R-:W-:Y:S01]  /*3130*/  LEA.HI.X.SX32 R129, R151, R72, 0x1, P0 ;  /* 0x0000004897817211 */ /* 0x000fe200000f0eff */
[----:B------:R0:W3:Y:S02]  /*3140*/  LDG.E.U16 R144, desc[UR60][R124.64] ;  /* 0x0000003c7c907981 */ /* 0x0000e4000c1e1500 */
[----:B------:R-:W-:Y:S01]  /*3150*/  IMAD R152, R5, 0x2, R141 ;  /* 0x0000000205987824 */ /* 0x000fe200078e028d */
[----:B-1----:R-:W-:Y:S01]  /*3160*/  LEA R126, P0, R143, R2, 0x1 ;  /* 0x000000028f7e7211 */ /* 0x002fe200078008ff */
[----:B------:R1:W3:Y:S02]  /*3170*/  LDG.E.U16 R142, desc[UR60][R128.64] ;  /* 0x0000003c808e7981 */ /* 0x0002e4000c1e1500 */
[----:B------:R-:W-:Y:S01]  /*3180*/  IMAD R153, R5, 0x2, R152 ;  /* 0x0000000205997824 */ /* 0x000fe200078e0298 */
[----:B------:R-:W-:-:S02]  /*3190*/  LEA.HI.X.SX32 R127, R143, R72, 0x1, P0 ;  /* 0x000000488f7f7211 */ /* 0x000fc400000f0eff */
[-C--:B0-----:R-:W-:Y:S01]  /*31a0*/  LEA R124, P1, R145, R2.reuse, 0x1 ;  /* 0x00000002917c7211 */ /* 0x081fe200078208ff */
[----:B------:R-:W-:Y:S02]  /*31b0*/  IMAD R163, R5, 0x2, R153 ;  /* 0x0000000205a37824 */ /* 0x000fe400078e0299 */
[----:B------:R0:W3:Y:S01]  /*31c0*/  LDG.E.U16 R143, desc[UR60][R126.64] ;  /* 0x0000003c7e8f7981 */ /* 0x0000e2000c1e1500 */
[----:B-1----:R-:W-:Y:S02]  /*31d0*/  LEA R128, P0, R147, R2, 0x1 ;  /* 0x0000000293807211 */ /* 0x002fe400078008ff */
[-C--:B------:R-:W-:Y:S01]  /*31e0*/  LEA.HI.X.SX32 R125, R145, R72.reuse, 0x1, P1 ;  /* 0x00000048917d7211 */ /* 0x080fe200008f0eff */
[----:B------:R-:W-:Y:S01]  /*31f0*/  IMAD R145, R5, 0x2, R163 ;  /* 0x0000000205917824 */ /* 0x000fe200078e02a3 */
[----:B------:R-:W-:Y:S02]  /*3200*/  LEA.HI.X.SX32 R129, R147, R72, 0x1, P0 ;  /* 0x0000004893817211 */ /* 0x000fe400000f0eff */
[----:B0-----:R-:W-:Y:S01]  /*3210*/  LEA R126, P0, R146, R2, 0x1 ;  /* 0x00000002927e7211 */ /* 0x001fe200078008ff */
[----:B------:R-:W-:-:S03]  /*3220*/  IMAD R155, R5, 0x2, R145 ;  /* 0x00000002059b7824 */ /* 0x000fc600078e0291 */
[----:B------:R-:W-:Y:S02]  /*3230*/  LEA.HI.X.SX32 R127, R146, R72, 0x1, P0 ;  /* 0x00000048927f7211 */ /* 0x000fe400000f0eff */
[----:B------:R0:W3:Y:S01]  /*3240*/  LDG.E.U16 R146, desc[UR60][R128.64] ;  /* 0x0000003c80927981 */ /* 0x0000e2000c1e1500 */
[----:B------:R-:W-:-:S03]  /*3250*/  IMAD R164, R5, 0x2, R155 ;  /* 0x0000000205a47824 */ /* 0x000fc600078e029b */
[----:B------:R1:W3:Y:S01]  /*3260*/  LDG.E.U16 R147, desc[UR60][R126.64] ;  /* 0x0000003c7e937981 */ /* 0x0002e2000c1e1500 */
[C---:B0-----:R-:W-:Y:S02]  /*3270*/  LEA R128, P0, R148.reuse, R2, 0x1 ;  /* 0x0000000294807211 */ /* 0x041fe400078008ff */
[----:B------:R-:W-:Y:S02]  /*3280*/  LEA R165, R5, R164, 0x1 ;  /* 0x000000a405a57211 */ /* 0x000fe400078e08ff */
[----:B------:R-:W-:Y:S02]  /*3290*/  LEA.HI.X.SX32 R129, R148, R72, 0x1, P0 ;  /* 0x0000004894817211 */ /* 0x000fe400000f0eff */
[----:B------:R0:W3:Y:S01]  /*32a0*/  LDG.E.U16 R148, desc[UR60][R124.64] ;  /* 0x0000003c7c947981 */ /* 0x0000e2000c1e1500 */
[-C--:B-1----:R-:W-:Y:S02]  /*32b0*/  LEA R126, P0, R150, R2.reuse, 0x1 ;  /* 0x00000002967e7211 */ /* 0x082fe400078008ff */
[----:B0-----:R-:W-:-:S04]  /*32c0*/  LEA R124, P1, R149, R2, 0x1 ;  /* 0x00000002957c7211 */ /* 0x001fc800078208ff */
[-C--:B------:R-:W-:Y:S01]  /*32d0*/  LEA.HI.X.SX32 R125, R149, R72.reuse, 0x1, P1 ;  /* 0x00000048957d7211 */ /* 0x080fe200008f0eff */
[C---:B------:R-:W-:Y:S01]  /*32e0*/  IMAD R149, R5.reuse, 0x2, R165 ;  /* 0x0000000205957824 */ /* 0x040fe200078e02a5 */
[----:B------:R-:W-:Y:S02]  /*32f0*/  LEA.HI.X.SX32 R127, R150, R72, 0x1, P0 ;  /* 0x00000048967f7211 */ /* 0x000fe400000f0eff */
[----:B------:R0:W3:Y:S01]  /*3300*/  LDG.E.U16 R150, desc[UR60][R128.64] ;  /* 0x0000003c80967981 */ /* 0x0000e2000c1e1500 */
[----:B------:R-:W-:-:S03]  /*3310*/  IMAD R156, R5, 0x2, R149 ;  /* 0x00000002059c7824 */ /* 0x000fc600078e0295 */
[----:B------:R1:W3:Y:S01]  /*3320*/  LDG.E.U16 R151, desc[UR60][R126.64] ;  /* 0x0000003c7e977981 */ /* 0x0002e2000c1e1500 */
[----:B------:R-:W-:Y:S01]  /*3330*/  IMAD R166, R5, 0x2, R156 ;  /* 0x0000000205a67824 */ /* 0x000fe200078e029c */
[----:B0-----:R-:W-:-:S03]  /*3340*/  LEA R128, P0, R152, R2, 0x1 ;  /* 0x0000000298807211 */ /* 0x001fc600078008ff */
[----:B------:R-:W-:Y:S01]  /*3350*/  IMAD R171, R5, 0x2, R166 ;  /* 0x0000000205ab7824 */ /* 0x000fe200078e02a6 */
[----:B------:R-:W-:Y:S02]  /*3360*/  LEA.HI.X.SX32 R129, R152, R72, 0x1, P0 ;  /* 0x0000004898817211 */ /* 0x000fe400000f0eff */
[C---:B-1----:R-:W-:Y:S01]  /*3370*/  LEA R126, P0, R153.reuse, R2, 0x1 ;  /* 0x00000002997e7211 */ /* 0x042fe200078008ff */
[----:B------:R0:W3:Y:S03]  /*3380*/  LDG.E.U16 R152, desc[UR60][R124.64] ;  /* 0x0000003c7c987981 */ /* 0x0000e6000c1e1500 */
[----:B------:R-:W-:Y:S01]  /*3390*/  LEA.HI.X.SX32 R127, R153, R72, 0x1, P0 ;  /* 0x00000048997f7211 */ /* 0x000fe200000f0eff */
[----:B------:R-:W-:Y:S01]  /*33a0*/  IMAD R153, R5, 0x2, R171 ;  /* 0x0000000205997824 */ /* 0x000fe200078e02ab */
[----:B------:R1:W3:Y:S01]  /*33b0*/  LDG.E.U16 R154, desc[UR60][R128.64] ;  /* 0x0000003c809a7981 */ /* 0x0002e2000c1e1500 */
[----:B0-----:R-:W-:-:S02]  /*33c0*/  LEA R124, P1, R155, R2, 0x1 ;  /* 0x000000029b7c7211 */ /* 0x001fc400078208ff */
[----:B------:R-:W-:Y:S02]  /*33d0*/  IMAD R167, R5, 0x2, R153 ;  /* 0x0000000205a77824 */ /* 0x000fe400078e0299 */
[----:B------:R-:W-:Y:S02]  /*33e0*/  LEA.HI.X.SX32 R125, R155, R72, 0x1, P1 ;  /* 0x000000489b7d7211 */ /* 0x000fe400008f0eff */
[C---:B-1----:R-:W-:Y:S01]  /*33f0*/  LEA R128, P0, R156.reuse, R2, 0x1 ;  /* 0x000000029c807211 */ /* 0x042fe200078008ff */
[----:B------:R-:W3:Y:S03]  /*3400*/  LDG.E.U16 R155, desc[UR60][R126.64] ;  /* 0x0000003c7e9b7981 */ /* 0x000ee6000c1e1500 */
[----:B------:R-:W-:Y:S02]  /*3410*/  LEA.HI.X.SX32 R129, R156, R72, 0x1, P0 ;  /* 0x000000489c817211 */ /* 0x000fe400000f0eff */
[----:B------:R0:W3:Y:S04]  /*3420*/  LDG.E.U16 R156, desc[UR60][R124.64] ;  /* 0x0000003c7c9c7981 */ /* 0x0000e8000c1e1500 */
[----:B------:R1:W3:Y:S01]  /*3430*/  LDG.E.U16 R128, desc[UR60][R128.64] ;  /* 0x0000003c80807981 */ /* 0x0002e2000c1e1500 */
[----:B0-----:R-:W-:-:S04]  /*3440*/  LEA R124, P0, R167, R2, 0x1 ;  /* 0x00000002a77c7211 */ /* 0x001fc800078008ff */
[----:B------:R-:W-:Y:S02]  /*3450*/  LEA.HI.X.SX32 R125, R167, R72, 0x1, P0 ;  /* 0x00000048a77d7211 */ /* 0x000fe400000f0eff */
[----:B------:R-:W-:-:S03]  /*3460*/  LEA R167, R5, R167, 0x1 ;  /* 0x000000a705a77211 */ /* 0x000fc600078e08ff */
[----:B------:R0:W3:Y:S02]  /*3470*/  LDG.E.U16 R157, desc[UR60][R124.64] ;  /* 0x0000003c7c9d7981 */ /* 0x0000e4000c1e1500 */
[----:B------:R-:W-:-:S04]  /*3480*/  IMAD R172, R5, 0x2, R167 ;  /* 0x0000000205ac7824 */ /* 0x000fc800078e02a7 */
[----:B-1----:R-:W-:-:S04]  /*3490*/  IMAD R129, R5, 0x2, R172 ;  /* 0x0000000205817824 */ /* 0x002fc800078e02ac */
[----:B------:R-:W-:-:S05]  /*34a0*/  IMAD R168, R5, 0x2, R129 ;  /* 0x0000000205a87824 */ /* 0x000fca00078e0281 */
[----:B0-----:R-:W-:-:S04]  /*34b0*/  LEA R124, P0, R168, R2, 0x1 ;  /* 0x00000002a87c7211 */ /* 0x001fc800078008ff */
[----:B------:R-:W-:Y:S01]  /*34c0*/  LEA.HI.X.SX32 R125, R168, R72, 0x1, P0 ;  /* 0x00000048a87d7211 */ /* 0x000fe200000f0eff */
[----:B------:R-:W-:-:S04]  /*34d0*/  IMAD R168, R5, 0x2, R168 ;  /* 0x0000000205a87824 */ /* 0x000fc800078e02a8 */
[C---:B------:R-:W-:Y:S01]  /*34e0*/  IMAD R173, R5.reuse, 0x2, R168 ;  /* 0x0000000205ad7824 */ /* 0x040fe200078e02a8 */
[----:B------:R0:W3:Y:S03]  /*34f0*/  LDG.E.U16 R159, desc[UR60][R124.64] ;  /* 0x0000003c7c9f7981 */ /* 0x0000e6000c1e1500 */
[----:B------:R-:W-:-:S05]  /*3500*/  IMAD R158, R5, 0x2, R173 ;  /* 0x00000002059e7824 */ /* 0x000fca00078e02ad */
[----:B------:R-:W-:-:S04]  /*3510*/  LEA R169, R5, R158, 0x1 ;  /* 0x0000009e05a97211 */ /* 0x000fc800078e08ff */
[----:B0-----:R-:W-:-:S04]  /*3520*/  LEA R124, P0, R169, R2, 0x1 ;  /* 0x00000002a97c7211 */ /* 0x001fc800078008ff */
[----:B------:R-:W-:Y:S01]  /*3530*/  LEA.HI.X.SX32 R125, R169, R72, 0x1, P0 ;  /* 0x00000048a97d7211 */ /* 0x000fe200000f0eff */
[----:B------:R-:W-:-:S04]  /*3540*/  IMAD R169, R5, 0x2, R169 ;  /* 0x0000000205a97824 */ /* 0x000fc800078e02a9 */
[C---:B------:R-:W-:Y:S01]  /*3550*/  IMAD R174, R5.reuse, 0x2, R169 ;  /* 0x0000000205ae7824 */ /* 0x040fe200078e02a9 */
[----:B------:R0:W3:Y:S03]  /*3560*/  LDG.E.U16 R161, desc[UR60][R124.64] ;  /* 0x0000003c7ca17981 */ /* 0x0000e6000c1e1500 */
[----:B------:R-:W-:-:S04]  /*3570*/  IMAD R160, R5, 0x2, R174 ;  /* 0x0000000205a07824 */ /* 0x000fc800078e02ae */
[----:B------:R-:W-:-:S05]  /*3580*/  IMAD R170, R5, 0x2, R160 ;  /* 0x0000000205aa7824 */ /* 0x000fca00078e02a0 */
[----:B0-----:R-:W-:-:S04]  /*3590*/  LEA R124, P0, R170, R2, 0x1 ;  /* 0x00000002aa7c7211 */ /* 0x001fc800078008ff */
[----:B------:R-:W-:-:S05]  /*35a0*/  LEA.HI.X.SX32 R125, R170, R72, 0x1, P0 ;  /* 0x00000048aa7d7211 */ /* 0x000fca00000f0eff */
[----:B------:R0:W3:Y:S02]  /*35b0*/  LDG.E.U16 R162, desc[UR60][R124.64] ;  /* 0x0000003c7ca27981 */ /* 0x0000e4000c1e1500 */
[----:B0-----:R-:W-:-:S04]  /*35c0*/  LEA R124, P0, R163, R2, 0x1 ;  /* 0x00000002a37c7211 */ /* 0x001fc800078008ff */
[----:B------:R-:W-:-:S05]  /*35d0*/  LEA.HI.X.SX32 R125, R163, R72, 0x1, P0 ;  /* 0x00000048a37d7211 */ /* 0x000fca00000f0eff */
[----:B------:R0:W3:Y:S01]  /*35e0*/  LDG.E.U16 R163, desc[UR60][R124.64] ;  /* 0x0000003c7ca37981 */ /* 0x0000e2000c1e1500 */
[-C--:B------:R-:W-:Y:S02]  /*35f0*/  LEA R126, P1, R164, R2.reuse, 0x1 ;  /* 0x00000002a47e7211 */ /* 0x080fe400078208ff */
[----:B0-----:R-:W-:-:S04]  /*3600*/  LEA R124, P0, R165, R2, 0x1 ;  /* 0x00000002a57c7211 */ /* 0x001fc800078008ff */
[-C--:B------:R-:W-:Y:S02]  /*3610*/  LEA.HI.X.SX32 R125, R165, R72.reuse, 0x1, P0 ;  /* 0x00000048a57d7211 */ /* 0x080fe400000f0eff */
[----:B------:R-:W-:-:S03]  /*3620*/  LEA.HI.X.SX32 R127, R164, R72, 0x1, P1 ;  /* 0x00000048a47f7211 */ /* 0x000fc600008f0eff */
[----:B------:R0:W3:Y:S04]  /*3630*/  LDG.E.U16 R165, desc[UR60][R124.64] ;  /* 0x0000003c7ca57981 */ /* 0x0000e8000c1e1500 */
[----:B------:R1:W3:Y:S01]  /*3640*/  LDG.E.U16 R164, desc[UR60][R126.64] ;  /* 0x0000003c7ea47981 */ /* 0x0002e2000c1e1500 */
[----:B0-----:R-:W-:-:S04]  /*3650*/  LEA R124, P0, R167, R2, 0x1 ;  /* 0x00000002a77c7211 */ /* 0x001fc800078008ff */
[----:B------:R-:W-:Y:S02]  /*3660*/  LEA.HI.X.SX32 R125, R167, R72, 0x1, P0 ;  /* 0x00000048a77d7211 */ /* 0x000fe400000f0eff */
[----:B-1----:R-:W-:-:S03]  /*3670*/  LEA R126, P1, R166, R2, 0x1 ;  /* 0x00000002a67e7211 */ /* 0x002fc600078208ff */
[----:B------:R0:W3:Y:S01]  /*3680*/  LDG.E.U16 R167, desc[UR60][R124.64] ;  /* 0x0000003c7ca77981 */ /* 0x0000e2000c1e1500 */
[----:B------:R-:W-:Y:S01]  /*3690*/  LEA.HI.X.SX32 R127, R166, R72, 0x1, P1 ;  /* 0x00000048a67f7211 */ /* 0x000fe200008f0eff */
[----:B------:R-:W-:-:S04]  /*36a0*/  IMAD R178, R5, 0x2, R170 ;  /* 0x0000000205b27824 */ /* 0x000fc800078e02aa */
[----:B------:R1:W3:Y:S01]  /*36b0*/  LDG.E.U16 R166, desc[UR60][R126.64] ;  /* 0x0000003c7ea67981 */ /* 0x0002e2000c1e1500 */
[----:B0-----:R-:W-:-:S04]  /*36c0*/  LEA R124, P0, R169, R2, 0x1 ;  /* 0x00000002a97c7211 */ /* 0x001fc800078008ff */
[----:B------:R-:W-:Y:S02]  /*36d0*/  LEA.HI.X.SX32 R125, R169, R72, 0x1, P0 ;  /* 0x00000048a97d7211 */ /* 0x000fe400000f0eff */
[----:B-1----:R-:W-:-:S03]  /*36e0*/  LEA R126, P1, R168, R2, 0x1 ;  /* 0x00000002a87e7211 */ /* 0x002fc600078208ff */
[----:B------:R0:W3:Y:S01]  /*36f0*/  LDG.E.U16 R169, desc[UR60][R124.64] ;  /* 0x0000003c7ca97981 */ /* 0x0000e2000c1e1500 */
[----:B------:R-:W-:Y:S01]  /*3700*/  LEA.HI.X.SX32 R127, R168, R72, 0x1, P1 ;  /* 0x00000048a87f7211 */ /* 0x000fe200008f0eff */
[----:B------:R-:W1:Y:S04]  /*3710*/  S2R R181, SR_CgaCtaId ;  /* 0x0000000000b57919 */ /* 0x000e680000008800 */
[----:B------:R4:W3:Y:S01]  /*3720*/  LDG.E.U16 R168, desc[UR60][R126.64] ;  /* 0x0000003c7ea87981 */ /* 0x0008e2000c1e1500 */
[----:B0-----:R-:W-:-:S04]  /*3730*/  LEA R124, P0, R178, R2, 0x1 ;  /* 0x00000002b27c7211 */ /* 0x001fc800078008ff */
[----:B------:R-:W-:Y:S02]  /*3740*/  LEA.HI.X.SX32 R125, R178, R72, 0x1, P0 ;  /* 0x00000048b27d7211 */ /* 0x000fe400000f0eff */
[----:B----4-:R-:W-:-:S03]  /*3750*/  LEA R126, P1, R172, R2, 0x1 ;  /* 0x00000002ac7e7211 */ /* 0x010fc600078208ff */
[----:B------:R0:W4:Y:S01]  /*3760*/  LDG.E.U16 R170, desc[UR60][R124.64] ;  /* 0x0000003c7caa7981 */ /* 0x000122000c1e1500 */
[----:B------:R-:W-:-:S05]  /*3770*/  LEA.HI.X.SX32 R127, R172, R72, 0x1, P1 ;  /* 0x00000048ac7f7211 */ /* 0x000fca00008f0eff */
[----:B------:R2:W4:Y:S01]  /*3780*/  LDG.E.U16 R172, desc[UR60][R126.64] ;  /* 0x0000003c7eac7981 */ /* 0x000522000c1e1500 */
[----:B0-----:R-:W-:-:S04]  /*3790*/  LEA R124, P0, R171, R2, 0x1 ;  /* 0x00000002ab7c7211 */ /* 0x001fc800078008ff */
[----:B------:R-:W-:Y:S02]  /*37a0*/  LEA.HI.X.SX32 R125, R171, R72, 0x1, P0 ;  /* 0x00000048ab7d7211 */ /* 0x000fe400000f0eff */
[----:B--2---:R-:W-:-:S03]  /*37b0*/  LEA R126, P1, R174, R2, 0x1 ;  /* 0x00000002ae7e7211 */ /* 0x004fc600078208ff */
[----:B------:R0:W2:Y:S01]  /*37c0*/  LDG.E.U16 R171, desc[UR60][R124.64] ;  /* 0x0000003c7cab7981 */ /* 0x0000a2000c1e1500 */
[----:B------:R-:W-:-:S05]  /*37d0*/  LEA.HI.X.SX32 R127, R174, R72, 0x1, P1 ;  /* 0x00000048ae7f7211 */ /* 0x000fca00008f0eff */
[----:B------:R5:W2:Y:S01]  /*37e0*/  LDG.E.U16 R126, desc[UR60][R126.64] ;  /* 0x0000003c7e7e7981 */ /* 0x000aa2000c1e1500 */
[----:B0-----:R-:W-:-:S04]  /*37f0*/  LEA R124, P0, R173, R2, 0x1 ;  /* 0x00000002ad7c7211 */ /* 0x001fc800078008ff */
[----:B------:R-:W-:Y:S02]  /*3800*/  LEA.HI.X.SX32 R125, R173, R72, 0x1, P0 ;  /* 0x00000048ad7d7211 */ /* 0x000fe400000f0eff */
[----:B-----5:R-:W-:-:S03]  /*3810*/  SHF.R.S32.HI R127, RZ, 0x6, R182 ;  /* 0x00000006ff7f7819 */ /* 0x020fc600000114b6 */
[----:B------:R0:W5:Y:S01]  /*3820*/  LDG.E.U16 R173, desc[UR60][R124.64] ;  /* 0x0000003c7cad7981 */ /* 0x000162000c1e1500 */
[----:B------:R-:W-:Y:S02]  /*3830*/  SHF.L.U32 R179, R179, 0x1, RZ ;  /* 0x00000001b3b37819 */ /* 0x000fe400000006ff */
[----:B------:R-:W-:Y:S01]  /*3840*/  SGXT R127, R127, 0x1 ;  /* 0x000000017f7f781a */ /* 0x000fe20000000200 */
[----:B------:R-:W-:Y:S01]  /*3850*/  IMAD R178, R5, 0x2, R178 ;  /* 0x0000000205b27824 */ /* 0x000fe200078e02b2 */
[----:B0-----:R-:W-:Y:S02]  /*3860*/  MOV R124, 0x400 ;  /* 0x00000400007c7802 */ /* 0x001fe40000000f00 */
[----:B------:R-:W-:Y:S02]  /*3870*/  LOP3.LUT R127, R179, 0x90, R127, 0x78, !PT ;  /* 0x00000090b37f7812 */ /* 0x000fe400078e787f */
[----:B-1----:R-:W-:Y:S01]  /*3880*/  LEA R180, R181, R124, 0x18 ;  /* 0x0000007cb5b47211 */ /* 0x002fe200078ec0ff */
[----:B------:R-:W-:Y:S01]  /*3890*/  IMAD R174, R5, 0x2, R178 ;  /* 0x0000000205ae7824 */ /* 0x000fe200078e02b2 */
[----:B------:R-:W-:-:S03]  /*38a0*/  LEA R124, P0, R178, R2, 0x1 ;  /* 0x00000002b27c7211 */ /* 0x000fc600078008ff */
[----:B------:R-:W-:Y:S01]  /*38b0*/  IMAD.IADD R5, R127, 0x1, R180 ;  /* 0x000000017f057824 */ /* 0x000fe200078e02b4 */
[----:B------:R-:W-:-:S04]  /*38c0*/  LEA.HI.X.SX32 R125, R178, R72, 0x1, P0 ;  /* 0x00000048b27d7211 */ /* 0x000fc800000f0eff */
[----:B------:R0:W-:Y:S04]  /*38d0*/  STS.U16 [R5], R74 ;  /* 0x0000004a05007388 */ /* 0x0001e80000000400 */
[----:B------:R1:W-:Y:S04]  /*38e0*/  STS.U16 [R5+0xc800], R75 ;  /* 0x00c8004b05007388 */ /* 0x0003e80000000400 */
[----:B------:R1:W-:Y:S01]  /*38f0*/  STS.U16 [R5+0xc400], R76 ;  /* 0x00c4004c05007388 */ /* 0x0003e20000000400 */
[----:B0-----:R-:W-:-:S03]  /*3900*/  LEA R74, P0, R73, R2, 0x1 ;  /* 0x00000002494a7211 */ /* 0x001fc600078008ff */
[----:B------:R0:W-:Y:S01]  /*3910*/  STS.U16 [R5+0xac00], R82 ;  /* 0x00ac005205007388 */ /* 0x0001e20000000400 */
[----:B-1----:R-:W-:-:S03]  /*3920*/  LEA.HI.X.SX32 R75, R73, R72, 0x1, P0 ;  /* 0x00000048494b7211 */ /* 0x002fc600000f0eff */
[----:B------:R1:W-:Y:S01]  /*3930*/  STS.U16 [R5+0xb400], R80 ;  /* 0x00b4005005007388 */ /* 0x0003e20000000400 */
[----:B------:R-:W-:-:S03]  /*3940*/  LEA R76, P0, R44, R2, 0x1 ;  /* 0x000000022c4c7211 */ /* 0x000fc600078008ff */
[----:B------:R1:W-:Y:S01]  /*3950*/  STS.U16 [R5+0xc000], R77 ;  /* 0x00c0004d05007388 */ /* 0x0003e20000000400 */
[----:B0-----:R-:W-:-:S03]  /*3960*/  LEA R82, P1, R45, R2, 0x1 ;  /* 0x000000022d527211 */ /* 0x001fc600078208ff */
[----:B------:R0:W-:Y:S01]  /*3970*/  STS.U16 [R5+0x9400], R88 ;  /* 0x0094005805007388 */ /* 0x0001e20000000400 */
[----:B-1----:R-:W-:-:S03]  /*3980*/  LEA R80, P2, R46, R2, 0x1 ;  /* 0x000000022e507211 */ /* 0x002fc600078408ff */
[----:B------:R1:W-:Y:S01]  /*3990*/  STS.U16 [R5+0xa800], R83 ;  /* 0x00a8005305007388 */ /* 0x0003e20000000400 */
[----:B------:R-:W-:-:S03]  /*39a0*/  LEA.HI.X.SX32 R77, R44, R72, 0x1, P0 ;  /* 0x000000482c4d7211 */ /* 0x000fc600000f0eff */
[----:B------:R1:W-:Y:S01]  /*39b0*/  STS.U16 [R5+0xb000], R81 ;  /* 0x00b0005105007388 */ /* 0x0003e20000000400 */
[----:B0-----:R-:W-:-:S03]  /*39c0*/  LEA R88, P0, R40, R2, 0x1 ;  /* 0x0000000228587211 */ /* 0x001fc600078008ff */
[----:B---3--:R0:W-:Y:S01]  /*39d0*/  STS.U16 [R5+0xbc00], R78 ;  /* 0x00bc004e05007388 */ /* 0x0081e20000000400 */
[----:B-1----:R-:W-:-:S03]  /*39e0*/  LEA.HI.X.SX32 R83, R45, R72, 0x1, P1 ;  /* 0x000000482d537211 */ /* 0x002fc600008f0eff */
[----:B------:R1:W-:Y:S01]  /*39f0*/  STS.U16 [R5+0x9c00], R86 ;  /* 0x009c005605007388 */ /* 0x0003e20000000400 */
[----:B------:R-:W-:-:S03]  /*3a00*/  LEA.HI.X.SX32 R81, R46, R72, 0x1, P2 ;  /* 0x000000482e517211 */ /* 0x000fc600010f0eff */
[----:B------:R3:W-:Y:S01]  /*3a10*/  STS.U16 [R5+0xa400], R84 ;  /* 0x00a4005405007388 */ /* 0x0007e20000000400 */
[----:B0-----:R-:W-:-:S03]  /*3a20*/  LEA R78, P3, R0, R2, 0x1 ;  /* 0x00000002004e7211 */ /* 0x001fc600078608ff */
[----:B------:R0:W-:Y:S01]  /*3a30*/  STS.U16 [R5+0x9000], R89 ;  /* 0x0090005905007388 */ /* 0x0001e20000000400 */
[----:B-1----:R-:W-:-:S03]  /*3a40*/  LEA R86, P1, R41, R2, 0x1 ;  /* 0x0000000229567211 */ /* 0x002fc600078208ff */
[----:B------:R1:W-:Y:S01]  /*3a50*/  STS.U16 [R5+0x8400], R92 ;  /* 0x0084005c05007388 */ /* 0x0003e20000000400 */
[----:B---3--:R-:W-:-:S03]  /*3a60*/  LEA R84, P2, R42, R2, 0x1 ;  /* 0x000000022a547211 */ /* 0x008fc600078408ff */
[----:B------:R3:W-:Y:S01]  /*3a70*/  STS.U16 [R5+0xb800], R79 ;  /* 0x00b8004f05007388 */ /* 0x0007e20000000400 */
[----:B0-----:R-:W-:-:S03]  /*3a80*/  LEA.HI.X.SX32 R89, R40, R72, 0x1, P0 ;  /* 0x0000004828597211 */ /* 0x001fc600000f0eff */
[----:B------:R0:W-:Y:S01]  /*3a90*/  STS.U16 [R5+0x9800], R87 ;  /* 0x0098005705007388 */ /* 0x0001e20000000400 */
[----:B-1----:R-:W-:-:S03]  /*3aa0*/  LEA R92, P0, R36, R2, 0x1 ;  /* 0x00000002245c7211 */ /* 0x002fc600078008ff */
[----:B------:R1:W-:Y:S01]  /*3ab0*/  STS.U16 [R5+0xa000], R85 ;  /* 0x00a0005505007388 */ /* 0x0003e20000000400 */
[----:B---3--:R-:W-:-:S03]  /*3ac0*/  LEA.HI.X.SX32 R79, R0, R72, 0x1, P3 ;  /* 0x00000048004f7211 */ /* 0x008fc600018f0eff */
[----:B------:R3:W-:Y:S01]  /*3ad0*/  STS.U16 [R5+0x8c00], R90 ;  /* 0x008c005a05007388 */ /* 0x0007e20000000400 */
[----:B------:R-:W-:Y:S02]  /*3ae0*/  LEA R44, P3, R43, R2, 0x1 ;  /* 0x000000022b2c7211 */ /* 0x000fe400078608ff */
[-C--:B0-----:R-:W-:Y:S01]  /*3af0*/  LEA.HI.X.SX32 R87, R41, R72.reuse, 0x1, P1 ;  /* 0x0000004829577211 */ /* 0x081fe200008f0eff */
[----:B------:R0:W-:Y:S01]  /*3b00*/  STS.U16 [R5+0x8000], R93 ;  /* 0x0080005d05007388 */ /* 0x0001e20000000400 */
[----:B-1----:R-:W-:Y:S02]  /*3b10*/  LEA.HI.X.SX32 R85, R42, R72, 0x1, P2 ;  /* 0x000000482a557211 */ /* 0x002fe400010f0eff */
[-C--:B------:R-:W-:Y:S01]  /*3b20*/  LEA R42, P2, R38, R2.reuse, 0x1 ;  /* 0x00000002262a7211 */ /* 0x080fe200078408ff */
[----:B------:R1:W-:Y:S01]  /*3b30*/  STS.U16 [R5+0x7400], R96 ;  /* 0x0074006005007388 */ /* 0x0003e20000000400 */
[----:B---3--:R-:W-:Y:S02]  /*3b40*/  LEA R90, P1, R37, R2, 0x1 ;  /* 0x00000002255a7211 */ /* 0x008fe400078208ff */
[-C--:B------:R-:W-:Y:S01]  /*3b50*/  LEA.HI.X.SX32 R45, R43, R72.reuse, 0x1, P3 ;  /* 0x000000482b2d7211 */ /* 0x080fe200018f0eff */
[----:B------:R3:W-:Y:S01]  /*3b60*/  STS.U16 [R5+0x8800], R91 ;  /* 0x0088005b05007388 */ /* 0x0007e20000000400 */
[----:B0-----:R-:W-:-:S02]  /*3b70*/  LEA.HI.X.SX32 R93, R36, R72, 0x1, P0 ;  /* 0x00000048245d7211 */ /* 0x001fc400000f0eff */
[-C--:B------:R-:W-:Y:S01]  /*3b80*/  LEA R40, P3, R39, R2.reuse, 0x1 ;  /* 0x0000000227287211 */ /* 0x080fe200078608ff */
[----:B------:R0:W-:Y:S01]  /*3b90*/  STS.U16 [R5+0x7c00], R94 ;  /* 0x007c005e05007388 */ /* 0x0001e20000000400 */
[----:B-1----:R-:W-:Y:S02]  /*3ba0*/  LEA R96, P0, R32, R2, 0x1 ;  /* 0x0000000220607211 */ /* 0x002fe400078008ff */
[-C--:B------:R-:W-:Y:S01]  /*3bb0*/  LEA.HI.X.SX32 R43, R38, R72.reuse, 0x1, P2 ;  /* 0x00000048262b7211 */ /* 0x080fe200010f0eff */
[----:B------:R1:W-:Y:S01]  /*3bc0*/  STS.U16 [R5+0x7000], R97 ;  /* 0x0070006105007388 */ /* 0x0003e20000000400 */
[----:B---3--:R-:W-:Y:S02]  /*3bd0*/  LEA.HI.X.SX32 R91, R37, R72, 0x1, P1 ;  /* 0x00000048255b7211 */ /* 0x008fe400008f0eff */
[-C--:B------:R-:W-:Y:S01]  /*3be0*/  LEA R38, P2, R34, R2.reuse, 0x1 ;  /* 0x0000000222267211 */ /* 0x080fe200078408ff */
[----:B------:R3:W-:Y:S01]  /*3bf0*/  STS.U16 [R5+0x6400], R100 ;  /* 0x0064006405007388 */ /* 0x0007e20000000400 */
[----:B0-----:R-:W-:-:S02]  /*3c00*/  LEA R94, P1, R33, R2, 0x1 ;  /* 0x00000002215e7211 */ /* 0x001fc400078208ff */
[-C--:B------:R-:W-:Y:S01]  /*3c10*/  LEA.HI.X.SX32 R41, R39, R72.reuse, 0x1, P3 ;  /* 0x0000004827297211 */ /* 0x080fe200018f0eff */
[----:B------:R0:W-:Y:S01]  /*3c20*/  STS.U16 [R5+0x7800], R95 ;  /* 0x0078005f05007388 */ /* 0x0001e20000000400 */
[----:B-1----:R-:W-:-:S03]  /*3c30*/  LEA.HI.X.SX32 R97, R32, R72, 0x1, P0 ;  /* 0x0000004820617211 */ /* 0x002fc600000f0eff */
[----:B------:R1:W-:Y:S01]  /*3c40*/  STS.U16 [R5+0x6c00], R98 ;  /* 0x006c006205007388 */ /* 0x0003e20000000400 */
[-C--:B---3--:R-:W-:Y:S02]  /*3c50*/  LEA R100, P0, R28, R2.reuse, 0x1 ;  /* 0x000000021c647211 */ /* 0x088fe400078008ff */
[----:B------:R-:W-:Y:S01]  /*3c60*/  LEA R36, P3, R35, R2, 0x1 ;  /* 0x0000000223247211 */ /* 0x000fe200078608ff */
[----:B------:R3:W-:Y:S01]  /*3c70*/  STS.U16 [R5+0x6000], R101 ;  /* 0x0060006505007388 */ /* 0x0007e20000000400 */
[-C--:B0-----:R-:W-:Y:S02]  /*3c80*/  LEA.HI.X.SX32 R95, R33, R72.reuse, 0x1, P1 ;  /* 0x00000048215f7211 */ /* 0x081fe400008f0eff */
[----:B------:R-:W-:Y:S01]  /*3c90*/  LEA.HI.X.SX32 R39, R34, R72, 0x1, P2 ;  /* 0x0000004822277211 */ /* 0x000fe200010f0eff */
[----:B------:R0:W-:Y:S01]  /*3ca0*/  STS.U16 [R5+0x5400], R104 ;  /* 0x0054006805007388 */ /* 0x0001e20000000400 */
[-C--:B-1----:R-:W-:Y:S02]  /*3cb0*/  LEA R98, P1, R29, R2.reuse, 0x1 ;  /* 0x000000021d627211 */ /* 0x082fe400078208ff */
[----:B------:R-:W-:Y:S01]  /*3cc0*/  LEA R34, P2, R30, R2, 0x1 ;  /* 0x000000021e227211 */ /* 0x000fe200078408ff */
[----:B------:R1:W-:Y:S01]  /*3cd0*/  STS.U16 [R5+0x6800], R99 ;  /* 0x0068006305007388 */ /* 0x0003e20000000400 */
[----:B---3--:R-:W-:-:S02]  /*3ce0*/  LEA.HI.X.SX32 R101, R28, R72, 0x1, P0 ;  /* 0x000000481c657211 */ /* 0x008fc400000f0eff */
[----:B------:R-:W-:Y:S01]  /*3cf0*/  LEA.HI.X.SX32 R37, R35, R72, 0x1, P3 ;  /* 0x0000004823257211 */ /* 0x000fe200018f0eff */
[----:B------:R3:W-:Y:S01]  /*3d00*/  STS.U16 [R5+0x5c00], R102 ;  /* 0x005c006605007388 */ /* 0x0007e20000000400 */
[-C--:B0-----:R-:W-:Y:S02]  /*3d10*/  LEA R104, P0, R24, R2.reuse, 0x1 ;  /* 0x0000000218687211 */ /* 0x081fe400078008ff */
[----:B------:R-:W-:Y:S01]  /*3d20*/  LEA R32, P3, R31, R2, 0x1 ;  /* 0x000000021f207211 */ /* 0x000fe200078608ff */
[----:B------:R0:W-:Y:S01]  /*3d30*/  STS.U16 [R5+0x5000], R105 ;  /* 0x0050006905007388 */ /* 0x0001e20000000400 */
[-C--:B-1----:R-:W-:Y:S02]  /*3d40*/  LEA.HI.X.SX32 R99, R29, R72.reuse, 0x1, P1 ;  /* 0x000000481d637211 */ /* 0x082fe400008f0eff */
[----:B------:R-:W-:Y:S01]  /*3d50*/  LEA.HI.X.SX32 R35, R30, R72, 0x1, P2 ;  /* 0x000000481e237211 */ /* 0x000fe200010f0eff */
[----:B------:R1:W-:Y:S01]  /*3d60*/  STS.U16 [R5+0x4400], R108 ;  /* 0x0044006c05007388 */ /* 0x0003e20000000400 */
[----:B------:R-:W-:-:S02]  /*3d70*/  LEA R30, P2, R26, R2, 0x1 ;  /* 0x000000021a1e7211 */ /* 0x000fc400078408ff */
[----:B---3--:R-:W-:Y:S01]  /*3d80*/  LEA R102, P1, R25, R2, 0x1 ;  /* 0x0000000219667211 */ /* 0x008fe200078208ff */
        /* <DEDUP_REMOVED lines=10> */
[-C--:B------:R-:W-:Y:S02]  /*3e30*/  LEA R26, P2, R22, R2.reuse, 0x1 ;  /* 0x00000002161a7211 */ /* 0x080fe400078408ff */
[----:B0-----:R-:W-:Y:S01]  /*3e40*/  LEA R106, P1, R21, R2, 0x1 ;  /* 0x00000002156a7211 */ /* 0x001fe200078208ff */
[----:B------:R0:W-:Y:S01]  /*3e50*/  STS.U16 [R5+0x4800], R107 ;  /* 0x0048006b05007388 */ /* 0x0001e20000000400 */
[-C--:B-1----:R-:W-:Y:S02]  /*3e60*/  LEA.HI.X.SX32 R109, R20, R72.reuse, 0x1, P0 ;  /* 0x00000048146d7211 */ /* 0x082fe400000f0eff */
[----:B------:R-:W-:Y:S01]  /*3e70*/  LEA.HI.X.SX32 R29, R27, R72, 0x1, P3 ;  /* 0x000000481b1d7211 */ /* 0x000fe200018f0eff */
[----:B------:R1:W-:Y:S01]  /*3e80*/  STS.U16 [R5+0x3c00], R110 ;  /* 0x003c006e05007388 */ /* 0x0003e20000000400 */
[----:B---3--:R-:W-:-:S02]  /*3e90*/  LEA R112, P0, R16, R2, 0x1 ;  /* 0x0000000210707211 */ /* 0x008fc400078008ff */
[----:B------:R-:W-:Y:S01]  /*3ea0*/  LEA R24, P3, R23, R2, 0x1 ;  /* 0x0000000217187211 */ /* 0x000fe200078608ff */
[----:B------:R3:W-:Y:S01]  /*3eb0*/  STS.U16 [R5+0x3000], R113 ;  /* 0x0030007105007388 */ /* 0x0007e20000000400 */
[-C--:B0-----:R-:W-:Y:S02]  /*3ec0*/  LEA.HI.X.SX32 R107, R21, R72.reuse, 0x1, P1 ;  /* 0x00000048156b7211 */ /* 0x081fe400008f0eff */
[----:B------:R-:W-:Y:S01]  /*3ed0*/  LEA.HI.X.SX32 R27, R22, R72, 0x1, P2 ;  /* 0x00000048161b7211 */ /* 0x000fe200010f0eff */
[----:B------:R0:W-:Y:S01]  /*3ee0*/  STS.U16 [R5+0x3800], R111 ;  /* 0x0038006f05007388 */ /* 0x0001e20000000400 */
[-C--:B------:R-:W-:Y:S02]  /*3ef0*/  LEA R22, P2, R18, R2.reuse, 0x1 ;  /* 0x0000000212167211 */ /* 0x080fe400078408ff */
[----:B-1----:R-:W-:Y:S01]  /*3f00*/  LEA R110, P1, R17, R2, 0x1 ;  /* 0x00000002116e7211 */ /* 0x002fe200078208ff */
[----:B------:R1:W-:Y:S01]  /*3f10*/  STS.U16 [R5+0x2c00], R114 ;  /* 0x002c007205007388 */ /* 0x0003e20000000400 */
[----:B---3--:R-:W-:-:S02]  /*3f20*/  LEA.HI.X.SX32 R113, R16, R72, 0x1, P0 ;  /* 0x0000004810717211 */ /* 0x008fc400000f0eff */
[----:B------:R-:W-:Y:S01]  /*3f30*/  LEA R16, P0, R12, R2, 0x1 ;  /* 0x000000020c107211 */ /* 0x000fe200078008ff */
[----:B------:R3:W-:Y:S01]  /*3f40*/  STS.U16 [R5+0x1c00], R118 ;  /* 0x001c007605007388 */ /* 0x0007e20000000400 */
[----:B------:R-:W-:Y:S02]  /*3f50*/  LEA.HI.X.SX32 R25, R23, R72, 0x1, P3 ;  /* 0x0000004817197211 */ /* 0x000fe400018f0eff */
[----:B------:R-:W-:Y:S01]  /*3f60*/  LEA R20, P3, R19, R2, 0x1 ;  /* 0x0000000213147211 */ /* 0x000fe200078608ff */
[----:B------:R3:W-:Y:S01]  /*3f70*/  STS.U16 [R5+0x2400], R116 ;  /* 0x0024007405007388 */ /* 0x0007e20000000400 */
[-C--:B0-----:R-:W-:Y:S02]  /*3f80*/  LEA.HI.X.SX32 R111, R17, R72.reuse, 0x1, P1 ;  /* 0x00000048116f7211 */ /* 0x081fe400008f0eff */
[----:B------:R-:W-:Y:S01]  /*3f90*/  LEA.HI.X.SX32 R23, R18, R72, 0x1, P2 ;  /* 0x0000004812177211 */ /* 0x000fe200010f0eff */
[----:B------:R0:W-:Y:S01]  /*3fa0*/  STS.U16 [R5+0x2800], R115 ;  /* 0x0028007305007388 */ /* 0x0001e20000000400 */
[----:B------:R-:W-:-:S02]  /*3fb0*/  LEA R18, P1, R13, R2, 0x1 ;  /* 0x000000020d127211 */ /* 0x000fc400078208ff */
[----:B-1----:R-:W-:Y:S01]  /*3fc0*/  LEA R114, P2, R14, R2, 0x1 ;  /* 0x000000020e727211 */ /* 0x002fe200078408ff */
[----:B------:R1:W-:Y:S01]  /*3fd0*/  STS.U16 [R5+0x1800], R119 ;  /* 0x0018007705007388 */ /* 0x0003e20000000400 */
[----:B------:R-:W-:Y:S02]  /*3fe0*/  LEA.HI.X.SX32 R17, R12, R72, 0x1, P0 ;  /* 0x000000480c117211 */ /* 0x000fe400000f0eff */
[----:B---3--:R-:W-:Y:S01]  /*3ff0*/  LEA R118, P0, R9, R2, 0x1 ;  /* 0x0000000209767211 */ /* 0x008fe200078008ff */
[----:B------:R3:W-:Y:S01]  /*4000*/  STS.U16 [R5+0xc00], R122 ;  /* 0x000c007a05007388 */ /* 0x0007e20000000400 */
[----:B------:R-:W-:Y:S02]  /*4010*/  LEA.HI.X.SX32 R21, R19, R72, 0x1, P3 ;  /* 0x0000004813157211 */ /* 0x000fe400018f0eff */
[----:B------:R-:W-:Y:S01]  /*4020*/  LEA R116, P3, R15, R2, 0x1 ;  /* 0x000000020f747211 */ /* 0x000fe200078608ff */
[----:B------:R3:W-:Y:S01]  /*4030*/  STS.U16 [R5+0x2000], R117 ;  /* 0x0020007505007388 */ /* 0x0007e20000000400 */
[----:B------:R-:W-:-:S02]  /*4040*/  LEA.HI.X.SX32 R19, R13, R72, 0x1, P1 ;  /* 0x000000480d137211 */ /* 0x000fc400008f0eff */
[----:B0-----:R-:W-:Y:S01]  /*4050*/  LEA.HI.X.SX32 R115, R14, R72, 0x1, P2 ;  /* 0x000000480e737211 */ /* 0x001fe200010f0eff */
[----:B------:R0:W-:Y:S01]  /*4060*/  STS.U16 [R5+0x1400], R120 ;  /* 0x0014007805007388 */ /* 0x0001e20000000400 */
[-C--:B------:R-:W-:Y:S02]  /*4070*/  LEA R14, P1, R10, R2.reuse, 0x1 ;  /* 0x000000020a0e7211 */ /* 0x080fe400078208ff */
[----:B------:R-:W-:Y:S01]  /*4080*/  LEA R12, P2, R11, R2, 0x1 ;  /* 0x000000020b0c7211 */ /* 0x000fe200078408ff */
[----:B------:R0:W-:Y:S01]  /*4090*/  STS.U16 [R5+0x800], R123 ;  /* 0x0008007b05007388 */ /* 0x0001e20000000400 */
[----:B-1----:R-:W-:Y:S02]  /*40a0*/  LEA.HI.X.SX32 R119, R9, R72, 0x1, P0 ;  /* 0x0000004809777211 */ /* 0x002fe400000f0eff */
[----:B---3--:R-:W-:Y:S01]  /*40b0*/  LEA R122, P0, R6, R2, 0x1 ;  /* 0x00000002067a7211 */ /* 0x008fe200078008ff */
[----:B------:R1:W-:Y:S01]  /*40c0*/  STS.U16 [R5+0xd000], R176 ;  /* 0x00d000b005007388 */ /* 0x0003e20000000400 */
[----:B------:R-:W-:-:S02]  /*40d0*/  LEA.HI.X.SX32 R117, R15, R72, 0x1, P3 ;  /* 0x000000480f757211 */ /* 0x000fc400018f0eff */
[-C--:B------:R-:W-:Y:S01]  /*40e0*/  LEA.HI.X.SX32 R15, R10, R72.reuse, 0x1, P1 ;  /* 0x000000480a0f7211 */ /* 0x080fe200008f0eff */
[----:B------:R3:W-:Y:S01]  /*40f0*/  STS.U16 [R5+0x1000], R121 ;  /* 0x0010007905007388 */ /* 0x0007e20000000400 */
[----:B------:R-:W-:Y:S02]  /*4100*/  LEA.HI.X.SX32 R13, R11, R72, 0x1, P2 ;  /* 0x000000480b0d7211 */ /* 0x000fe400010f0eff */
[-C--:B0-----:R-:W-:Y:S01]  /*4110*/  LEA R120, P1, R7, R2.reuse, 0x1 ;  /* 0x0000000207787211 */ /* 0x081fe200078208ff */
[----:B------:R0:W-:Y:S01]  /*4120*/  STS.U16 [R5+0xd400], R177 ;  /* 0x00d400b105007388 */ /* 0x0001e20000000400 */
[----:B------:R-:W-:Y:S02]  /*4130*/  LEA R10, P2, R8, R2, 0x1 ;  /* 0x00000002080a7211 */ /* 0x000fe400078408ff */
[----:B------:R-:W-:Y:S01]  /*4140*/  LEA.HI.X.SX32 R123, R6, R72, 0x1, P0 ;  /* 0x00000048067b7211 */ /* 0x000fe200000f0eff */
[----:B------:R-:W5:Y:S01]  /*4150*/  LDG.E.U16 R124, desc[UR60][R124.64] ;  /* 0x0000003c7c7c7981 */ /* 0x000f62000c1e1500 */
[----:B-1----:R-:W-:-:S02]  /*4160*/  LEA R176, P0, R3, R2, 0x1 ;  /* 0x0000000203b07211 */ /* 0x002fc400078008ff */
[-C--:B---3--:R-:W-:Y:S02]  /*4170*/  LEA.HI.X.SX32 R121, R7, R72.reuse, 0x1, P1 ;  /* 0x0000004807797211 */ /* 0x088fe400008f0eff */
[----:B------:R-:W-:Y:S01]  /*4180*/  LEA.HI.X.SX32 R11, R8, R72, 0x1, P2 ;  /* 0x00000048080b7211 */ /* 0x000fe200010f0eff */
[----:B------:R-:W-:Y:S01]  /*4190*/  IMAD.MOV.U32 R0, RZ, RZ, R180 ;  /* 0x000000ffff007224 */ /* 0x000fe200078e00b4 */
[CC--:B------:R-:W-:Y:S02]  /*41a0*/  LEA R8, P1, R4.reuse, R2.reuse, 0x1 ;  /* 0x0000000204087211 */ /* 0x0c0fe400078208ff */
[----:B------:R-:W-:Y:S01]  /*41b0*/  LEA R6, P2, R131, R2, 0x1 ;  /* 0x0000000283067211 */ /* 0x000fe200078408ff */
[----:B------:R-:W3:Y:S01]  /*41c0*/  LDL.LU R125, [R1] ;  /* 0x00000000017d7983 */ /* 0x000ee20000300800 */
[----:B0-----:R-:W-:Y:S02]  /*41d0*/  LEA.HI.X.SX32 R177, R3, R72, 0x1, P0 ;  /* 0x0000004803b17211 */ /* 0x001fe400000f0eff */
[----:B------:R-:W-:Y:S01]  /*41e0*/  LEA R180, P0, R135, R2, 0x1 ;  /* 0x0000000287b47211 */ /* 0x000fe200078008ff */
[----:B------:R0:W-:Y:S01]  /*41f0*/  STS.U16 [R5+0xcc00], R132 ;  /* 0x00cc008405007388 */ /* 0x0001e20000000400 */
[----:B------:R-:W-:-:S02]  /*4200*/  LEA.HI.X.SX32 R9, R4, R72, 0x1, P1 ;  /* 0x0000004804097211 */ /* 0x000fc400008f0eff */
[----:B------:R-:W-:Y:S01]  /*4210*/  LEA.HI.X.SX32 R7, R131, R72, 0x1, P2 ;  /* 0x0000004883077211 */ /* 0x000fe200010f0eff */
[----:B------:R1:W-:Y:S01]  /*4220*/  STS.U16 [R5+0x400], R130 ;  /* 0x0004008205007388 */ /* 0x0003e20000000400 */
[----:B------:R-:W-:Y:S02]  /*4230*/  LEA R178, P1, R138, R2, 0x1 ;  /* 0x000000028ab27211 */ /* 0x000fe400078208ff */
[----:B------:R-:W-:Y:S01]  /*4240*/  LEA.HI.X.SX32 R181, R135, R72, 0x1, P0 ;  /* 0x0000004887b57211 */ /* 0x000fe200000f0eff */
[----:B0-----:R-:W4:Y:S01]  /*4250*/  LDL.LU R132, [R1+0xc] ;  /* 0x00000c0001847983 */ /* 0x001f220000300800 */
[----:B------:R-:W-:-:S03]  /*4260*/  LEA R186, P0, R145, R2, 0x1 ;  /* 0x0000000291ba7211 */ /* 0x000fc600078008ff */
[----:B------:R-:W2:Y:S01]  /*4270*/  LDL.LU R73, [R1+0x18] ;  /* 0x0000180001497983 */ /* 0x000ea20000300800 */
[----:B-1----:R-:W-:-:S03]  /*4280*/  LEA R130, P2, R141, R2, 0x1 ;  /* 0x000000028d827211 */ /* 0x002fc600078408ff */
[----:B------:R-:W5:Y:S01]  /*4290*/  LDL.LU R46, [R1+0x24] ;  /* 0x00002400012e7983 */ /* 0x000f620000300800 */
[----:B------:R-:W-:-:S03]  /*42a0*/  LEA.HI.X.SX32 R179, R138, R72, 0x1, P1 ;  /* 0x000000488ab37211 */ /* 0x000fc600008f0eff */
[----:B------:R-:W5:Y:S01]  /*42b0*/  LDL.LU R4, [R1+0x30] ;  /* 0x0000300001047983 */ /* 0x000f620000300800 */
[----:B------:R-:W-:-:S03]  /*42c0*/  LEA.HI.X.SX32 R131, R141, R72, 0x1, P2 ;  /* 0x000000488d837211 */ /* 0x000fc600010f0eff */
[----:B------:R-:W5:Y:S01]  /*42d0*/  LDL.LU R135, [R1+0x3c] ;  /* 0x00003c0001877983 */ /* 0x000f620000300800 */
[----:B------:R-:W-:-:S03]  /*42e0*/  LEA.HI.X.SX32 R187, R145, R72, 0x1, P0 ;  /* 0x0000004891bb7211 */ /* 0x000fc600000f0eff */
[----:B------:R-:W5:Y:S04]  /*42f0*/  LDL.LU R138, [R1+0x48] ;  /* 0x00004800018a7983 */ /* 0x000f680000300800 */
[----:B------:R-:W5:Y:S04]  /*4300*/  LDL.LU R141, [R1+0x54] ;  /* 0x00005400018d7983 */ /* 0x000f680000300800 */
[----:B------:R-:W5:Y:S01]  /*4310*/  LDL.LU R145, [R1+0x60] ;  /* 0x0000600001917983 */ /* 0x000f620000300800 */
[----:B------:R-:W-:-:S04]  /*4320*/  LEA R184, P1, R149, R2, 0x1 ;  /* 0x0000000295b87211 */ /* 0x000fc800078208ff */
[----:B------:R-:W-:Y:S02]  /*4330*/  LEA.HI.X.SX32 R185, R149, R72, 0x1, P1 ;  /* 0x0000004895b97211 */ /* 0x000fe400008f0eff */
[----:B------:R-:W-:-:S04]  /*4340*/  LEA R190, P1, R158, R2, 0x1 ;  /* 0x000000029ebe7211 */ /* 0x000fc800078208ff */
[----:B------:R-:W-:Y:S01]  /*4350*/  LEA.HI.X.SX32 R191, R158, R72, 0x1, P1 ;  /* 0x000000489ebf7211 */ /* 0x000fe200008f0eff */
[----:B------:R-:W-:Y:S01]  /*4360*/  IMAD.MOV.U32 R158, RZ, RZ, R0 ;  /* 0x000000ffff9e7224 */ /* 0x000fe200078e0000 */
[C---:B------:R-:W-:Y:S01]  /*4370*/  LOP3.LUT R0, R127.reuse, 0x20, RZ, 0x3c, !PT ;  /* 0x000000207f007812 */ /* 0x040fe200078e3cff */
[----:B------:R-:W-:Y:S04]  /*4380*/  STS.U16 [R5+0xd800], R142 ;  /* 0x00d8008e05007388 */ /* 0x000fe80000000400 */
[----:B------:R-:W-:Y:S01]  /*4390*/  IMAD.IADD R0, R158, 0x1, R0 ;  /* 0x000000019e007824 */ /* 0x000fe200078e0200 */
[----:B------:R-:W-:Y:S04]  /*43a0*/  STS.U16 [R5+0xdc00], R146 ;  /* 0x00dc009205007388 */ /* 0x000fe80000000400 */
        /* <DEDUP_REMOVED lines=8> */
[----:B---3--:R-:W-:Y:S04]  /*4430*/  STS.U16 [R0+0x2100], R125 ;  /* 0x0021007d00007388 */ /* 0x008fe80000000400 */
[----:B----4-:R-:W-:Y:S04]  /*4440*/  STS.U16 [R0+0x1d00], R132 ;  /* 0x001d008400007388 */ /* 0x010fe80000000400 */
[----:B--2---:R-:W-:Y:S04]  /*4450*/  STS.U16 [R0+0x1900], R73 ;  /* 0x0019004900007388 */ /* 0x004fe80000000400 */
[----:B-----5:R-:W-:Y:S04]  /*4460*/  STS.U16 [R0+0x1500], R46 ;  /* 0x0015002e00007388 */ /* 0x020fe80000000400 */
[----:B------:R-:W-:Y:S04]  /*4470*/  STS.U16 [R0+0xd00], R135 ;  /* 0x000d008700007388 */ /* 0x000fe80000000400 */
[----:B------:R-:W-:Y:S04]  /*4480*/  STS.U16 [R0+0x900], R138 ;  /* 0x0009008a00007388 */ /* 0x000fe80000000400 */
[----:B------:R-:W-:Y:S04]  /*4490*/  STS.U16 [R0+0x500], R141 ;  /* 0x0005008d00007388 */ /* 0x000fe80000000400 */
[----:B------:R0:W-:Y:S04]  /*44a0*/  STS.U16 [R0+0x100], R145 ;  /* 0x0001009100007388 */ /* 0x0001e80000000400 */
[----:B0-----:R-:W2:Y:S04]  /*44b0*/  LDL.LU R145, [R1+0x5c] ;  /* 0x00005c0001917983 */ /* 0x001ea80000300800 */
[----:B------:R-:W3:Y:S04]  /*44c0*/  LDL.LU R141, [R1+0x50] ;  /* 0x00005000018d7983 */ /* 0x000ee80000300800 */
[----:B------:R-:W4:Y:S04]  /*44d0*/  LDL.LU R138, [R1+0x44] ;  /* 0x00004400018a7983 */ /* 0x000f280000300800 */
[----:B------:R-:W5:Y:S04]  /*44e0*/  LDL.LU R135, [R1+0x38] ;  /* 0x0000380001877983 */ /* 0x000f680000300800 */
[----:B------:R-:W5:Y:S04]  /*44f0*/  LDL.LU R46, [R1+0x2c] ;  /* 0x00002c00012e7983 */ /* 0x000f680000300800 */
[----:B------:R-:W5:Y:S04]  /*4500*/  LDL.LU R73, [R1+0x20] ;  /* 0x0000200001497983 */ /* 0x000f680000300800 */
[----:B------:R-:W5:Y:S04]  /*4510*/  LDL.LU R132, [R1+0x14] ;  /* 0x0000140001847983 */ /* 0x000f680000300800 */
[----:B------:R-:W5:Y:S04]  /*4520*/  LDL.LU R125, [R1+0x8] ;  /* 0x00000800017d7983 */ /* 0x000f680000300800 */
[----:B------:R0:W-:Y:S04]  /*4530*/  STS.U16 [R0+0x1100], R4 ;  /* 0x0011000400007388 */ /* 0x0001e80000000400 */
[----:B------:R1:W-:Y:S01]  /*4540*/  STS.U16 [R0+0xc500], R61 ;  /* 0x00c5003d00007388 */ /* 0x0003e20000000400 */
[----:B0-----:R-:W-:-:S03]  /*4550*/  LOP3.LUT R4, R127, 0x40, RZ, 0x3c, !PT ;  /* 0x000000407f047812 */ /* 0x001fc600078e3cff */
[----:B------:R-:W-:Y:S02]  /*4560*/  STS.U16 [R0+0x2500], R251 ;  /* 0x002500fb00007388 */ /* 0x000fe40000000400 */
[----:B-1----:R-:W-:Y:S02]  /*4570*/  IMAD.IADD R61, R158, 0x1, R4 ;  /* 0x000000019e3d7824 */ /* 0x002fe400078e0204 */
        /* <DEDUP_REMOVED lines=52> */
[----:B------:R0:W-:Y:S01]  /*48c0*/  STS.U16 [R0+0xfd00], R170 ;  /* 0x00fd00aa00007388 */ /* 0x0001e20000000400 */
[----:B------:R-:W-:-:S02]  /*48d0*/  LEA R182, P2, R153, R2, 0x1 ;  /* 0x0000000299b67211 */ /* 0x000fc400078408ff */
[----:B------:R-:W-:Y:S02]  /*48e0*/  LOP3.LUT R127, R127, 0x60, RZ, 0x3c, !PT ;  /* 0x000000607f7f7812 */ /* 0x000fe400078e3cff */
[----:B------:R-:W-:Y:S01]  /*48f0*/  LEA R192, P0, R129, R2, 0x1 ;  /* 0x0000000281c07211 */ /* 0x000fe200078008ff */
[----:B0-----:R-:W0:Y:S01]  /*4900*/  LDC R0, c[0x0][0x280] ;  /* 0x0000a000ff007b82 */ /* 0x001e220000000800 */
[----:B--2---:R1:W-:Y:S04]  /*4910*/  STS.U16 [R61+0x200], R145 ;  /* 0x000200913d007388 */ /* 0x0043e80000000400 */
[----:B---3--:R2:W-:Y:S04]  /*4920*/  STS.U16 [R61+0x600], R141 ;  /* 0x0006008d3d007388 */ /* 0x0085e80000000400 */
[----:B----4-:R3:W-:Y:S04]  /*4930*/  STS.U16 [R61+0xa00], R138 ;  /* 0x000a008a3d007388 */ /* 0x0107e80000000400 */
[----:B-1----:R-:W4:Y:S04]  /*4940*/  LDL.LU R145, [R1+0x58] ;  /* 0x0000580001917983 */ /* 0x002f280000300800 */
[----:B--2---:R-:W2:Y:S04]  /*4950*/  LDL.LU R141, [R1+0x4c] ;  /* 0x00004c00018d7983 */ /* 0x004ea80000300800 */
[----:B-----5:R1:W-:Y:S04]  /*4960*/  STS.U16 [R61+0xe00], R135 ;  /* 0x000e00873d007388 */ /* 0x0203e80000000400 */
[----:B---3--:R-:W3:Y:S04]  /*4970*/  LDL.LU R138, [R1+0x40] ;  /* 0x00004000018a7983 */ /* 0x008ee80000300800 */
[----:B------:R5:W-:Y:S04]  /*4980*/  STS.U16 [R61+0x1200], R46 ;  /* 0x0012002e3d007388 */ /* 0x000be80000000400 */
[----:B-1----:R-:W3:Y:S04]  /*4990*/  LDL.LU R135, [R1+0x34] ;  /* 0x0000340001877983 */ /* 0x002ee80000300800 */
[----:B------:R1:W-:Y:S04]  /*49a0*/  STS.U16 [R61+0x1600], R73 ;  /* 0x001600493d007388 */ /* 0x0003e80000000400 */
[----:B-----5:R-:W5:Y:S04]  /*49b0*/  LDL.LU R46, [R1+0x28] ;  /* 0x00002800012e7983 */ /* 0x020f680000300800 */
[----:B------:R0:W-:Y:S04]  /*49c0*/  STS.U16 [R61+0x1a00], R132 ;  /* 0x001a00843d007388 */ /* 0x0001e80000000400 */
[----:B-1----:R-:W5:Y:S04]  /*49d0*/  LDL.LU R73, [R1+0x1c] ;  /* 0x00001c0001497983 */ /* 0x002f680000300800 */
[----:B------:R1:W-:Y:S04]  /*49e0*/  STS.U16 [R61+0x1e00], R125 ;  /* 0x001e007d3d007388 */ /* 0x0003e80000000400 */
[----:B0-----:R-:W5:Y:S04]  /*49f0*/  LDL.LU R132, [R1+0x10] ;  /* 0x0000100001847983 */ /* 0x001f680000300800 */
[----:B-1----:R-:W5:Y:S01]  /*4a00*/  LDL.LU R125, [R1+0x4] ;  /* 0x00000400017d7983 */ /* 0x002f620000300800 */
[----:B------:R-:W-:-:S02]  /*4a10*/  LEA.HI.X.SX32 R183, R153, R72, 0x1, P2 ;  /* 0x0000004899b77211 */ /* 0x000fc400010f0eff */
[-C--:B------:R-:W-:Y:S02]  /*4a20*/  LEA R188, P2, R160, R2.reuse, 0x1 ;  /* 0x00000002a0bc7211 */ /* 0x080fe400078408ff */
[----:B------:R-:W-:Y:S02]  /*4a30*/  LEA R2, P3, R174, R2, 0x1 ;  /* 0x00000002ae027211 */ /* 0x000fe400078608ff */
[----:B------:R-:W-:Y:S02]  /*4a40*/  IADD3 R127, R158, R127, RZ ;  /* 0x0000007f9e7f7210 */ /* 0x000fe40007ffe0ff */
[-C--:B------:R-:W-:Y:S01]  /*4a50*/  LEA.HI.X.SX32 R3, R174, R72.reuse, 0x1, P3 ;  /* 0x00000048ae037211 */ /* 0x080fe200018f0eff */
        /* <DEDUP_REMOVED lines=56> */
[----:B----4-:R-:W-:Y:S04]  /*4de0*/  STS.U16 [R127+0x300], R145 ;  /* 0x000300917f007388 */ /* 0x010fe80000000400 */
[----:B--2---:R-:W-:Y:S04]  /*4df0*/  STS.U16 [R127+0x700], R141 ;  /* 0x0007008d7f007388 */ /* 0x004fe80000000400 */
[----:B---3--:R-:W-:Y:S04]  /*4e00*/  STS.U16 [R127+0xb00], R138 ;  /* 0x000b008a7f007388 */ /* 0x008fe80000000400 */
[----:B------:R-:W-:Y:S04]  /*4e10*/  STS.U16 [R127+0xf00], R135 ;  /* 0x000f00877f007388 */ /* 0x000fe80000000400 */
[----:B-----5:R-:W-:Y:S04]  /*4e20*/  STS.U16 [R127+0x1300], R46 ;  /* 0x0013002e7f007388 */ /* 0x020fe80000000400 */
[----:B------:R-:W-:Y:S04]  /*4e30*/  STS.U16 [R127+0x1700], R73 ;  /* 0x001700497f007388 */ /* 0x000fe80000000400 */
[----:B------:R-:W-:Y:S04]  /*4e40*/  STS.U16 [R127+0x1b00], R132 ;  /* 0x001b00847f007388 */ /* 0x000fe80000000400 */
[----:B------:R-:W-:Y:S04]  /*4e50*/  STS.U16 [R127+0x1f00], R125 ;  /* 0x001f007d7f007388 */ /* 0x000fe80000000400 */
[----:B------:R-:W2:Y:S04]  /*4e60*/  LDG.E.U16 R74, desc[UR60][R74.64] ;  /* 0x0000003c4a4a7981 */ /* 0x000ea8000c1e1500 */
[----:B------:R0:W3:Y:S01]  /*4e70*/  LDG.E.U16 R2, desc[UR60][R2.64] ;  /* 0x0000003c02027981 */ /* 0x0000e2000c1e1500 */
[----:B------:R-:W-:-:S02]  /*4e80*/  LEA.HI.X.SX32 R193, R129, R72, 0x1, P0 ;  /* 0x0000004881c17211 */ /* 0x000fc400000f0eff */
[----:B------:R-:W-:Y:S01]  /*4e90*/  LEA.HI.X.SX32 R189, R160, R72, 0x1, P2 ;  /* 0x00000048a0bd7211 */ /* 0x000fe200010f0eff */
[----:B------:R-:W4:Y:S04]  /*4ea0*/  LDG.E.U16 R76, desc[UR60][R76.64] ;  /* 0x0000003c4c4c7981 */ /* 0x000f28000c1e1500 */
[----:B------:R-:W5:Y:S04]  /*4eb0*/  LDG.E.U16 R82, desc[UR60][R82.64] ;  /* 0x0000003c52527981 */ /* 0x000f68000c1e1500 */
        /* <DEDUP_REMOVED lines=30> */
[----:B------:R1:W5:Y:S04]  /*50a0*/  LDG.E.U16 R16, desc[UR60][R16.64] ;  /* 0x0000003c10107981 */ /* 0x000368000c1e1500 */
        /* <DEDUP_REMOVED lines=20> */
[----:B------:R-:W5:Y:S01]  /*51f0*/  LDG.E.U16 R188, desc[UR60][R188.64] ;  /* 0x0000003cbcbc7981 */ /* 0x000f62000c1e1500 */
[----:B0-----:R-:W-:-:S05]  /*5200*/  IMAD.MOV.U32 R3, RZ, RZ, 0x3f800000 ;  /* 0x3f800000ff037424 */ /* 0x001fca00078e00ff */
[----:B------:R-:W-:Y:S04]  /*5210*/  STL [R1+0x214], R3 ;  /* 0x0002140301007387 */ /* 0x000fe80000100800 */
[----:B--2---:R-:W-:Y:S04]  /*5220*/  STS.U16 [R127+0x2300], R74 ;  /* 0x0023004a7f007388 */ /* 0x004fe80000000400 */
[----:B---3--:R0:W-:Y:S02]  /*5230*/  STS.U16 [R127+0xff00], R2 ;  /* 0x00ff00027f007388 */ /* 0x0081e40000000400 */
[----:B0-----:R-:W-:-:S05]  /*5240*/  IMAD.MOV.U32 R2, RZ, RZ, 0x3f800000 ;  /* 0x3f800000ff027424 */ /* 0x001fca00078e00ff */
[----:B------:R-:W-:Y:S04]  /*5250*/  STL [R1+0x210], R2 ;  /* 0x0002100201007387 */ /* 0x000fe80000100800 */
[----:B------:R-:W-:Y:S04]  /*5260*/  STL [R1], RZ ;  /* 0x000000ff01007387 */ /* 0x000fe80000100800 */
[----:B------:R-:W-:Y:S04]  /*5270*/  STL [R1+0x4], RZ ;  /* 0x000004ff01007387 */ /* 0x000fe80000100800 */
        /* <DEDUP_REMOVED lines=113> */
[----:B------:R-:W-:Y:S01]  /*5990*/  STL [R1+0x1cc], RZ ;  /* 0x0001ccff01007387 */ /* 0x000fe20000100800 */
[----:B------:R-:W0:Y:S03]  /*59a0*/  S2R R153, SR_TID.X ;  /* 0x0000000000997919 */ /* 0x000e260000002100 */
        /* <DEDUP_REMOVED lines=12> */
[----:B------:R-:W-:Y:S01]  /*5a70*/  ISETP.GE.AND P0, PT, R0, 0x1, PT ;  /* 0x000000010000780c */ /* 0x000fe20003f06270 */
[----:B-1----:R-:W-:Y:S01]  /*5a80*/  IMAD.MOV.U32 R17, RZ, RZ, -0x800000 ;  /* 0xff800000ff117424 */ /* 0x002fe200078e00ff */
[----:B------:R-:W-:Y:S01]  /*5a90*/  CS2R R46, SRZ ;  /* 0x00000000002e7805 */ /* 0x000fe2000001ff00 */
[----:B----4-:R1:W-:Y:S01]  /*5aa0*/  STS.U16 [R127+0x2700], R76 ;  /* 0x0027004c7f007388 */ /* 0x0103e20000000400 */
[----:B------:R-:W-:-:S02]  /*5ab0*/  CS2R R48, SRZ ;  /* 0x0000000000307805 */ /* 0x000fc4000001ff00 */
[----:B------:R-:W-:Y:S02]  /*5ac0*/  CS2R R50, SRZ ;  /* 0x0000000000327805 */ /* 0x000fe4000001ff00 */
[----:B------:R-:W-:Y:S01]  /*5ad0*/  CS2R R52, SRZ ;  /* 0x0000000000347805 */ /* 0x000fe2000001ff00 */
[----:B-----5:R-:W-:Y:S01]  /*5ae0*/  STS.U16 [R127+0x2b00], R82 ;  /* 0x002b00527f007388 */ /* 0x020fe20000000400 */
[----:B------:R-:W-:Y:S02]  /*5af0*/  CS2R R54, SRZ ;  /* 0x0000000000367805 */ /* 0x000fe4000001ff00 */
[----:B------:R-:W-:Y:S02]  /*5b00*/  CS2R R56, SRZ ;  /* 0x0000000000387805 */ /* 0x000fe4000001ff00 */
[----:B------:R-:W-:Y:S01]  /*5b10*/  CS2R R58, SRZ ;  /* 0x00000000003a7805 */ /* 0x000fe2000001ff00 */
[----:B------:R2:W-:Y:S01]  /*5b20*/  STS.U16 [R127+0x2f00], R80 ;  /* 0x002f00507f007388 */ /* 0x0005e20000000400 */
[----:B------:R-:W-:-:S02]  /*5b30*/  CS2R R60, SRZ ;  /* 0x00000000003c7805 */ /* 0x000fc4000001ff00 */
[----:B------:R-:W-:Y:S02]  /*5b40*/  CS2R R62, SRZ ;  /* 0x00000000003e7805 */ /* 0x000fe4000001ff00 */
[----:B------:R-:W-:Y:S01]  /*5b50*/  CS2R R64, SRZ ;  /* 0x0000000000407805 */ /* 0x000fe2000001ff00 */
[----:B------:R3:W-:Y:S01]  /*5b60*/  STS.U16 [R127+0x3300], R78 ;  /* 0x0033004e7f007388 */ /* 0x0007e20000000400 */
[----:B------:R-:W-:Y:S02]  /*5b70*/  CS2R R66, SRZ ;  /* 0x0000000000427805 */ /* 0x000fe4000001ff00 */
[----:B------:R-:W-:Y:S02]  /*5b80*/  CS2R R68, SRZ ;  /* 0x0000000000447805 */ /* 0x000fe4000001ff00 */
[----:B------:R-:W-:Y:S01]  /*5b90*/  CS2R R70, SRZ ;  /* 0x0000000000467805 */ /* 0x000fe2000001ff00 */
[----:B------:R4:W-:Y:S01]  /*5ba0*/  STS.U16 [R127+0x3700], R88 ;  /* 0x003700587f007388 */ /* 0x0009e20000000400 */
[----:B------:R-:W-:-:S02]  /*5bb0*/  CS2R R72, SRZ ;  /* 0x0000000000487805 */ /* 0x000fc4000001ff00 */
[----:B------:R-:W-:Y:S02]  /*5bc0*/  CS2R R74, SRZ ;  /* 0x00000000004a7805 */ /* 0x000fe4000001ff00 */
[----:B-1----:R-:W-:Y:S01]  /*5bd0*/  CS2R R76, SRZ ;  /* 0x00000000004c7805 */ /* 0x002fe2000001ff00 */
[----:B------:R1:W-:Y:S01]  /*5be0*/  STS.U16 [R127+0x3b00], R86 ;  /* 0x003b00567f007388 */ /* 0x0003e20000000400 */
[----:B--2---:R-:W-:Y:S02]  /*5bf0*/  CS2R R80, SRZ ;  /* 0x0000000000507805 */ /* 0x004fe4000001ff00 */
[----:B---3--:R-:W-:Y:S02]  /*5c00*/  CS2R R78, SRZ ;  /* 0x00000000004e7805 */ /* 0x008fe4000001ff00 */
[----:B------:R-:W-:Y:S01]  /*5c10*/  CS2R R82, SRZ ;  /* 0x0000000000527805 */ /* 0x000fe2000001ff00 */
[----:B------:R2:W-:Y:S01]  /*5c20*/  STS.U16 [R127+0x3f00], R84 ;  /* 0x003f00547f007388 */ /* 0x0005e20000000400 */
[----:B------:R-:W-:-:S02]  /*5c30*/  CS2R R124, SRZ ;  /* 0x00000000007c7805 */ /* 0x000fc4000001ff00 */
[----:B----4-:R-:W-:Y:S02]  /*5c40*/  CS2R R88, SRZ ;  /* 0x0000000000587805 */ /* 0x010fe4000001ff00 */
[----:B------:R-:W-:Y:S01]  /*5c50*/  CS2R R128, SRZ ;  /* 0x0000000000807805 */ /* 0x000fe2000001ff00 */
[----:B------:R3:W-:Y:S01]  /*5c60*/  STS.U16 [R127+0x4300], R44 ;  /* 0x0043002c7f007388 */ /* 0x0007e20000000400 */
[----:B------:R-:W-:Y:S02]  /*5c70*/  CS2R R132, SRZ ;  /* 0x0000000000847805 */ /* 0x000fe4000001ff00 */
[----:B-1----:R-:W-:Y:S02]  /*5c80*/  CS2R R86, SRZ ;  /* 0x0000000000567805 */ /* 0x002fe4000001ff00 */
[----:B------:R-:W-:Y:S01]  /*5c90*/  CS2R R134, SRZ ;  /* 0x0000000000867805 */ /* 0x000fe2000001ff00 */
[----:B------:R1:W-:Y:S01]  /*5ca0*/  STS.U16 [R127+0x4700], R92 ;  /* 0x0047005c7f007388 */ /* 0x0003e20000000400 */
[----:B------:R-:W-:-:S02]  /*5cb0*/  CS2R R136, SRZ ;  /* 0x0000000000887805 */ /* 0x000fc4000001ff00 */
[----:B--2---:R-:W-:Y:S02]  /*5cc0*/  CS2R R84, SRZ ;  /* 0x0000000000547805 */ /* 0x004fe4000001ff00 */
[----:B------:R-:W-:Y:S01]  /*5cd0*/  CS2R R138, SRZ ;  /* 0x00000000008a7805 */ /* 0x000fe2000001ff00 */
[----:B------:R2:W-:Y:S01]  /*5ce0*/  STS.U16 [R127+0x4b00], R90 ;  /* 0x004b005a7f007388 */ /* 0x0005e20000000400 */
[----:B------:R-:W-:Y:S02]  /*5cf0*/  CS2R R140, SRZ ;  /* 0x00000000008c7805 */ /* 0x000fe4000001ff00 */
[----:B---3--:R-:W-:Y:S02]  /*5d00*/  CS2R R44, SRZ ;  /* 0x00000000002c7805 */ /* 0x008fe4000001ff00 */
[----:B------:R-:W-:Y:S01]  /*5d10*/  CS2R R142, SRZ ;  /* 0x00000000008e7805 */ /* 0x000fe2000001ff00 */
[----:B------:R3:W-:Y:S01]  /*5d20*/  STS.U16 [R127+0x4f00], R42 ;  /* 0x004f002a7f007388 */ /* 0x0007e20000000400 */
[----:B------:R-:W-:-:S02]  /*5d30*/  CS2R R144, SRZ ;  /* 0x0000000000907805 */ /* 0x000fc4000001ff00 */
[----:B-1----:R-:W-:Y:S02]  /*5d40*/  CS2R R92, SRZ ;  /* 0x00000000005c7805 */ /* 0x002fe4000001ff00 */
[----:B------:R-:W-:Y:S01]  /*5d50*/  CS2R R146, SRZ ;  /* 0x0000000000927805 */ /* 0x000fe2000001ff00 */
[----:B------:R1:W-:Y:S01]  /*5d60*/  STS.U16 [R127+0x5300], R40 ;  /* 0x005300287f007388 */ /* 0x0003e20000000400 */
[----:B------:R-:W-:Y:S02]  /*5d70*/  CS2R R148, SRZ ;  /* 0x0000000000947805 */ /* 0x000fe4000001ff00 */
[----:B--2---:R-:W-:Y:S02]  /*5d80*/  CS2R R90, SRZ ;  /* 0x00000000005a7805 */ /* 0x004fe4000001ff00 */
[----:B------:R-:W-:Y:S01]  /*5d90*/  CS2R R150, SRZ ;  /* 0x0000000000967805 */ /* 0x000fe2000001ff00 */
[----:B------:R2:W-:Y:S01]  /*5da0*/  STS.U16 [R127+0x5700], R96 ;  /* 0x005700607f007388 */ /* 0x0005e20000000400 */
[----:B0-----:R-:W-:-:S02]  /*5db0*/  LOP3.LUT R0, R153, 0x7f, RZ, 0xc0, !PT ;  /* 0x0000007f99007812 */ /* 0x001fc400078ec0ff */
[----:B---3--:R-:W-:Y:S02]  /*5dc0*/  CS2R R42, SRZ ;  /* 0x00000000002a7805 */ /* 0x008fe4000001ff00 */
[----:B------:R-:W-:Y:S01]  /*5dd0*/  LOP3.LUT R152, R153, 0x40, RZ, 0xc0, !PT ;  /* 0x0000004099987812 */ /* 0x000fe200078ec0ff */
[----:B------:R0:W-:Y:S01]  /*5de0*/  STS.U16 [R127+0x5b00], R94 ;  /* 0x005b005e7f007388 */ /* 0x0001e20000000400 */
[----:B-1----:R-:W-:-:S03]  /*5df0*/  CS2R R40, SRZ ;  /* 0x0000000000287805 */ /* 0x002fc6000001ff00 */
[----:B------:R1:W-:Y:S01]  /*5e00*/  STS.U16 [R127+0x5f00], R38 ;  /* 0x005f00267f007388 */ /* 0x0003e20000000400 */
[----:B--2---:R-:W-:-:S03]  /*5e10*/  CS2R R96, SRZ ;  /* 0x0000000000607805 */ /* 0x004fc6000001ff00 */
[----:B------:R2:W-:Y:S01]  /*5e20*/  STS.U16 [R127+0x6300], R36 ;  /* 0x006300247f007388 */ /* 0x0005e20000000400 */
[----:B0-----:R-:W-:-:S03]  /*5e30*/  CS2R R94, SRZ ;  /* 0x00000000005e7805 */ /* 0x001fc6000001ff00 */
        /* <DEDUP_REMOVED lines=28> */
[----:B------:R-:W-:Y:S01]  /*6000*/  STS.U16 [R127+0x9f00], R22 ;  /* 0x009f00167f007388 */ /* 0x000fe20000000400 */
[----:B0-----:R-:W-:-:S03]  /*6010*/  CS2R R112, SRZ ;  /* 0x0000000000707805 */ /* 0x001fc6000001ff00 */
[----:B------:R-:W-:Y:S01]  /*6020*/  STS.U16 [R127+0xa300], R20 ;  /* 0x00a300147f007388 */ /* 0x000fe20000000400 */
[----:B-1----:R-:W-:-:S03]  /*6030*/  CS2R R110, SRZ ;  /* 0x00000000006e7805 */ /* 0x002fc6000001ff00 */
[----:B------:R0:W-:Y:S04]  /*6040*/  STS.U16 [R127+0xa700], R16 ;  /* 0x00a700107f007388 */ /* 0x0001e80000000400 */
[----:B------:R-:W-:Y:S04]  /*6050*/  STS.U16 [R127+0xab00], R18 ;  /* 0x00ab00127f007388 */ /* 0x000fe80000000400 */
[----:B------:R1:W-:Y:S01]  /*6060*/  STS.U16 [R127+0xaf00], R114 ;  /* 0x00af00727f007388 */ /* 0x0003e20000000400 */
[----:B0-----:R-:W-:-:S03]  /*6070*/  IMAD.MOV.U32 R16, RZ, RZ, -0x800000 ;  /* 0xff800000ff107424 */ /* 0x001fc600078e00ff */
[----:B------:R0:W-:Y:S04]  /*6080*/  STS.U16 [R127+0xb300], R116 ;  /* 0x00b300747f007388 */ /* 0x0001e80000000400 */
[----:B------:R2:W-:Y:S01]  /*6090*/  STS.U16 [R127+0xb700], R118 ;  /* 0x00b700767f007388 */ /* 0x0005e20000000400 */
[----:B-1----:R-:W-:-:S03]  /*60a0*/  CS2R R114, SRZ ;  /* 0x0000000000727805 */ /* 0x002fc6000001ff00 */
[----:B------:R-:W-:Y:S01]  /*60b0*/  STS.U16 [R127+0xbb00], R14 ;  /* 0x00bb000e7f007388 */ /* 0x000fe20000000400 */
[----:B0-----:R-:W-:-:S03]  /*60c0*/  CS2R R116, SRZ ;  /* 0x0000000000747805 */ /* 0x001fc6000001ff00 */
[----:B------:R-:W-:Y:S01]  /*60d0*/  STS.U16 [R127+0xbf00], R12 ;  /* 0x00bf000c7f007388 */ /* 0x000fe20000000400 */
[----:B--2---:R-:W-:-:S03]  /*60e0*/  CS2R R118, SRZ ;  /* 0x0000000000767805 */ /* 0x004fc6000001ff00 */
[----:B------:R0:W-:Y:S04]  /*60f0*/  STS.U16 [R127+0xc300], R122 ;  /* 0x00c3007a7f007388 */ /* 0x0001e80000000400 */
[----:B------:R1:W-:Y:S04]  /*6100*/  STS.U16 [R127+0xc700], R120 ;  /* 0x00c700787f007388 */ /* 0x0003e80000000400 */
[----:B------:R-:W-:Y:S01]  /*6110*/  STS.U16 [R127+0xcb00], R10 ;  /* 0x00cb000a7f007388 */ /* 0x000fe20000000400 */
[----:B0-----:R-:W-:-:S03]  /*6120*/  CS2R R122, SRZ ;  /* 0x00000000007a7805 */ /* 0x001fc6000001ff00 */
[----:B------:R-:W-:Y:S01]  /*6130*/  STS.U16 [R127+0xcf00], R176 ;  /* 0x00cf00b07f007388 */ /* 0x000fe20000000400 */
[----:B-1----:R-:W-:-:S03]  /*6140*/  CS2R R120, SRZ ;  /* 0x0000000000787805 */ /* 0x002fc6000001ff00 */
[----:B------:R-:W-:Y:S04]  /*6150*/  STS.U16 [R127+0xd300], R8 ;  /* 0x00d300087f007388 */ /* 0x000fe80000000400 */
[----:B------:R-:W-:Y:S04]  /*6160*/  STS.U16 [R127+0xd700], R6 ;  /* 0x00d700067f007388 */ /* 0x000fe80000000400 */
[----:B------:R-:W-:Y:S04]  /*6170*/  STS.U16 [R127+0xdb00], R180 ;  /* 0x00db00b47f007388 */ /* 0x000fe80000000400 */
[----:B------:R-:W-:Y:S04]  /*6180*/  STS.U16 [R127+0xdf00], R178 ;  /* 0x00df00b27f007388 */ /* 0x000fe80000000400 */
[----:B------:R0:W-:Y:S04]  /*6190*/  STS.U16 [R127+0xe300], R130 ;  /* 0x00e300827f007388 */ /* 0x0001e80000000400 */
[----:B------:R-:W-:Y:S04]  /*61a0*/  STS.U16 [R127+0xe700], R186 ;  /* 0x00e700ba7f007388 */ /* 0x000fe80000000400 */
[----:B------:R-:W-:Y:S01]  /*61b0*/  STS.U16 [R127+0xeb00], R184 ;  /* 0x00eb00b87f007388 */ /* 0x000fe20000000400 */
[----:B0-----:R-:W-:-:S03]  /*61c0*/  CS2R R130, SRZ ;  /* 0x0000000000827805 */ /* 0x001fc6000001ff00 */
[----:B------:R-:W-:Y:S04]  /*61d0*/  STS.U16 [R127+0xef00], R182 ;  /* 0x00ef00b67f007388 */ /* 0x000fe80000000400 */
[----:B------:R-:W-:Y:S04]  /*61e0*/  STS.U16 [R127+0xf300], R192 ;  /* 0x00f300c07f007388 */ /* 0x000fe80000000400 */
[----:B------:R-:W-:Y:S04]  /*61f0*/  STS.U16 [R127+0xf700], R190 ;  /* 0x00f700be7f007388 */ /* 0x000fe80000000400 */
[----:B------:R0:W-:Y:S02]  /*6200*/  STS.U16 [R127+0xfb00], R188 ;  /* 0x00fb00bc7f007388 */ /* 0x0001e40000000400 */
[----:B0-----:R-:W-:Y:S01]  /*6210*/  CS2R R126, SRZ ;  /* 0x00000000007e7805 */ /* 0x001fe2000001ff00 */
[----:B------:R-:W-:Y:S06]  /*6220*/  @!P0 BRA `(.L_x_0) ;  /* 0x0000008800a88947 */ /* 0x000fec0003800000 */
[----:B------:R-:W0:Y:S01]  /*6230*/  LDC R35, c[0x0][0x268] ;  /* 0x00009a00ff237b82 */ /* 0x000e220000000800 */
[----:B------:R-:W-:Y:S01]  /*6240*/  SHF.R.U32.HI R2, RZ, 0x4, R153 ;  /* 0x00000004ff027819 */ /* 0x000fe20000011699 */
[----:B------:R-:W1:Y:S01]  /*6250*/  S2R R160, SR_CTAID.Y ;  /* 0x0000000000a07919 */ /* 0x000e620000002600 */
[----:B------:R-:W-:Y:S01]  /*6260*/  MOV R23, RZ ;  /* 0x000000ff00177202 */ /* 0x000fe20000000f00 */
[----:B------:R-:W-:Y:S01]  /*6270*/  UMOV UR8, 0xfffffe00 ;  /* 0xfffffe0000087882 */ /* 0x000fe20000000000 */
[----:B------:R-:W-:Y:S01]  /*6280*/  SGXT.U32 R2, R2, 0x3 ;  /* 0x000000030202781a */ /* 0x000fe20000000000 */
[----:B------:R-:W-:Y:S01]  /*6290*/  UMOV UR9, 0x3fffffef ;  /* 0x3fffffef00097882 */ /* 0x000fe20000000000 */
[----:B------:R-:W-:Y:S01]  /*62a0*/  R2UR UR5, R23 ;  /* 0x00000000170572ca */ /* 0x000fe200000e0000 */
[----:B------:R-:W2:Y:S01]  /*62b0*/  LDC.64 R18, c[0x0][0x260] ;  /* 0x00009800ff127b82 */ /* 0x000ea20000000a00 */
[----:B------:R-:W-:Y:S01]  /*62c0*/  IMAD.MOV.U32 R212, RZ, RZ, -0x800000 ;  /* 0xff800000ffd47424 */ /* 0x000fe200078e00ff */
[----:B------:R-:W-:Y:S01]  /*62d0*/  MOV R222, RZ ;  /* 0x000000ff00de7202 */ /* 0x000fe20000000f00 */
[----:B------:R-:W-:Y:S01]  /*62e0*/  IMAD.MOV.U32 R220, RZ, RZ, -0x800000 ;  /* 0xff800000ffdc7424 */ /* 0x000fe200078e00ff */
[----:B------:R-:W-:-:S02]  /*62f0*/  CS2R R42, SRZ ;  /* 0x00000000002a7805 */ /* 0x000fc4000001ff00 */
[----:B------:R-:W-:Y:S02]  /*6300*/  CS2R R44, SRZ ;  /* 0x00000000002c7805 */ /* 0x000fe4000001ff00 */
[----:B------:R-:W-:Y:S02]  /*6310*/  CS2R R46, SRZ ;  /* 0x00000000002e7805 */ /* 0x000fe4000001ff00 */
[----:B------:R-:W-:Y:S01]  /*6320*/  CS2R R48, SRZ ;  /* 0x0000000000307805 */ /* 0x000fe2000001ff00 */
[----:B------:R-:W3:Y:S01]  /*6330*/  LDC R27, c[0x0][0x258] ;  /* 0x00009600ff1b7b82 */ /* 0x000ee20000000800 */
[----:B------:R-:W-:Y:S02]  /*6340*/  CS2R R50, SRZ ;  /* 0x0000000000327805 */ /* 0x000fe4000001ff00 */
[----:B------:R-:W-:Y:S02]  /*6350*/  CS2R R52, SRZ ;  /* 0x0000000000347805 */ /* 0x000fe4000001ff00 */
[----:B------:R-:W-:-:S02]  /*6360*/  CS2R R54, SRZ ;  /* 0x0000000000367805 */ /* 0x000fc4000001ff00 */
[----:B------:R-:W-:Y:S02]  /*6370*/  CS2R R56, SRZ ;  /* 0x0000000000387805 */ /* 0x000fe4000001ff00 */
[----:B------:R-:W-:Y:S02]  /*6380*/  CS2R R58, SRZ ;  /* 0x00000000003a7805 */ /* 0x000fe4000001ff00 */
[----:B------:R-:W-:Y:S02]  /*6390*/  CS2R R60, SRZ ;  /* 0x00000000003c7805 */ /* 0x000fe4000001ff00 */
[----:B------:R-:W-:Y:S01]  /*63a0*/  CS2R R62, SRZ ;  /* 0x00000000003e7805 */ /* 0x000fe2000001ff00 */
[----:B0-----:R-:W-:Y:S01]  /*63b0*/  IMAD R8, R2, R35, RZ ;  /* 0x0000002302087224 */ /* 0x001fe200078e02ff */
[----:B------:R-:W-:Y:S01]  /*63c0*/  SHF.R.U32.HI R2, RZ, 0x4, R158 ;  /* 0x00000004ff027819 */ /* 0x000fe2000001169e */
[----:B------:R-:W1:Y:S01]  /*63d0*/  LDC.64 R162, c[0x0][0x250] ;  /* 0x00009400ffa27b82 */ /* 0x000e620000000a00 */
[----:B------:R-:W-:Y:S01]  /*63e0*/  CS2R R64, SRZ ;  /* 0x0000000000407805 */ /* 0x000fe2000001ff00 */
[----:B------:R-:W-:Y:S01]  /*63f0*/  IMAD R9, R35, 0x8, R8 ;  /* 0x0000000823097824 */ /* 0x000fe200078e0208 */
[----:B------:R-:W-:-:S02]  /*6400*/  SGXT.U32 R3, R2, 0xe ;  /* 0x0000000e0203781a */ /* 0x000fc40000000000 */
[----:B------:R-:W-:Y:S02]  /*6410*/  CS2R R66, SRZ ;  /* 0x0000000000427805 */ /* 0x000fe4000001ff00 */
[----:B------:R-:W-:Y:S01]  /*6420*/  CS2R R68, SRZ ;  /* 0x0000000000447805 */ /* 0x000fe2000001ff00 */
[----:B------:R-:W-:Y:S01]  /*6430*/  IMAD R10, R35, 0x8, R9 ;  /* 0x00000008230a7824 */ /* 0x000fe200078e0209 */
[----:B------:R-:W-:Y:S01]  /*6440*/  IADD3 R2, P0, R3, 0x80, RZ ;  /* 0x0000008003027810 */ /* 0x000fe20007f1e0ff */
[----:B------:R-:W0:Y:S01]  /*6450*/  LDC.64 R32, c[0x0][0x218] ;  /* 0x00008600ff207b82 */ /* 0x000e220000000a00 */
[----:B--2---:R-:W-:Y:S01]  /*6460*/  MOV R7, R18 ;  /* 0x0000001200077202 */ /* 0x004fe20000000f00 */
[----:B------:R-:W-:Y:S01]  /*6470*/  IMAD.MOV.U32 R6, RZ, RZ, R19 ;  /* 0x000000ffff067224 */ /* 0x000fe200078e0013 */
[C---:B------:R-:W-:Y:S01]  /*6480*/  LEA R11, R35.reuse, R10, 0x3 ;  /* 0x0000000a230b7211 */ /* 0x040fe200078e18ff */
[----:B------:R2:W-:Y:S01]  /*6490*/  STL [R1+0x694], R19 ;  /* 0x0006941301007387 */ /* 0x0005e20000100800 */
[----:B------:R-:W-:Y:S01]  /*64a0*/  R2UR UR10, R2 ;  /* 0x00000000020a72ca */ /* 0x000fe200000e0000 */
[----:B------:R-:W-:Y:S01]  /*64b0*/  VIADD R2, R158, 0x10000 ;  /* 0x000100009e027836 */ /* 0x000fe20000000000 */
[----:B------:R-:W-:Y:S01]  /*64c0*/  CS2R R70, SRZ ;  /* 0x0000000000467805 */ /* 0x000fe2000001ff00 */
[C---:B------:R-:W-:Y:S01]  /*64d0*/  IMAD R12, R35.reuse, 0x8, R11 ;  /* 0x00000008230c7824 */ /* 0x040fe200078e020b */
[----:B------:R-:W4:Y:S01]  /*64e0*/  LDC.64 R30, c[0x0][0x220] ;  /* 0x00008800ff1e7b82 */ /* 0x000f220000000a00 */
[----:B---3--:R-:W-:Y:S01]  /*64f0*/  IMAD R0, R0, R27, RZ ;  /* 0x0000001b00007224 */ /* 0x008fe200078e02ff */
[----:B------:R-:W-:Y:S01]  /*6500*/  SHF.R.U32.HI R4, RZ, 0x4, R2 ;  /* 0x00000004ff047819 */ /* 0x000fe20000011602 */
[----:B------:R-:W-:Y:S01]  /*6510*/  IMAD R13, R35, 0x8, R12 ;  /* 0x00000008230d7824 */ /* 0x000fe200078e020c */
[----:B------:R-:W-:-:S02]  /*6520*/  CS2R R2, SRZ ;  /* 0x0000000000027805 */ /* 0x000fc4000001ff00 */
[----:B------:R-:W-:Y:S02]  /*6530*/  CS2R R72, SRZ ;  /* 0x0000000000487805 */ /* 0x000fe4000001ff00 */
[----:B------:R-:W-:Y:S01]  /*6540*/  SGXT.U32 R22, R4, 0xe ;  /* 0x0000000e0416781a */ /* 0x000fe20000000000 */
[----:B------:R-:W-:Y:S01]  /*6550*/  IMAD R14, R35, 0x8, R13 ;  /* 0x00000008230e7824 */ /* 0x000fe200078e020d */
[----:B------:R-:W-:Y:S01]  /*6560*/  CS2R R74, SRZ ;  /* 0x00000000004a7805 */ /* 0x000fe2000001ff00 */
[----:B-1----:R-:W-:Y:S01]  /*6570*/  IMAD R162, R160, R162, RZ ;  /* 0x000000a2a0a27224 */ /* 0x002fe200078e02ff */
[----:B------:R-:W-:Y:S01]  /*6580*/  IADD3.X R3, R3, 0x40000040, RZ, P0, !PT ;  /* 0x4000004003037810 */ /* 0x000fe200007fe4ff */
[----:B------:R-:W-:Y:S01]  /*6590*/  IMAD R15, R35, 0x8, R14 ;  /* 0x00000008230f7824 */ /* 0x000fe200078e020e */
[----:B------:R-:W-:Y:S01]  /*65a0*/  IADD3 R4, P0, R22, 0x2, RZ ;  /* 0x0000000216047810 */ /* 0x000fe20007f1e0ff */
[----:B------:R1:W-:Y:S01]  /*65b0*/  STL.64 [R1+0x218], R22 ;  /* 0x0002181601007387 */ /* 0x0003e20000100a00 */
[----:B------:R-:W-:Y:S01]  /*65c0*/  R2UR UR11, R3 ;  /* 0x00000000030b72ca */ /* 0x000fe200000e0000 */
[----:B------:R-:W-:Y:S01]  /*65d0*/  IMAD R16, R35, 0x8, R15 ;  /* 0x0000000823107824 */ /* 0x000fe200078e020f */
[----:B------:R-:W-:Y:S01]  /*65e0*/  IADD3.X R2, R2, 0x40000040, RZ, P0, !PT ;  /* 0x4000004002027810 */ /* 0x000fe200007fe4ff */
[----:B------:R-:W-:Y:S01]  /*65f0*/  IMAD R154, R163, 0xe, RZ ;  /* 0x0000000ea39a7824 */ /* 0x000fe200078e02ff */
[----:B------:R-:W-:Y:S01]  /*6600*/  LOP3.LUT R3, R153, 0xf, RZ, 0xc0, !PT ;  /* 0x0000000f99037812 */ /* 0x000fe200078ec0ff */
[C---:B------:R-:W-:Y:S01]  /*6610*/  IMAD R17, R35.reuse, 0x8, R16 ;  /* 0x0000000823117824 */ /* 0x040fe200078e0210 */
[----:B------:R-:W-:Y:S01]  /*6620*/  R2UR UR7, R2 ;  /* 0x00000000020772ca */ /* 0x000fe200000e0000 */
[----:B------:R-:W-:Y:S01]  /*6630*/  IMAD R2, R160, R7, RZ ;  /* 0x00000007a0027224 */ /* 0x000fe200078e02ff */
[----:B------:R-:W-:Y:S01]  /*6640*/  R2UR UR6, R4 ;  /* 0x00000000040672ca */ /* 0x000fe200000e0000 */
[----:B------:R-:W-:Y:S01]  /*6650*/  IMAD R18, R35, 0x8, R17 ;  /* 0x0000000823127824 */ /* 0x000fe200078e0211 */
[----:B0-----:R-:W-:Y:S01]  /*6660*/  LEA R165, P0, R162, R32, 0x1 ;  /* 0x00000020a2a57211 */ /* 0x001fe200078008ff */
[----:B------:R-:W-:Y:S01]  /*6670*/  IMAD R6, R3, R6, RZ ;  /* 0x0000000603067224 */ /* 0x000fe200078e02ff */
[----:B------:R-:W-:Y:S01]  /*6680*/  R2UR UR4, R22 ;  /* 0x00000000160472ca */ /* 0x000fe200000e0000 */
[----:B--2---:R-:W-:Y:S01]  /*6690*/  IMAD R19, R35, 0x8, R18 ;  /* 0x0000000823137824 */ /* 0x004fe200078e0212 */
[----:B------:R-:W-:Y:S01]  /*66a0*/  LEA.HI.X.SX32 R33, R162, R33, 0x1, P0 ;  /* 0x00000021a2217211 */ /* 0x000fe200000f0eff */
[----:B------:R-:W-:Y:S01]  /*66b0*/  IMAD.SHL.U32 R3, R2, 0x2, RZ ;  /* 0x0000000202037824 */ /* 0x000fe200078e00ff */
[----:B------:R-:W-:Y:S01]  /*66c0*/  LEA R170, P0, R0, R165, 0x1 ;  /* 0x000000a500aa7211 */ /* 0x000fe200078008ff */
[----:B------:R-:W-:Y:S01]  /*66d0*/  IMAD.SHL.U32 R7, R6, 0x2, RZ ;  /* 0x0000000206077824 */ /* 0x000fe200078e00ff */
[----:B------:R-:W-:Y:S01]  /*66e0*/  LOP3.LUT R153, R153, 0x3f, RZ, 0xc0, !PT ;  /* 0x0000003f99997812 */ /* 0x000fe200078ec0ff */
[----:B------:R-:W-:Y:S01]  /*66f0*/  IMAD.HI R4, R2, 0x2, RZ ;  /* 0x0000000202047827 */ /* 0x000fe200078e02ff */
[----:B------:R-:W-:Y:S01]  /*6700*/  LEA.HI.X.SX32 R171, R0, R33, 0x1, P0 ;  /* 0x0000002100ab7211 */ /* 0x000fe200000f0eff */
[----:B------:R-:W-:Y:S01]  /*6710*/  UIADD3.64 UR14, UR6, 0x4, URZ ;  /* 0x00000004060e7897 */ /* 0x000fe2000fffe03f */
[----:B----4-:R-:W-:Y:S01]  /*6720*/  IADD3 R29, P1, P2, R7, R30, R3 ;  /* 0x0000001e071d7210 */ /* 0x010fe20007a3e003 */
[----:B------:R-:W-:Y:S01]  /*6730*/  IMAD R2, R27, 0x80, R0 ;  /* 0x000000801b027824 */ /* 0x000fe200078e0200 */
[----:B------:R-:W-:Y:S01]  /*6740*/  SHF.L.U32 R153, R153, 0x1, RZ ;  /* 0x0000000199997819 */ /* 0x000fe200000006ff */
[----:B------:R-:W-:Y:S01]  /*6750*/  IMAD R20, R35, 0x8, R19 ;  /* 0x0000000823147824 */ /* 0x000fe200078e0213 */
[----:B------:R-:W-:Y:S01]  /*6760*/  UIADD3.64 UR12, UR4, -UR8, URZ ;  /* 0x80000008040c7297 */ /* 0x000fe2000fffe03f */
[----:B------:R-:W-:Y:S01]  /*6770*/  IMAD.HI R6, R6, 0x2, RZ ;  /* 0x0000000206067827 */ /* 0x000fe200078e02ff */
[----:B------:R-:W-:Y:S01]  /*6780*/  UIADD3.64 UR18, UR6, 0x7e, URZ ;  /* 0x0000007e06127897 */ /* 0x000fe2000fffe03f */
[----:B------:R-:W-:Y:S01]  /*6790*/  CS2R R76, SRZ ;  /* 0x00000000004c7805 */ /* 0x000fe2000001ff00 */
[----:B------:R-:W-:Y:S01]  /*67a0*/  UMOV UR4, UR10 ;  /* 0x0000000a00047c82 */ /* 0x000fe20008000000 */
[----:B------:R-:W-:Y:S01]  /*67b0*/  IMAD R3, R27, 0x80, R2 ;  /* 0x000000801b037824 */ /* 0x000fe200078e0202 */
[----:B------:R-:W-:Y:S01]  /*67c0*/  IADD3.X R31, R6, R31, R4, P1, P2 ;  /* 0x0000001f061f7210 */ /* 0x000fe20000fe4404 */
[----:B------:R-:W-:Y:S01]  /*67d0*/  IMAD R21, R35, 0x8, R20 ;  /* 0x0000000823157824 */ /* 0x000fe200078e0214 */
[CC--:B------:R-:W-:Y:S01]  /*67e0*/  LEA R168, P1, R2.reuse, R165.reuse, 0x1 ;  /* 0x000000a502a87211 */ /* 0x0c0fe200078208ff */
[----:B------:R-:W-:Y:S01]  /*67f0*/  IMAD R4, R27, 0x80, R3 ;  /* 0x000000801b047824 */ /* 0x000fe200078e0203 */
[----:B------:R-:W-:Y:S01]  /*6800*/  LEA R166, P0, R3, R165, 0x1 ;  /* 0x000000a503a67211 */ /* 0x000fe200078008ff */
[C---:B-1----:R-:W-:Y:S01]  /*6810*/  IMAD R22, R35.reuse, 0x8, R21 ;  /* 0x0000000823167824 */ /* 0x042fe200078e0215 */
[----:B------:R-:W-:Y:S01]  /*6820*/  LEA.HI.X.SX32 R169, R2, R33, 0x1, P1 ;  /* 0x0000002102a97211 */ /* 0x000fe200008f0eff */
[----:B------:R-:W-:Y:S01]  /*6830*/  UMOV UR5, UR11 ;  /* 0x0000000b00057c82 */ /* 0x000fe20008000000 */
[----:B------:R-:W-:Y:S01]  /*6840*/  LEA R164, P2, R4, R165, 0x1 ;  /* 0x000000a504a47211 */ /* 0x000fe200078408ff */
[----:B------:R-:W-:Y:S01]  /*6850*/  IMAD R23, R35, 0x8, R22 ;  /* 0x0000000823177824 */ /* 0x000fe200078e0216 */
[----:B------:R-:W-:Y:S01]  /*6860*/  LEA.HI.X.SX32 R167, R3, R33, 0x1, P0 ;  /* 0x0000002103a77211 */ /* 0x000fe200000f0eff */
[----:B------:R-:W-:Y:S01]  /*6870*/  UIADD3.64 UR8, UR4, 0x80, URZ ;  /* 0x0000008004087897 */ /* 0x000fe2000fffe03f */
[----:B------:R-:W-:Y:S01]  /*6880*/  LEA R40, P0, R8, R29, 0x1 ;  /* 0x0000001d08287211 */ /* 0x000fe200078008ff */
[----:B------:R-:W-:Y:S01]  /*6890*/  IMAD R24, R35, 0x8, R23 ;  /* 0x0000000823187824 */ /* 0x000fe200078e0217 */
[----:B------:R-:W-:Y:S01]  /*68a0*/  LEA.HI.X.SX32 R165, R4, R33, 0x1, P2 ;  /* 0x0000002104a57211 */ /* 0x000fe200010f0eff */
[----:B------:R-:W-:Y:S01]  /*68b0*/  UIADD3.64 UR10, UR4, 0x100, URZ ;  /* 0x00000100040a7897 */ /* 0x000fe2000fffe03f */
[-C--:B------:R-:W-:Y:S01]  /*68c0*/  LEA R38, P1, R9, R29.reuse, 0x1 ;  /* 0x0000001d09267211 */ /* 0x080fe200078208ff */
[----:B------:R-:W-:Y:S01]  /*68d0*/  IMAD R25, R35, 0x8, R24 ;  /* 0x0000000823197824 */ /* 0x000fe200078e0218 */
[----:B------:R-:W-:Y:S01]  /*68e0*/  LEA R36, P2, R10, R29, 0x1 ;  /* 0x0000001d0a247211 */ /* 0x000fe200078408ff */
[----:B------:R-:W-:Y:S01]  /*68f0*/  IMAD R155, R163, 0xf, RZ ;  /* 0x0000000fa39b7824 */ /* 0x000fe200078e02ff */
[----:B------:R-:W-:-:S02]  /*6900*/  LEA.HI.X.SX32 R41, R8, R31, 0x1, P0 ;  /* 0x0000001f08297211 */ /* 0x000fc400000f0eff */
[----:B------:R-:W-:Y:S02]  /*6910*/  CS2R R78, SRZ ;  /* 0x00000000004e7805 */ /* 0x000fe4000001ff00 */
[-C--:B------:R-:W-:Y:S02]  /*6920*/  LEA.HI.X.SX32 R39, R9, R31.reuse, 0x1, P1 ;  /* 0x0000001f09277211 */ /* 0x080fe400008f0eff */
[----:B------:R-:W-:Y:S02]  /*6930*/  CS2R R80, SRZ ;  /* 0x0000000000507805 */ /* 0x000fe4000001ff00 */
[----:B------:R-:W-:Y:S01]  /*6940*/  LEA.HI.X.SX32 R37, R10, R31, 0x1, P2 ;  /* 0x0000001f0a257211 */ /* 0x000fe200010f0eff */
[----:B------:R0:W-:Y:S01]  /*6950*/  STL.64 [R1+0x420], R40 ;  /* 0x0004202801007387 */ /* 0x0001e20000100a00 */
[----:B------:R-:W-:Y:S02]  /*6960*/  LEA R26, R35, R25, 0x3 ;  /* 0x00000019231a7211 */ /* 0x000fe400078e18ff */
[----:B------:R-:W-:-:S02]  /*6970*/  CS2R R82, SRZ ;  /* 0x0000000000527805 */ /* 0x000fc4000001ff00 */
[----:B------:R-:W-:Y:S01]  /*6980*/  LEA R32, P2, R13, R29, 0x1 ;  /* 0x0000001d0d207211 */ /* 0x000fe200078408ff */
[----:B------:R1:W-:Y:S01]  /*6990*/  STL.64 [R1+0x418], R38 ;  /* 0x0004182601007387 */ /* 0x0003e20000100a00 */
[----:B------:R-:W-:Y:S01]  /*69a0*/  CS2R R84, SRZ ;  /* 0x0000000000547805 */ /* 0x000fe2000001ff00 */
[----:B------:R-:W-:Y:S01]  /*69b0*/  IMAD R7, R35, 0x8, R26 ;  /* 0x0000000823077824 */ /* 0x000fe200078e021a */
[----:B------:R-:W-:Y:S01]  /*69c0*/  LEA.HI.X.SX32 R33, R13, R31, 0x1, P2 ;  /* 0x0000001f0d217211 */ /* 0x000fe200010f0eff */
[----:B------:R2:W-:Y:S01]  /*69d0*/  STL.64 [R1+0x410], R36 ;  /* 0x0004102401007387 */ /* 0x0005e20000100a00 */
[----:B------:R-:W-:Y:S01]  /*69e0*/  CS2R R86, SRZ ;  /* 0x0000000000567805 */ /* 0x000fe2000001ff00 */
[----:B------:R-:W-:Y:S01]  /*69f0*/  IMAD R6, R35, 0x8, R7 ;  /* 0x0000000823067824 */ /* 0x000fe200078e0207 */
[----:B------:R-:W-:Y:S02]  /*6a00*/  CS2R R88, SRZ ;  /* 0x0000000000587805 */ /* 0x000fe4000001ff00 */
[----:B0-----:R-:W-:-:S02]  /*6a10*/  CS2R R40, SRZ ;  /* 0x0000000000287805 */ /* 0x001fc4000001ff00 */
[----:B------:R-:W-:Y:S01]  /*6a20*/  CS2R R90, SRZ ;  /* 0x00000000005a7805 */ /* 0x000fe2000001ff00 */
[----:B------:R-:W-:Y:S01]  /*6a30*/  IMAD R27, R35, 0x8, R6 ;  /* 0x00000008231b7824 */ /* 0x000fe200078e0206 */
[----:B------:R-:W-:Y:S02]  /*6a40*/  CS2R R92, SRZ ;  /* 0x00000000005c7805 */ /* 0x000fe4000001ff00 */
[----:B-1----:R-:W-:Y:S02]  /*6a50*/  LEA R38, P0, R11, R29, 0x1 ;  /* 0x0000001d0b267211 */ /* 0x002fe400078008ff */
[----:B------:R-:W-:Y:S02]  /*6a60*/  CS2R R94, SRZ ;  /* 0x00000000005e7805 */ /* 0x000fe4000001ff00 */
[----:B------:R-:W-:Y:S02]  /*6a70*/  CS2R R96, SRZ ;  /* 0x0000000000607805 */ /* 0x000fe4000001ff00 */
[----:B------:R-:W-:-:S02]  /*6a80*/  LEA R0, R35, R27, 0x3 ;  /* 0x0000001b23007211 */ /* 0x000fc400078e18ff */
[----:B------:R-:W-:Y:S02]  /*6a90*/  CS2R R98, SRZ ;  /* 0x0000000000627805 */ /* 0x000fe4000001ff00 */
[C---:B--2---:R-:W-:Y:S02]  /*6aa0*/  LEA R36, P1, R12.reuse, R29, 0x1 ;  /* 0x0000001d0c247211 */ /* 0x044fe400078208ff */
[----:B------:R-:W-:Y:S02]  /*6ab0*/  CS2R R100, SRZ ;  /* 0x0000000000647805 */ /* 0x000fe4000001ff00 */
[-C--:B------:R-:W-:Y:S01]  /*6ac0*/  LEA.HI.X.SX32 R39, R11, R31.reuse, 0x1, P0 ;  /* 0x0000001f0b277211 */ /* 0x080fe200000f0eff */
[----:B------:R-:W-:Y:S01]  /*6ad0*/  IMAD R2, R35, 0x8, R0 ;  /* 0x0000000823027824 */ /* 0x000fe200078e0200 */
[----:B------:R-:W-:Y:S02]  /*6ae0*/  LEA.HI.X.SX32 R37, R12, R31, 0x1, P1 ;  /* 0x0000001f0c257211 */ /* 0x000fe400008f0eff */
[----:B------:R-:W-:-:S02]  /*6af0*/  CS2R R102, SRZ ;  /* 0x0000000000667805 */ /* 0x000fc4000001ff00 */
[----:B------:R-:W-:Y:S01]  /*6b00*/  CS2R R104, SRZ ;  /* 0x0000000000687805 */ /* 0x000fe2000001ff00 */
[----:B------:R0:W-:Y:S01]  /*6b10*/  STL.64 [R1+0x408], R38 ;  /* 0x0004082601007387 */ /* 0x0001e20000100a00 */
[C---:B------:R-:W-:Y:S01]  /*6b20*/  IMAD R3, R35.reuse, 0x8, R2 ;  /* 0x0000000823037824 */ /* 0x040fe200078e0202 */
[----:B------:R-:W-:Y:S02]  /*6b30*/  CS2R R106, SRZ ;  /* 0x00000000006a7805 */ /* 0x000fe4000001ff00 */
[----:B------:R-:W-:Y:S01]  /*6b40*/  CS2R R108, SRZ ;  /* 0x00000000006c7805 */ /* 0x000fe2000001ff00 */
[----:B------:R1:W-:Y:S01]  /*6b50*/  STL.64 [R1+0x400], R36 ;  /* 0x0004002401007387 */ /* 0x0003e20000100a00 */
[C---:B------:R-:W-:Y:S01]  /*6b60*/  IMAD R4, R35.reuse, 0x8, R3 ;  /* 0x0000000823047824 */ /* 0x040fe200078e0203 */
[----:B------:R-:W-:Y:S02]  /*6b70*/  CS2R R110, SRZ ;  /* 0x00000000006e7805 */ /* 0x000fe4000001ff00 */
[----:B------:R-:W-:Y:S01]  /*6b80*/  CS2R R112, SRZ ;  /* 0x0000000000707805 */ /* 0x000fe2000001ff00 */
[----:B------:R2:W-:Y:S01]  /*6b90*/  STL.64 [R1+0x3f8], R32 ;  /* 0x0003f82001007387 */ /* 0x0005e20000100a00 */
[----:B------:R-:W-:Y:S01]  /*6ba0*/  IMAD R8, R35, 0x8, R4 ;  /* 0x0000000823087824 */ /* 0x000fe200078e0204 */
[----:B------:R-:W-:-:S02]  /*6bb0*/  CS2R R114, SRZ ;  /* 0x0000000000727805 */ /* 0x000fc4000001ff00 */
[----:B------:R-:W-:Y:S02]  /*6bc0*/  CS2R R116, SRZ ;  /* 0x0000000000747805 */ /* 0x000fe4000001ff00 */
[CC--:B0-----:R-:W-:Y:S01]  /*6bd0*/  LEA R38, P0, R14.reuse, R29.reuse, 0x1 ;  /* 0x0000001d0e267211 */ /* 0x0c1fe200078008ff */
[----:B------:R-:W-:Y:S01]  /*6be0*/  IMAD R9, R35, 0x8, R8 ;  /* 0x0000000823097824 */ /* 0x000fe200078e0208 */
[----:B------:R-:W-:Y:S02]  /*6bf0*/  CS2R R118, SRZ ;  /* 0x0000000000767805 */ /* 0x000fe4000001ff00 */
[----:B------:R-:W-:Y:S02]  /*6c00*/  CS2R R120, SRZ ;  /* 0x0000000000787805 */ /* 0x000fe4000001ff00 */
[----:B-1----:R-:W-:Y:S01]  /*6c10*/  LEA R36, P1, R15, R29, 0x1 ;  /* 0x0000001d0f247211 */ /* 0x002fe200078208ff */
[----:B------:R-:W-:Y:S01]  /*6c20*/  IMAD R10, R35, 0x8, R9 ;  /* 0x00000008230a7824 */ /* 0x000fe200078e0209 */
[----:B------:R-:W-:-:S02]  /*6c30*/  LEA.HI.X.SX32 R39, R14, R31, 0x1, P0 ;  /* 0x0000001f0e277211 */ /* 0x000fc400000f0eff */
[----:B------:R-:W-:Y:S02]  /*6c40*/  CS2R R122, SRZ ;  /* 0x00000000007a7805 */ /* 0x000fe4000001ff00 */
[C---:B--2---:R-:W-:Y:S02]  /*6c50*/  LEA R32, P2, R16.reuse, R29, 0x1 ;  /* 0x0000001d10207211 */ /* 0x044fe400078408ff */
[----:B------:R-:W-:Y:S02]  /*6c60*/  CS2R R124, SRZ ;  /* 0x00000000007c7805 */ /* 0x000fe4000001ff00 */
[-C--:B------:R-:W-:Y:S01]  /*6c70*/  LEA.HI.X.SX32 R37, R15, R31.reuse, 0x1, P1 ;  /* 0x0000001f0f257211 */ /* 0x080fe200008f0eff */
[----:B------:R0:W-:Y:S01]  /*6c80*/  STL.64 [R1+0x3f0], R38 ;  /* 0x0003f02601007387 */ /* 0x0001e20000100a00 */
[----:B------:R-:W-:Y:S02]  /*6c90*/  LEA.HI.X.SX32 R33, R16, R31, 0x1, P2 ;  /* 0x0000001f10217211 */ /* 0x000fe400010f0eff */
[----:B------:R-:W-:-:S02]  /*6ca0*/  CS2R R126, SRZ ;  /* 0x00000000007e7805 */ /* 0x000fc4000001ff00 */
[----:B------:R-:W-:Y:S01]  /*6cb0*/  LEA R14, P2, R19, R29, 0x1 ;  /* 0x0000001d130e7211 */ /* 0x000fe200078408ff */
[----:B------:R1:W-:Y:S01]  /*6cc0*/  STL.64 [R1+0x3e8], R36 ;  /* 0x0003e82401007387 */ /* 0x0003e20000100a00 */
[----:B------:R-:W-:Y:S02]  /*6cd0*/  LEA R11, R35, R10, 0x3 ;  /* 0x0000000a230b7211 */ /* 0x000fe400078e18ff */
[----:B------:R-:W-:Y:S02]  /*6ce0*/  CS2R R128, SRZ ;  /* 0x0000000000807805 */ /* 0x000fe4000001ff00 */
[----:B------:R-:W-:Y:S01]  /*6cf0*/  LEA.HI.X.SX32 R15, R19, R31, 0x1, P2 ;  /* 0x0000001f130f7211 */ /* 0x000fe200010f0eff */
[----:B------:R2:W-:Y:S01]  /*6d00*/  STL.64 [R1+0x3e0], R32 ;  /* 0x0003e02001007387 */ /* 0x0005e20000100a00 */
[----:B------:R-:W-:Y:S01]  /*6d10*/  LEA R16, P2, R22, R29, 0x1 ;  /* 0x0000001d16107211 */ /* 0x000fe200078408ff */
[----:B------:R-:W-:Y:S01]  /*6d20*/  IMAD R12, R35, 0x8, R11 ;  /* 0x00000008230c7824 */ /* 0x000fe200078e020b */
[----:B------:R-:W-:-:S02]  /*6d30*/  CS2R R130, SRZ ;  /* 0x0000000000827805 */ /* 0x000fc4000001ff00 */
[----:B0-----:R-:W-:Y:S02]  /*6d40*/  CS2R R38, SRZ ;  /* 0x0000000000267805 */ /* 0x001fe4000001ff00 */
[----:B------:R-:W-:Y:S01]  /*6d50*/  CS2R R132, SRZ ;  /* 0x0000000000847805 */ /* 0x000fe2000001ff00 */
[----:B------:R-:W-:Y:S01]  /*6d60*/  IMAD R13, R35, 0x8, R12 ;  /* 0x00000008230d7824 */ /* 0x000fe200078e020c */
[----:B------:R-:W-:Y:S02]  /*6d70*/  CS2R R134, SRZ ;  /* 0x0000000000867805 */ /* 0x000fe4000001ff00 */
[----:B-1----:R-:W-:Y:S02]  /*6d80*/  LEA R36, P0, R17, R29, 0x1 ;  /* 0x0000001d11247211 */ /* 0x002fe400078008ff */
[----:B------:R-:W-:Y:S02]  /*6d90*/  CS2R R136, SRZ ;  /* 0x0000000000887805 */ /* 0x000fe4000001ff00 */
[----:B------:R-:W-:-:S02]  /*6da0*/  CS2R R138, SRZ ;  /* 0x00000000008a7805 */ /* 0x000fc4000001ff00 */
[----:B------:R-:W-:Y:S02]  /*6db0*/  CS2R R140, SRZ ;  /* 0x00000000008c7805 */ /* 0x000fe4000001ff00 */
[C---:B--2---:R-:W-:Y:S02]  /*6dc0*/  LEA R32, P1, R18.reuse, R29, 0x1 ;  /* 0x0000001d12207211 */ /* 0x044fe400078208ff */
[----:B------:R-:W-:Y:S02]  /*6dd0*/  CS2R R142, SRZ ;  /* 0x00000000008e7805 */ /* 0x000fe4000001ff00 */
[-C--:B------:R-:W-:Y:S02]  /*6de0*/  LEA.HI.X.SX32 R37, R17, R31.reuse, 0x1, P0 ;  /* 0x0000001f11257211 */ /* 0x080fe400000f0eff */
[----:B------:R-:W-:Y:S02]  /*6df0*/  CS2R R144, SRZ ;  /* 0x0000000000907805 */ /* 0x000fe4000001ff00 */
[----:B------:R-:W-:-:S02]  /*6e00*/  LEA.HI.X.SX32 R33, R18, R31, 0x1, P1 ;  /* 0x0000001f12217211 */ /* 0x000fc400008f0eff */
[----:B------:R-:W-:Y:S02]  /*6e10*/  CS2R R146, SRZ ;  /* 0x0000000000927805 */ /* 0x000fe4000001ff00 */
[----:B------:R-:W-:Y:S01]  /*6e20*/  LEA.HI.X.SX32 R17, R22, R31, 0x1, P2 ;  /* 0x0000001f16117211 */ /* 0x000fe200010f0eff */
[----:B------:R0:W-:Y:S01]  /*6e30*/  STL.64 [R1+0x3d0], R36 ;  /* 0x0003d02401007387 */ /* 0x0001e20000100a00 */
[C---:B------:R-:W-:Y:S02]  /*6e40*/  LEA R18, P2, R25.reuse, R29, 0x1 ;  /* 0x0000001d19127211 */ /* 0x040fe400078408ff */
[----:B------:R-:W-:Y:S02]  /*6e50*/  CS2R R148, SRZ ;  /* 0x0000000000947805 */ /* 0x000fe4000001ff00 */
[----:B------:R-:W-:Y:S01]  /*6e60*/  CS2R R150, SRZ ;  /* 0x0000000000967805 */ /* 0x000fe2000001ff00 */
[----:B------:R1:W-:Y:S01]  /*6e70*/  STL.64 [R1+0x3c8], R32 ;  /* 0x0003c82001007387 */ /* 0x0003e20000100a00 */
[----:B------:R-:W-:Y:S01]  /*6e80*/  LEA.HI.X.SX32 R19, R25, R31, 0x1, P2 ;  /* 0x0000001f19137211 */ /* 0x000fe200010f0eff */
[----:B------:R-:W-:-:S02]  /*6e90*/  UIADD3.64 UR16, UR4, 0xa80, URZ ;  /* 0x00000a8004107897 */ /* 0x000fc4000fffe03f */
[----:B------:R2:W-:Y:S01]  /*6ea0*/  STL.64 [R1+0x3c0], R14 ;  /* 0x0003c00e01007387 */ /* 0x0005e20000100a00 */
[----:B------:R-:W-:Y:S02]  /*6eb0*/  UIADD3.64 UR20, UR4, 0xb00, URZ ;  /* 0x00000b0004147897 */ /* 0x000fe4000fffe03f */
[----:B------:R-:W-:Y:S01]  /*6ec0*/  UIADD3.64 UR24, UR4, 0xb80, URZ ;  /* 0x00000b8004187897 */ /* 0x000fe2000fffe03f */
[CC--:B0-----:R-:W-:Y:S01]  /*6ed0*/  LEA R36, P0, R20.reuse, R29.reuse, 0x1 ;  /* 0x0000001d14247211 */ /* 0x0c1fe200078008ff */
[----:B------:R-:W-:Y:S02]  /*6ee0*/  UIADD3.64 UR28, UR4, 0xc00, URZ ;  /* 0x00000c00041c7897 */ /* 0x000fe4000fffe03f */
[----:B------:R-:W-:Y:S01]  /*6ef0*/  UIADD3.64 UR32, UR4, 0xc80, URZ ;  /* 0x00000c8004207897 */ /* 0x000fe2000fffe03f */
[C---:B-1----:R-:W-:Y:S01]  /*6f00*/  LEA R32, P1, R21.reuse, R29, 0x1 ;  /* 0x0000001d15207211 */ /* 0x042fe200078208ff */
[----:B------:R-:W-:Y:S01]  /*6f10*/  UIADD3.64 UR36, UR4, 0xd00, URZ ;  /* 0x00000d0004247897 */ /* 0x000fe2000fffe03f */
[-C--:B------:R-:W-:Y:S01]  /*6f20*/  LEA.HI.X.SX32 R37, R20, R31.reuse, 0x1, P0 ;  /* 0x0000001f14257211 */ /* 0x080fe200000f0eff */
[----:B------:R-:W-:Y:S01]  /*6f30*/  UIADD3.64 UR40, UR4, 0xd80, URZ ;  /* 0x00000d8004287897 */ /* 0x000fe2000fffe03f */
[----:B------:R-:W-:Y:S01]  /*6f40*/  LEA.HI.X.SX32 R33, R21, R31, 0x1, P1 ;  /* 0x0000001f15217211 */ /* 0x000fe200008f0eff */
[C---:B--2---:R-:W-:Y:S01]  /*6f50*/  IMAD R14, R35.reuse, 0x8, R13 ;  /* 0x00000008230e7824 */ /* 0x044fe200078e020d */
[C---:B------:R-:W-:Y:S01]  /*6f60*/  LEA R20, P1, R24.reuse, R29, 0x1 ;  /* 0x0000001d18147211 */ /* 0x040fe200078208ff */
[----:B------:R0:W-:Y:S01]  /*6f70*/  STL.64 [R1+0x3b8], R36 ;  /* 0x0003b82401007387 */ /* 0x0001e20000100a00 */
[----:B------:R-:W-:Y:S01]  /*6f80*/  UIADD3.64 UR44, UR4, 0xe00, URZ ;  /* 0x00000e00042c7897 */ /* 0x000fe2000fffe03f */
[----:B------:R-:W-:Y:S01]  /*6f90*/  IMAD R15, R35, 0x8, R14 ;  /* 0x00000008230f7824 */ /* 0x000fe200078e020e */
[----:B------:R-:W-:Y:S01]  /*6fa0*/  LEA.HI.X.SX32 R21, R24, R31, 0x1, P1 ;  /* 0x0000001f18157211 */ /* 0x000fe200008f0eff */
[----:B------:R1:W-:Y:S01]  /*6fb0*/  STL.64 [R1+0x3b0], R32 ;  /* 0x0003b02001007387 */ /* 0x0003e20000100a00 */
[----:B------:R-:W-:Y:S01]  /*6fc0*/  LEA R22, P1, R7, R29, 0x1 ;  /* 0x0000001d07167211 */ /* 0x000fe200078208ff */
[----:B------:R-:W-:-:S02]  /*6fd0*/  UIADD3.64 UR48, UR4, 0xe80, URZ ;  /* 0x00000e8004307897 */ /* 0x000fc4000fffe03f */
[----:B------:R2:W-:Y:S01]  /*6fe0*/  STL.64 [R1+0x3a8], R16 ;  /* 0x0003a81001007387 */ /* 0x0005e20000100a00 */
[----:B------:R-:W-:Y:S02]  /*6ff0*/  UIADD3.64 UR52, UR4, 0xf00, URZ ;  /* 0x00000f0004347897 */ /* 0x000fe4000fffe03f */
[----:B------:R-:W-:Y:S01]  /*7000*/  UIADD3.64 UR22, UR6, 0x284, URZ ;  /* 0x0000028406167897 */ /* 0x000fe2000fffe03f */
[----:B0-----:R-:W-:Y:S01]  /*7010*/  CS2R R36, SRZ ;  /* 0x0000000000247805 */ /* 0x001fe2000001ff00 */
[----:B------:R-:W-:Y:S02]  /*7020*/  UIADD3.64 UR26, UR6, 0x2fe, URZ ;  /* 0x000002fe061a7897 */ /* 0x000fe4000fffe03f */
[----:B------:R-:W-:Y:S01]  /*7030*/  UIADD3.64 UR30, UR6, 0x300, URZ ;  /* 0x00000300061e7897 */ /* 0x000fe2000fffe03f */
[C---:B-1----:R-:W-:Y:S01]  /*7040*/  LEA R32, P0, R23.reuse, R29, 0x1 ;  /* 0x0000001d17207211 */ /* 0x042fe200078008ff */
[----:B------:R-:W-:Y:S02]  /*7050*/  UIADD3.64 UR34, UR6, 0x302, URZ ;  /* 0x0000030206227897 */ /* 0x000fe4000fffe03f */
[----:B------:R-:W-:Y:S01]  /*7060*/  UIADD3.64 UR38, UR6, 0x304, URZ ;  /* 0x0000030406267897 */ /* 0x000fe2000fffe03f */
[-C--:B------:R-:W-:Y:S01]  /*7070*/  LEA.HI.X.SX32 R33, R23, R31.reuse, 0x1, P0 ;  /* 0x0000001f17217211 */ /* 0x080fe200000f0eff */
[----:B--2---:R-:W-:Y:S01]  /*7080*/  IMAD R16, R35, 0x8, R15 ;  /* 0x0000000823107824 */ /* 0x004fe200078e020f */
[----:B------:R-:W-:Y:S01]  /*7090*/  LEA.HI.X.SX32 R23, R7, R31, 0x1, P1 ;  /* 0x0000001f07177211 */ /* 0x000fe200008f0eff */
[----:B------:R-:W-:-:S02]  /*70a0*/  UIADD3.64 UR42, UR6, 0x37e, URZ ;  /* 0x0000037e062a7897 */ /* 0x000fc4000fffe03f */
[----:B------:R0:W-:Y:S01]  /*70b0*/  STL.64 [R1+0x3a0], R32 ;  /* 0x0003a02001007387 */ /* 0x0001e20000100a00 */
[----:B------:R-:W-:Y:S01]  /*70c0*/  IMAD R17, R35, 0x8, R16 ;  /* 0x0000000823117824 */ /* 0x000fe200078e0210 */
[----:B------:R-:W-:Y:S02]  /*70d0*/  UIADD3.64 UR46, UR6, 0x380, URZ ;  /* 0x00000380062e7897 */ /* 0x000fe4000fffe03f */
[----:B------:R1:W-:Y:S01]  /*70e0*/  STL.64 [R1+0x398], R20 ;  /* 0x0003981401007387 */ /* 0x0003e20000100a00 */
[----:B------:R-:W-:Y:S02]  /*70f0*/  UIADD3.64 UR50, UR6, 0x382, URZ ;  /* 0x0000038206327897 */ /* 0x000fe4000fffe03f */
[----:B------:R-:W-:Y:S01]  /*7100*/  UIADD3.64 UR54, UR6, 0x384, URZ ;  /* 0x0000038406367897 */ /* 0x000fe2000fffe03f */
[----:B------:R2:W-:Y:S01]  /*7110*/  STL.64 [R1+0x390], R18 ;  /* 0x0003901201007387 */ /* 0x0005e20000100a00 */
[-C--:B0-----:R-:W-:Y:S02]  /*7120*/  LEA R32, P0, R26, R29.reuse, 0x1 ;  /* 0x0000001d1a207211 */ /* 0x081fe400078008ff */
[----:B-1----:R-:W-:-:S02]  /*7130*/  LEA R20, P2, R6, R29, 0x1 ;  /* 0x0000001d06147211 */ /* 0x002fc400078408ff */
[-C--:B------:R-:W-:Y:S02]  /*7140*/  LEA.HI.X.SX32 R33, R26, R31.reuse, 0x1, P0 ;  /* 0x0000001f1a217211 */ /* 0x080fe400000f0eff */
[----:B------:R-:W-:Y:S02]  /*7150*/  LEA.HI.X.SX32 R21, R6, R31, 0x1, P2 ;  /* 0x0000001f06157211 */ /* 0x000fe400010f0eff */
[----:B------:R-:W-:Y:S01]  /*7160*/  LEA R24, P0, R27, R29, 0x1 ;  /* 0x0000001d1b187211 */ /* 0x000fe200078008ff */
[----:B------:R0:W-:Y:S01]  /*7170*/  STL.64 [R1+0x388], R32 ;  /* 0x0003882001007387 */ /* 0x0001e20000100a00 */
[----:B--2---:R-:W-:Y:S02]  /*7180*/  LEA R18, R35, R17, 0x3 ;  /* 0x0000001123127211 */ /* 0x004fe400078e18ff */
[----:B------:R-:W-:Y:S01]  /*7190*/  LEA.HI.X.SX32 R25, R27, R31, 0x1, P0 ;  /* 0x0000001f1b197211 */ /* 0x000fe200000f0eff */
[----:B------:R1:W-:Y:S01]  /*71a0*/  STL.64 [R1+0x380], R22 ;  /* 0x0003801601007387 */ /* 0x0003e20000100a00 */
[----:B------:R-:W-:Y:S01]  /*71b0*/  CS2R R26, SRZ ;  /* 0x00000000001a7805 */ /* 0x000fe2000001ff00 */
[----:B------:R-:W-:-:S02]  /*71c0*/  IMAD R6, R35, 0x8, R18 ;  /* 0x0000000823067824 */ /* 0x000fc400078e0212 */
[----:B------:R2:W-:Y:S02]  /*71d0*/  STL.64 [R1+0x378], R20 ;  /* 0x0003781401007387 */ /* 0x0005e40000100a00 */
[C---:B------:R-:W-:Y:S02]  /*71e0*/  IMAD R7, R35.reuse, 0x8, R6 ;  /* 0x0000000823077824 */ /* 0x040fe400078e0206 */
[----:B------:R3:W-:Y:S01]  /*71f0*/  STL.64 [R1+0x370], R24 ;  /* 0x0003701801007387 */ /* 0x0007e20000100a00 */
[----:B0-----:R-:W-:Y:S02]  /*7200*/  CS2R R32, SRZ ;  /* 0x0000000000207805 */ /* 0x001fe4000001ff00 */
[-C--:B-1----:R-:W-:Y:S02]  /*7210*/  LEA R22, P1, R0, R29.reuse, 0x1 ;  /* 0x0000001d00167211 */ /* 0x082fe400078208ff */
[----:B--2---:R-:W-:Y:S02]  /*7220*/  LEA R20, P2, R2, R29, 0x1 ;  /* 0x0000001d02147211 */ /* 0x004fe400078408ff */
[-C--:B------:R-:W-:Y:S01]  /*7230*/  LEA.HI.X.SX32 R23, R0, R31.reuse, 0x1, P1 ;  /* 0x0000001f00177211 */ /* 0x080fe200008f0eff */
[----:B------:R-:W-:Y:S01]  /*7240*/  IMAD R0, R35, 0x8, R7 ;  /* 0x0000000823007824 */ /* 0x000fe200078e0207 */
[----:B------:R-:W-:-:S02]  /*7250*/  LEA.HI.X.SX32 R21, R2, R31, 0x1, P2 ;  /* 0x0000001f02157211 */ /* 0x000fc400010f0eff */
[----:B---3--:R-:W-:Y:S01]  /*7260*/  LEA R24, P0, R3, R29, 0x1 ;  /* 0x0000001d03187211 */ /* 0x008fe200078008ff */
[----:B------:R0:W-:Y:S01]  /*7270*/  STL.64 [R1+0x368], R22 ;  /* 0x0003681601007387 */ /* 0x0001e20000100a00 */
[----:B------:R-:W-:Y:S02]  /*7280*/  IMAD R2, R35, 0x8, R0 ;  /* 0x0000000823027824 */ /* 0x000fe400078e0200 */
[----:B------:R-:W-:Y:S01]  /*7290*/  LEA.HI.X.SX32 R25, R3, R31, 0x1, P0 ;  /* 0x0000001f03197211 */ /* 0x000fe200000f0eff */
[----:B------:R1:W-:Y:S01]  /*72a0*/  STL.64 [R1+0x360], R20 ;  /* 0x0003601401007387 */ /* 0x0003e20000100a00 */
[----:B------:R-:W-:-:S03]  /*72b0*/  IMAD R3, R35, 0x8, R2 ;  /* 0x0000000823037824 */ /* 0x000fc600078e0202 */
[----:B------:R2:W-:Y:S01]  /*72c0*/  STL.64 [R1+0x358], R24 ;  /* 0x0003581801007387 */ /* 0x0005e20000100a00 */
[-C--:B0-----:R-:W-:Y:S02]  /*72d0*/  LEA R22, P1, R4, R29.reuse, 0x1 ;  /* 0x0000001d04167211 */ /* 0x081fe400078208ff */
[----:B-1----:R-:W-:Y:S02]  /*72e0*/  LEA R20, P2, R8, R29, 0x1 ;  /* 0x0000001d08147211 */ /* 0x002fe400078408ff */
[-C--:B------:R-:W-:Y:S01]  /*72f0*/  LEA.HI.X.SX32 R23, R4, R31.reuse, 0x1, P1 ;  /* 0x0000001f04177211 */ /* 0x080fe200008f0eff */
[----:B------:R-:W-:Y:S01]  /*7300*/  IMAD R4, R35, 0x8, R3 ;  /* 0x0000000823047824 */ /* 0x000fe200078e0203 */
[----:B------:R-:W-:Y:S02]  /*7310*/  LEA.HI.X.SX32 R21, R8, R31, 0x1, P2 ;  /* 0x0000001f08157211 */ /* 0x000fe400010f0eff */
[----:B--2---:R-:W-:Y:S01]  /*7320*/  LEA R24, P0, R9, R29, 0x1 ;  /* 0x0000001d09187211 */ /* 0x004fe200078008ff */
[----:B------:R0:W-:Y:S01]  /*7330*/  STL.64 [R1+0x350], R22 ;  /* 0x0003501601007387 */ /* 0x0001e20000100a00 */
[----:B------:R-:W-:-:S02]  /*7340*/  LEA R8, R35, R4, 0x3 ;  /* 0x0000000423087211 */ /* 0x000fc400078e18ff */
[----:B------:R-:W-:Y:S01]  /*7350*/  LEA.HI.X.SX32 R25, R9, R31, 0x1, P0 ;  /* 0x0000001f09197211 */ /* 0x000fe200000f0eff */
[----:B------:R1:W-:Y:S02]  /*7360*/  STL.64 [R1+0x348], R20 ;  /* 0x0003481401007387 */ /* 0x0003e40000100a00 */
[----:B------:R-:W-:Y:S02]  /*7370*/  IMAD R9, R35, 0x8, R8 ;  /* 0x0000000823097824 */ /* 0x000fe400078e0208 */
[----:B------:R2:W-:Y:S01]  /*7380*/  STL.64 [R1+0x340], R24 ;  /* 0x0003401801007387 */ /* 0x0005e20000100a00 */
[CC--:B0-----:R-:W-:Y:S02]  /*7390*/  LEA R22, P1, R10.reuse, R29.reuse, 0x1 ;  /* 0x0000001d0a167211 */ /* 0x0c1fe400078208ff */
[----:B-1----:R-:W-:Y:S02]  /*73a0*/  LEA R20, P2, R11, R29, 0x1 ;  /* 0x0000001d0b147211 */ /* 0x002fe400078408ff */
[-C--:B------:R-:W-:Y:S01]  /*73b0*/  LEA.HI.X.SX32 R23, R10, R31.reuse, 0x1, P1 ;  /* 0x0000001f0a177211 */ /* 0x080fe200008f0eff */
[----:B------:R-:W-:Y:S01]  /*73c0*/  IMAD R10, R35, 0x8, R9 ;  /* 0x00000008230a7824 */ /* 0x000fe200078e0209 */
[----:B------:R-:W-:-:S02]  /*73d0*/  LEA.HI.X.SX32 R21, R11, R31, 0x1, P2 ;  /* 0x0000001f0b157211 */ /* 0x000fc400010f0eff */
[C---:B--2---:R-:W-:Y:S01]  /*73e0*/  LEA R24, P0, R12.reuse, R29, 0x1 ;  /* 0x0000001d0c187211 */ /* 0x044fe200078008ff */
[----:B------:R0:W-:Y:S01]  /*73f0*/  STL.64 [R1+0x338], R22 ;  /* 0x0003381601007387 */ /* 0x0001e20000100a00 */
[----:B------:R-:W-:Y:S02]  /*7400*/  IMAD R11, R35, 0x8, R10 ;  /* 0x00000008230b7824 */ /* 0x000fe400078e020a */
[----:B------:R-:W-:Y:S01]  /*7410*/  LEA.HI.X.SX32 R25, R12, R31, 0x1, P0 ;  /* 0x0000001f0c197211 */ /* 0x000fe200000f0eff */
[----:B------:R1:W-:Y:S04]  /*7420*/  STL.64 [R1+0x330], R20 ;  /* 0x0003301401007387 */ /* 0x0003e80000100a00 */
[----:B------:R2:W-:Y:S01]  /*7430*/  STL.64 [R1+0x328], R24 ;  /* 0x0003281801007387 */ /* 0x0005e20000100a00 */
[----:B0-----:R-:W-:-:S02]  /*7440*/  LEA R22, P1, R13, R29, 0x1 ;  /* 0x0000001d0d167211 */ /* 0x001fc400078208ff */
[C---:B-1----:R-:W-:Y:S02]  /*7450*/  LEA R20, P2, R14.reuse, R29, 0x1 ;  /* 0x0000001d0e147211 */ /* 0x042fe400078408ff */
[-C--:B------:R-:W-:Y:S02]  /*7460*/  LEA.HI.X.SX32 R23, R13, R31.reuse, 0x1, P1 ;  /* 0x0000001f0d177211 */ /* 0x080fe400008f0eff */
[----:B------:R-:W-:Y:S02]  /*7470*/  LEA.HI.X.SX32 R21, R14, R31, 0x1, P2 ;  /* 0x0000001f0e157211 */ /* 0x000fe400010f0eff */
[----:B--2---:R-:W-:Y:S02]  /*7480*/  CS2R R24, SRZ ;  /* 0x0000000000187805 */ /* 0x004fe4000001ff00 */
[C---:B------:R-:W-:Y:S01]  /*7490*/  LEA R12, P2, R17.reuse, R29, 0x1 ;  /* 0x0000001d110c7211 */ /* 0x040fe200078408ff */
[----:B------:R0:W-:Y:S03]  /*74a0*/  STL.64 [R1+0x320], R22 ;  /* 0x0003201601007387 */ /* 0x0001e60000100a00 */
[----:B------:R-:W-:Y:S01]  /*74b0*/  LEA.HI.X.SX32 R13, R17, R31, 0x1, P2 ;  /* 0x0000001f110d7211 */ /* 0x000fe200010f0eff */
[----:B------:R1:W-:Y:S01]  /*74c0*/  STL.64 [R1+0x318], R20 ;  /* 0x0003181401007387 */ /* 0x0003e20000100a00 */
[----:B------:R-:W-:-:S03]  /*74d0*/  LEA R14, P2, R7, R29, 0x1 ;  /* 0x0000001d070e7211 */ /* 0x000fc600078408ff */
[----:B------:R2:W-:Y:S01]  /*74e0*/  STL.64 [R1+0x300], R12 ;  /* 0x0003000c01007387 */ /* 0x0005e20000100a00 */
[CC--:B0-----:R-:W-:Y:S02]  /*74f0*/  LEA R22, P0, R15.reuse, R29.reuse, 0x1 ;  /* 0x0000001d0f167211 */ /* 0x0c1fe400078008ff */
[C---:B-1----:R-:W-:Y:S02]  /*7500*/  LEA R20, P1, R16.reuse, R29, 0x1 ;  /* 0x0000001d10147211 */ /* 0x042fe400078208ff */
[-C--:B------:R-:W-:Y:S02]  /*7510*/  LEA.HI.X.SX32 R23, R15, R31.reuse, 0x1, P0 ;  /* 0x0000001f0f177211 */ /* 0x080fe400000f0eff */
[-C--:B------:R-:W-:Y:S01]  /*7520*/  LEA.HI.X.SX32 R21, R16, R31.reuse, 0x1, P1 ;  /* 0x0000001f10157211 */ /* 0x080fe200008f0eff */
[----:B--2---:R-:W-:Y:S01]  /*7530*/  IMAD R12, R35, 0x8, R11 ;  /* 0x00000008230c7824 */ /* 0x004fe200078e020b */
[----:B------:R-:W-:Y:S01]  /*7540*/  LEA.HI.X.SX32 R15, R7, R31, 0x1, P2 ;  /* 0x0000001f070f7211 */ /* 0x000fe200010f0eff */
[----:B------:R0:W-:Y:S02]  /*7550*/  STL.64 [R1+0x310], R22 ;  /* 0x0003101601007387 */ /* 0x0001e40000100a00 */
[----:B------:R-:W-:-:S02]  /*7560*/  IMAD R13, R35, 0x8, R12 ;  /* 0x00000008230d7824 */ /* 0x000fc400078e020c */
[----:B------:R1:W-:Y:S01]  /*7570*/  STL.64 [R1+0x308], R20 ;  /* 0x0003081401007387 */ /* 0x0003e20000100a00 */
[-C--:B0-----:R-:W-:Y:S02]  /*7580*/  LEA R22, P0, R18, R29.reuse, 0x1 ;  /* 0x0000001d12167211 */ /* 0x081fe400078008ff */
[----:B-1----:R-:W-:Y:S02]  /*7590*/  LEA R20, P1, R6, R29, 0x1 ;  /* 0x0000001d06147211 */ /* 0x002fe400078208ff */
[-C--:B------:R-:W-:Y:S02]  /*75a0*/  LEA.HI.X.SX32 R23, R18, R31.reuse, 0x1, P0 ;  /* 0x0000001f12177211 */ /* 0x080fe400000f0eff */
[----:B------:R-:W-:Y:S01]  /*75b0*/  LEA.HI.X.SX32 R21, R6, R31, 0x1, P1 ;  /* 0x0000001f06157211 */ /* 0x000fe200008f0eff */
[----:B------:R-:W-:Y:S01]  /*75c0*/  IMAD R6, R35, 0x8, R13 ;  /* 0x0000000823067824 */ /* 0x000fe200078e020d */
[-C--:B------:R-:W-:Y:S01]  /*75d0*/  LEA R18, P0, R0, R29.reuse, 0x1 ;  /* 0x0000001d00127211 */ /* 0x080fe200078008ff */
[----:B------:R0:W-:Y:S01]  /*75e0*/  STL.64 [R1+0x2f8], R22 ;  /* 0x0002f81601007387 */ /* 0x0001e20000100a00 */
[----:B------:R-:W-:-:S02]  /*75f0*/  LEA R16, P1, R2, R29, 0x1 ;  /* 0x0000001d02107211 */ /* 0x000fc400078208ff */
[-C--:B------:R-:W-:Y:S01]  /*7600*/  LEA.HI.X.SX32 R19, R0, R31.reuse, 0x1, P0 ;  /* 0x0000001f00137211 */ /* 0x080fe200000f0eff */
[----:B------:R1:W-:Y:S01]  /*7610*/  STL.64 [R1+0x2f0], R20 ;  /* 0x0002f01401007387 */ /* 0x0003e20000100a00 */
[----:B------:R-:W-:Y:S02]  /*7620*/  LEA.HI.X.SX32 R17, R2, R31, 0x1, P1 ;  /* 0x0000001f02117211 */ /* 0x000fe400008f0eff */
[C---:B------:R-:W-:Y:S01]  /*7630*/  LEA R7, R35.reuse, R6, 0x3 ;  /* 0x0000000623077211 */ /* 0x040fe200078e18ff */
[----:B------:R2:W-:Y:S04]  /*7640*/  STL.64 [R1+0x2e8], R14 ;  /* 0x0002e80e01007387 */ /* 0x0005e80000100a00 */
[----:B------:R3:W-:Y:S01]  /*7650*/  STL.64 [R1+0x2e0], R18 ;  /* 0x0002e01201007387 */ /* 0x0007e20000100a00 */
[----:B------:R-:W-:-:S02]  /*7660*/  IMAD R0, R35, 0x8, R7 ;  /* 0x0000000823007824 */ /* 0x000fc400078e0207 */
[----:B0-----:R-:W-:Y:S01]  /*7670*/  IMAD R22, R163, 0xa, RZ ;  /* 0x0000000aa3167824 */ /* 0x001fe200078e02ff */
[----:B------:R0:W-:Y:S01]  /*7680*/  STL.64 [R1+0x2d8], R16 ;  /* 0x0002d81001007387 */ /* 0x0001e20000100a00 */
[----:B------:R-:W-:Y:S02]  /*7690*/  IMAD R2, R35, 0x8, R0 ;  /* 0x0000000823027824 */ /* 0x000fe400078e0200 */
[----:B-1----:R-:W-:Y:S01]  /*76a0*/  IMAD.SHL.U32 R20, R163, 0x8, RZ ;  /* 0x00000008a3147824 */ /* 0x002fe200078e00ff */
[----:B--2---:R-:W-:Y:S01]  /*76b0*/  LEA R14, P2, R3, R29, 0x1 ;  /* 0x0000001d030e7211 */ /* 0x004fe200078408ff */
[C---:B------:R-:W-:Y:S02]  /*76c0*/  IMAD R21, R163.reuse, 0x9, RZ ;  /* 0x00000009a3157824 */ /* 0x040fe400078e02ff */
[----:B------:R-:W-:Y:S01]  /*76d0*/  IMAD R23, R163, 0xb, RZ ;  /* 0x0000000ba3177824 */ /* 0x000fe200078e02ff */
[----:B------:R-:W-:Y:S01]  /*76e0*/  LEA.HI.X.SX32 R15, R3, R31, 0x1, P2 ;  /* 0x0000001f030f7211 */ /* 0x000fe200010f0eff */
[----:B------:R-:W-:Y:S01]  /*76f0*/  IMAD R3, R35, 0x8, R2 ;  /* 0x0000000823037824 */ /* 0x000fe200078e0202 */
[----:B---3--:R-:W-:-:S02]  /*7700*/  LEA R18, P0, R4, R29, 0x1 ;  /* 0x0000001d04127211 */ /* 0x008fc400078008ff */
[----:B0-----:R-:W-:Y:S01]  /*7710*/  LEA R16, P1, R8, R29, 0x1 ;  /* 0x0000001d08107211 */ /* 0x001fe200078208ff */
[----:B------:R0:W-:Y:S01]  /*7720*/  STL.64 [R1+0x2d0], R14 ;  /* 0x0002d00e01007387 */ /* 0x0001e20000100a00 */
[-C--:B------:R-:W-:Y:S01]  /*7730*/  LEA.HI.X.SX32 R19, R4, R31.reuse, 0x1, P0 ;  /* 0x0000001f04137211 */ /* 0x080fe200000f0eff */
[----:B------:R-:W-:Y:S01]  /*7740*/  IMAD R4, R35, 0x8, R3 ;  /* 0x0000000823047824 */ /* 0x000fe200078e0203 */
[----:B------:R-:W-:-:S03]  /*7750*/  LEA.HI.X.SX32 R17, R8, R31, 0x1, P1 ;  /* 0x0000001f08117211 */ /* 0x000fc600008f0eff */
[----:B------:R1:W-:Y:S01]  /*7760*/  STL.64 [R1+0x2c8], R18 ;  /* 0x0002c81201007387 */ /* 0x0003e20000100a00 */
[----:B------:R-:W-:-:S03]  /*7770*/  IMAD R8, R35, 0x8, R4 ;  /* 0x0000000823087824 */ /* 0x000fc600078e0204 */
[----:B------:R2:W-:Y:S01]  /*7780*/  STL.64 [R1+0x2c0], R16 ;  /* 0x0002c01001007387 */ /* 0x0005e20000100a00 */
[----:B0-----:R-:W-:-:S04]  /*7790*/  LEA R14, P2, R9, R29, 0x1 ;  /* 0x0000001d090e7211 */ /* 0x001fc800078408ff */
[----:B------:R-:W-:Y:S01]  /*77a0*/  LEA.HI.X.SX32 R15, R9, R31, 0x1, P2 ;  /* 0x0000001f090f7211 */ /* 0x000fe200010f0eff */
[----:B------:R-:W-:Y:S01]  /*77b0*/  IMAD R9, R35, 0x8, R8 ;  /* 0x0000000823097824 */ /* 0x000fe200078e0208 */
[----:B-1----:R-:W-:-:S03]  /*77c0*/  LEA R18, P0, R10, R29, 0x1 ;  /* 0x0000001d0a127211 */ /* 0x002fc600078008ff */
[----:B------:R0:W-:Y:S01]  /*77d0*/  STL.64 [R1+0x2b8], R14 ;  /* 0x0002b80e01007387 */ /* 0x0001e20000100a00 */
[C---:B--2---:R-:W-:Y:S02]  /*77e0*/  LEA R16, P1, R11.reuse, R29, 0x1 ;  /* 0x0000001d0b107211 */ /* 0x044fe400078208ff */
[-C--:B------:R-:W-:Y:S02]  /*77f0*/  LEA.HI.X.SX32 R19, R10, R31.reuse, 0x1, P0 ;  /* 0x0000001f0a137211 */ /* 0x080fe400000f0eff */
[----:B------:R-:W-:-:S03]  /*7800*/  LEA.HI.X.SX32 R17, R11, R31, 0x1, P1 ;  /* 0x0000001f0b117211 */ /* 0x000fc600008f0eff */
[----:B------:R1:W-:Y:S01]  /*7810*/  STL.64 [R1+0x2b0], R18 ;  /* 0x0002b01201007387 */ /* 0x0003e20000100a00 */
[----:B0-----:R-:W-:-:S03]  /*7820*/  LEA R14, P2, R12, R29, 0x1 ;  /* 0x0000001d0c0e7211 */ /* 0x001fc600078408ff */
[----:B------:R0:W-:Y:S01]  /*7830*/  STL.64 [R1+0x2a8], R16 ;  /* 0x0002a81001007387 */ /* 0x0001e20000100a00 */
[----:B------:R-:W-:Y:S02]  /*7840*/  LEA.HI.X.SX32 R15, R12, R31, 0x1, P2 ;  /* 0x0000001f0c0f7211 */ /* 0x000fe400010f0eff */
[----:B------:R-:W-:Y:S01]  /*7850*/  LEA R10, P2, R7, R29, 0x1 ;  /* 0x0000001d070a7211 */ /* 0x000fe200078408ff */
[----:B-1----:R-:W-:Y:S02]  /*7860*/  IMAD R18, R163, 0x6, RZ ;  /* 0x00000006a3127824 */ /* 0x002fe400078e02ff */
[----:B------:R1:W-:Y:S01]  /*7870*/  STL.64 [R1+0x2a0], R14 ;  /* 0x0002a00e01007387 */ /* 0x0003e20000100a00 */
[----:B------:R-:W-:Y:S01]  /*7880*/  LEA.HI.X.SX32 R11, R7, R31, 0x1, P2 ;  /* 0x0000001f070b7211 */ /* 0x000fe200010f0eff */
[----:B------:R-:W-:Y:S01]  /*7890*/  IMAD R19, R163, 0x7, RZ ;  /* 0x00000007a3137824 */ /* 0x000fe200078e02ff */
[----:B0-----:R-:W-:-:S04]  /*78a0*/  LEA R16, P0, R13, R29, 0x1 ;  /* 0x0000001d0d107211 */ /* 0x001fc800078008ff */
[----:B------:R-:W-:Y:S02]  /*78b0*/  LEA.HI.X.SX32 R17, R13, R31, 0x1, P0 ;  /* 0x0000001f0d117211 */ /* 0x000fe400000f0eff */
[----:B-1----:R-:W-:-:S03]  /*78c0*/  LEA R14, P1, R6, R29, 0x1 ;  /* 0x0000001d060e7211 */ /* 0x002fc600078208ff */
[----:B------:R0:W-:Y:S01]  /*78d0*/  STL.64 [R1+0x298], R16 ;  /* 0x0002981001007387 */ /* 0x0001e20000100a00 */
[----:B------:R-:W-:Y:S02]  /*78e0*/  LEA.HI.X.SX32 R15, R6, R31, 0x1, P1 ;  /* 0x0000001f060f7211 */ /* 0x000fe400008f0eff */
[C---:B------:R-:W-:Y:S02]  /*78f0*/  LEA R12, P1, R2.reuse, R29, 0x1 ;  /* 0x0000001d020c7211 */ /* 0x040fe400078208ff */
[----:B------:R-:W-:Y:S01]  /*7900*/  LEA R6, R35, R9, 0x3 ;  /* 0x0000000923067211 */ /* 0x000fe200078e18ff */
[----:B------:R1:W-:Y:S01]  /*7910*/  STL.64 [R1+0x290], R14 ;  /* 0x0002900e01007387 */ /* 0x0003e20000100a00 */
[----:B------:R-:W-:-:S03]  /*7920*/  LEA.HI.X.SX32 R13, R2, R31, 0x1, P1 ;  /* 0x0000001f020d7211 */ /* 0x000fc600008f0eff */
[----:B------:R2:W-:Y:S01]  /*7930*/  STL.64 [R1+0x288], R10 ;  /* 0x0002880a01007387 */ /* 0x0005e20000100a00 */
[----:B------:R-:W-:Y:S02]  /*7940*/  IMAD R7, R35, 0x8, R6 ;  /* 0x0000000823077824 */ /* 0x000fe400078e0206 */
[----:B0-----:R-:W-:Y:S02]  /*7950*/  IMAD.U32 R16, RZ, RZ, UR12 ;  /* 0x0000000cff107e24 */ /* 0x001fe4000f8e00ff */
[----:B------:R-:W-:Y:S01]  /*7960*/  IMAD.U32 R17, RZ, RZ, UR13 ;  /* 0x0000000dff117e24 */ /* 0x000fe2000f8e00ff */
[----:B------:R-:W-:Y:S01]  /*7970*/  UIADD3.64 UR12, UR4, 0xa00, URZ ;  /* 0x00000a00040c7897 */ /* 0x000fe2000fffe03f */
[CC--:B-1----:R-:W-:Y:S02]  /*7980*/  LEA R14, P0, R0.reuse, R29.reuse, 0x1 ;  /* 0x0000001d000e7211 */ /* 0x0c2fe400078008ff */
[----:B--2---:R-:W-:Y:S02]  /*7990*/  LEA R10, P2, R3, R29, 0x1 ;  /* 0x0000001d030a7211 */ /* 0x004fe400078408ff */
[-C--:B------:R-:W-:Y:S01]  /*79a0*/  LEA.HI.X.SX32 R15, R0, R31.reuse, 0x1, P0 ;  /* 0x0000001f000f7211 */ /* 0x080fe200000f0eff */
[----:B------:R-:W-:Y:S01]  /*79b0*/  IMAD R0, R35, 0x8, R7 ;  /* 0x0000000823007824 */ /* 0x000fe200078e0207 */
[----:B------:R-:W-:-:S03]  /*79c0*/  LEA.HI.X.SX32 R11, R3, R31, 0x1, P2 ;  /* 0x0000001f030b7211 */ /* 0x000fc600010f0eff */
[----:B------:R0:W-:Y:S01]  /*79d0*/  STL.64 [R1+0x280], R14 ;  /* 0x0002800e01007387 */ /* 0x0001e20000100a00 */
[----:B------:R-:W-:-:S03]  /*79e0*/  IMAD R2, R35, 0x8, R0 ;  /* 0x0000000823027824 */ /* 0x000fc600078e0200 */
[----:B------:R1:W-:Y:S01]  /*79f0*/  STL.64 [R1+0x278], R12 ;  /* 0x0002780c01007387 */ /* 0x0003e20000100a00 */
[----:B------:R-:W-:-:S03]  /*7a00*/  IMAD R3, R35, 0x8, R2 ;  /* 0x0000000823037824 */ /* 0x000fc600078e0202 */
[----:B------:R2:W-:Y:S01]  /*7a10*/  STL.64 [R1+0x270], R10 ;  /* 0x0002700a01007387 */ /* 0x0005e20000100a00 */
[-C--:B0-----:R-:W-:Y:S02]  /*7a20*/  LEA R14, P0, R4, R29.reuse, 0x1 ;  /* 0x0000001d040e7211 */ /* 0x081fe400078008ff */
[----:B-1----:R-:W-:Y:S02]  /*7a30*/  LEA R12, P1, R8, R29, 0x1 ;  /* 0x0000001d080c7211 */ /* 0x002fe400078208ff */
[----:B------:R-:W-:Y:S01]  /*7a40*/  LEA.HI.X.SX32 R15, R4, R31, 0x1, P0 ;  /* 0x0000001f040f7211 */ /* 0x000fe200000f0eff */
[----:B------:R-:W-:Y:S01]  /*7a50*/  IMAD R4, R35, 0x8, R3 ;  /* 0x0000000823047824 */ /* 0x000fe200078e0203 */
[C---:B--2---:R-:W-:Y:S02]  /*7a60*/  LEA R10, P2, R9.reuse, R29, 0x1 ;  /* 0x0000001d090a7211 */ /* 0x044fe400078408ff */
[-C--:B------:R-:W-:Y:S01]  /*7a70*/  LEA.HI.X.SX32 R13, R8, R31.reuse, 0x1, P1 ;  /* 0x0000001f080d7211 */ /* 0x080fe200008f0eff */
[----:B------:R0:W-:Y:S01]  /*7a80*/  STL.64 [R1+0x268], R14 ;  /* 0x0002680e01007387 */ /* 0x0001e20000100a00 */
[----:B------:R-:W-:-:S03]  /*7a90*/  LEA.HI.X.SX32 R11, R9, R31, 0x1, P2 ;  /* 0x0000001f090b7211 */ /* 0x000fc600010f0eff */
[----:B------:R1:W-:Y:S04]  /*7aa0*/  STL.64 [R1+0x260], R12 ;  /* 0x0002600c01007387 */ /* 0x0003e80000100a00 */
[----:B------:R2:W-:Y:S01]  /*7ab0*/  STL.64 [R1+0x258], R10 ;  /* 0x0002580a01007387 */ /* 0x0005e20000100a00 */
[CC--:B0-----:R-:W-:Y:S02]  /*7ac0*/  LEA R14, P0, R6.reuse, R29.reuse, 0x1 ;  /* 0x0000001d060e7211 */ /* 0x0c1fe400078008ff */
[----:B-1----:R-:W-:Y:S02]  /*7ad0*/  LEA R12, P1, R7, R29, 0x1 ;  /* 0x0000001d070c7211 */ /* 0x002fe400078208ff */
[----:B------:R-:W-:Y:S02]  /*7ae0*/  LEA.HI.X.SX32 R15, R6, R31, 0x1, P0 ;  /* 0x0000001f060f7211 */ /* 0x000fe400000f0eff */
[----:B--2---:R-:W-:-:S02]  /*7af0*/  LEA R10, P2, R0, R29, 0x1 ;  /* 0x0000001d000a7211 */ /* 0x004fc400078408ff */
[-C--:B------:R-:W-:Y:S01]  /*7b00*/  LEA.HI.X.SX32 R13, R7, R31.reuse, 0x1, P1 ;  /* 0x0000001f070d7211 */ /* 0x080fe200008f0eff */
[----:B------:R0:W-:Y:S01]  /*7b10*/  STL.64 [R1+0x250], R14 ;  /* 0x0002500e01007387 */ /* 0x0001e20000100a00 */
[----:B------:R-:W-:Y:S01]  /*7b20*/  LEA.HI.X.SX32 R11, R0, R31, 0x1, P2 ;  /* 0x0000001f000b7211 */ /* 0x000fe200010f0eff */
[----:B------:R-:W-:Y:S01]  /*7b30*/  IMAD R0, R35, 0x8, R4 ;  /* 0x0000000823007824 */ /* 0x000fe200078e0204 */
[-C--:B------:R-:W-:Y:S01]  /*7b40*/  LEA R8, P2, R4, R29.reuse, 0x1 ;  /* 0x0000001d04087211 */ /* 0x080fe200078408ff */
[----:B------:R1:W-:Y:S01]  /*7b50*/  STL.64 [R1+0x248], R12 ;  /* 0x0002480c01007387 */ /* 0x0003e20000100a00 */
[----:B------:R-:W-:Y:S02]  /*7b60*/  CS2R R34, SRZ ;  /* 0x0000000000227805 */ /* 0x000fe4000001ff00 */
[----:B------:R-:W-:Y:S01]  /*7b70*/  LEA R6, P3, R0, R29, 0x1 ;  /* 0x0000001d00067211 */ /* 0x000fe200078608ff */
[----:B------:R2:W-:Y:S01]  /*7b80*/  STL.64 [R1+0x240], R10 ;  /* 0x0002400a01007387 */ /* 0x0005e20000100a00 */
[-C--:B------:R-:W-:Y:S01]  /*7b90*/  LEA.HI.X.SX32 R9, R4, R31.reuse, 0x1, P2 ;  /* 0x0000001f04097211 */ /* 0x080fe200010f0eff */
[----:B------:R-:W-:Y:S01]  /*7ba0*/  IMAD.MOV.U32 R4, RZ, RZ, RZ ;  /* 0x000000ffff047224 */ /* 0x000fe200078e00ff */
[----:B------:R-:W-:Y:S01]  /*7bb0*/  LEA.HI.X.SX32 R7, R0, R31, 0x1, P3 ;  /* 0x0000001f00077211 */ /* 0x000fe200018f0eff */
[----:B------:R-:W-:-:S02]  /*7bc0*/  IMAD.MOV.U32 R0, RZ, RZ, 0x3f800000 ;  /* 0x3f800000ff007424 */ /* 0x000fc400078e00ff */
[----:B0-----:R-:W-:Y:S01]  /*7bd0*/  IMAD R15, R163, 0x5, RZ ;  /* 0x00000005a30f7824 */ /* 0x001fe200078e02ff */
[CC--:B-1----:R-:W-:Y:S02]  /*7be0*/  LEA R12, P0, R2.reuse, R29.reuse, 0x1 ;  /* 0x0000001d020c7211 */ /* 0x0c2fe400078008ff */
[----:B--2---:R-:W-:Y:S02]  /*7bf0*/  LEA R10, P1, R3, R29, 0x1 ;  /* 0x0000001d030a7211 */ /* 0x004fe400078208ff */
[----:B------:R-:W-:Y:S02]  /*7c00*/  CS2R R28, SRZ ;  /* 0x00000000001c7805 */ /* 0x000fe4000001ff00 */
[-C--:B------:R-:W-:Y:S01]  /*7c10*/  LEA.HI.X.SX32 R13, R2, R31.reuse, 0x1, P0 ;  /* 0x0000001f020d7211 */ /* 0x080fe200000f0eff */
[----:B------:R-:W-:Y:S01]  /*7c20*/  IMAD R2, R163, 0x3, RZ ;  /* 0x00000003a3027824 */ /* 0x000fe200078e02ff */
[----:B------:R-:W-:Y:S01]  /*7c30*/  LEA.HI.X.SX32 R11, R3, R31, 0x1, P1 ;  /* 0x0000001f030b7211 */ /* 0x000fe200008f0eff */
[----:B------:R-:W-:Y:S01]  /*7c40*/  IMAD.MOV.U32 R3, RZ, RZ, RZ ;  /* 0x000000ffff037224 */ /* 0x000fe200078e00ff */
[----:B------:R-:W-:Y:S01]  /*7c50*/  CS2R R30, SRZ ;  /* 0x00000000001e7805 */ /* 0x000fe2000001ff00 */
[----:B------:R-:W-:Y:S04]  /*7c60*/  STL.64 [R1+0x238], R12 ;  /* 0x0002380c01007387 */ /* 0x000fe80000100a00 */
[----:B------:R0:W-:Y:S04]  /*7c70*/  STL.64 [R1+0x220], R6 ;  /* 0x0002200601007387 */ /* 0x0001e80000100a00 */
[----:B------:R1:W-:Y:S04]  /*7c80*/  STL.64 [R1+0x230], R10 ;  /* 0x0002300a01007387 */ /* 0x0003e80000100a00 */
[----:B------:R-:W-:Y:S04]  /*7c90*/  STL.64 [R1+0x228], R8 ;  /* 0x0002280801007387 */ /* 0x000fe80000100a00 */
[----:B------:R-:W-:Y:S01]  /*7ca0*/  STL [R1+0x214], R0 ;  /* 0x0002140001007387 */ /* 0x000fe20000100800 */
[----:B0-----:R-:W-:-:S02]  /*7cb0*/  IMAD.SHL.U32 R6, R163, 0x4, RZ ;  /* 0x00000004a3067824 */ /* 0x001fc400078e00ff */
[----:B------:R-:W-:Y:S01]  /*7cc0*/  IMAD R7, R152, 0x20, R153 ;  /* 0x0000002098077824 */ /* 0x000fe200078e0299 */
[----:B------:R0:W-:Y:S01]  /*7cd0*/  STL [R1+0x210], R0 ;  /* 0x0002100001007387 */ /* 0x0001e20000100800 */
[----:B------:R-:W-:Y:S02]  /*7ce0*/  IMAD R152, R163, 0xc, RZ ;  /* 0x0000000ca3987824 */ /* 0x000fe400078e02ff */
[----:B------:R-:W-:Y:S01]  /*7cf0*/  IMAD.IADD R14, R158, 0x1, R7 ;  /* 0x000000019e0e7824 */ /* 0x000fe200078e0207 */
[----:B------:R-:W-:Y:S01]  /*7d00*/  STL [R1], RZ ;  /* 0x000000ff01007387 */ /* 0x000fe20000100800 */
[----:B------:R-:W-:Y:S01]  /*7d10*/  LOP3.LUT R13, R7, 0x10, RZ, 0x3c, !PT ;  /* 0x00000010070d7812 */ /* 0x000fe200078e3cff */
[----:B------:R-:W-:Y:S01]  /*7d20*/  IMAD R153, R163, 0xd, RZ ;  /* 0x0000000da3997824 */ /* 0x000fe200078e02ff */
[C---:B------:R-:W-:Y:S01]  /*7d30*/  LOP3.LUT R12, R7.reuse, 0x20, RZ, 0x3c, !PT ;  /* 0x00000020070c7812 */ /* 0x040fe200078e3cff */
[----:B------:R-:W-:Y:S01]  /*7d40*/  STL [R1+0x4], RZ ;  /* 0x000004ff01007387 */ /* 0x000fe20000100800 */
[----:B-1----:R-:W-:Y:S01]  /*7d50*/  LOP3.LUT R11, R7, 0x30, RZ, 0x3c, !PT ;  /* 0x00000030070b7812 */ /* 0x002fe200078e3cff */
[----:B0-----:R-:W-:Y:S01]  /*7d60*/  IMAD.SHL.U32 R0, R163, 0x2, RZ ;  /* 0x00000002a3007824 */ /* 0x001fe200078e00ff */
[C---:B------:R-:W-:Y:S01]  /*7d70*/  LOP3.LUT R10, R7.reuse, 0x40, RZ, 0x3c, !PT ;  /* 0x00000040070a7812 */ /* 0x040fe200078e3cff */
[----:B------:R-:W-:Y:S01]  /*7d80*/  STL [R1+0x8], RZ ;  /* 0x000008ff01007387 */ /* 0x000fe20000100800 */
[C---:B------:R-:W-:Y:S01]  /*7d90*/  LOP3.LUT R9, R7.reuse, 0x50, RZ, 0x3c, !PT ;  /* 0x0000005007097812 */ /* 0x040fe200078e3cff */
[----:B------:R-:W-:Y:S01]  /*7da0*/  IMAD.WIDE R156, R0, 0x2, R170 ;  /* 0x00000002009c7825 */ /* 0x000fe200078e02aa */
[C---:B------:R-:W-:Y:S01]  /*7db0*/  LOP3.LUT R8, R7.reuse, 0x60, RZ, 0x3c, !PT ;  /* 0x0000006007087812 */ /* 0x040fe200078e3cff */
[----:B------:R-:W-:Y:S01]  /*7dc0*/  STL [R1+0xc], RZ ;  /* 0x00000cff01007387 */ /* 0x000fe20000100800 */
[----:B------:R-:W-:Y:S01]  /*7dd0*/  LOP3.LUT R7, R7, 0x70, RZ, 0x3c, !PT ;  /* 0x0000007007077812 */ /* 0x000fe200078e3cff */
[C---:B------:R-:W-:Y:S01]  /*7de0*/  IMAD.IADD R13, R158.reuse, 0x1, R13 ;  /* 0x000000019e0d7824 */ /* 0x040fe200078e020d */
[C---:B------:R-:W-:Y:S01]  /*7df0*/  IADD3 R11, R158.reuse, R11, RZ ;  /* 0x0000000b9e0b7210 */ /* 0x040fe20007ffe0ff */
[----:B------:R-:W-:Y:S01]  /*7e00*/  STL [R1+0x10], RZ ;  /* 0x000010ff01007387 */ /* 0x000fe20000100800 */
[----:B------:R-:W-:-:S02]  /*7e10*/  IMAD.IADD R12, R158, 0x1, R12 ;  /* 0x000000019e0c7824 */ /* 0x000fc400078e020c */
[C---:B------:R-:W-:Y:S01]  /*7e20*/  IMAD.IADD R10, R158.reuse, 0x1, R10 ;  /* 0x000000019e0a7824 */ /* 0x040fe200078e020a */
[----:B------:R-:W-:Y:S01]  /*7e30*/  STL [R1+0x14], RZ ;  /* 0x000014ff01007387 */ /* 0x000fe20000100800 */
[C---:B------:R-:W-:Y:S02]  /*7e40*/  IMAD.IADD R9, R158.reuse, 0x1, R9 ;  /* 0x000000019e097824 */ /* 0x040fe400078e0209 */
[C---:B------:R-:W-:Y:S01]  /*7e50*/  IMAD.IADD R8, R158.reuse, 0x1, R8 ;  /* 0x000000019e087824 */ /* 0x040fe200078e0208 */
[----:B------:R-:W-:Y:S01]  /*7e60*/  STL [R1+0x18], RZ ;  /* 0x000018ff01007387 */ /* 0x000fe20000100800 */
[----:B------:R-:W-:Y:S02]  /*7e70*/  IMAD.IADD R7, R158, 0x1, R7 ;  /* 0x000000019e077824 */ /* 0x000fe400078e0207 */
[----:B------:R-:W-:Y:S01]  /*7e80*/  IMAD.WIDE R158, R0, 0x2, R166 ;  /* 0x00000002009e7825 */ /* 0x000fe200078e02a6 */
        /* <DEDUP_REMOVED lines=121> */
[----:B------:R0:W-:Y:S04]  /*8620*/  STL.64 [R1+0x5e8], R16 ;  /* 0x0005e81001007387 */ /* 0x0001e80000100a00 */
[----:B------:R1:W-:Y:S01]  /*8630*/  STL.64 [R1+0x5e0], R156 ;  /* 0x0005e09c01007387 */ /* 0x0003e20000100a00 */
[----:B0-----:R-:W-:Y:S01]  /*8640*/  MOV R16, UR8 ;  /* 0x0000000800107c02 */ /* 0x001fe20008000f00 */
[----:B------:R-:W-:Y:S01]  /*8650*/  IMAD.U32 R17, RZ, RZ, UR9 ;  /* 0x00000009ff117e24 */ /* 0x000fe2000f8e00ff */
[----:B------:R-:W-:Y:S01]  /*8660*/  UIADD3.64 UR8, UR4, 0x180, URZ ;  /* 0x0000018004087897 */ /* 0x000fe2000fffe03f */
[----:B-1----:R-:W-:Y:S01]  /*8670*/  IMAD.U32 R156, RZ, RZ, UR10 ;  /* 0x0000000aff9c7e24 */ /* 0x002fe2000f8e00ff */
[----:B------:R-:W-:Y:S01]  /*8680*/  UIADD3.64 UR8, UR4, 0x280, URZ ;  /* 0x0000028004087897 */ /* 0x000fe2000fffe03f */
[----:B------:R-:W-:Y:S01]  /*8690*/  IMAD.U32 R157, RZ, RZ, UR11 ;  /* 0x0000000bff9d7e24 */ /* 0x000fe2000f8e00ff */
[----:B------:R0:W-:Y:S01]  /*86a0*/  STL.64 [R1+0x688], R16 ;  /* 0x0006881001007387 */ /* 0x0001e20000100a00 */
[----:B------:R-:W-:-:S02]  /*86b0*/  UIADD3.64 UR10, UR4, 0x200, URZ ;  /* 0x00000200040a7897 */ /* 0x000fc4000fffe03f */
[----:B------:R-:W-:Y:S01]  /*86c0*/  UIADD3.64 UR10, UR4, 0x300, URZ ;  /* 0x00000300040a7897 */ /* 0x000fe2000fffe03f */
[----:B------:R1:W-:Y:S01]  /*86d0*/  STL.64 [R1+0x678], R156 ;  /* 0x0006789c01007387 */ /* 0x0003e20000100a00 */
[----:B------:R-:W-:Y:S02]  /*86e0*/  UIADD3.64 UR10, UR4, 0x400, URZ ;  /* 0x00000400040a7897 */ /* 0x000fe4000fffe03f */
[----:B------:R-:W-:Y:S02]  /*86f0*/  UIADD3.64 UR10, UR4, 0x500, URZ ;  /* 0x00000500040a7897 */ /* 0x000fe4000fffe03f */
[----:B------:R-:W-:Y:S02]  /*8700*/  UIADD3.64 UR10, UR4, 0x600, URZ ;  /* 0x00000600040a7897 */ /* 0x000fe4000fffe03f */
[----:B------:R-:W-:Y:S01]  /*8710*/  UIADD3.64 UR10, UR4, 0x700, URZ ;  /* 0x00000700040a7897 */ /* 0x000fe2000fffe03f */
[----:B0-----:R-:W-:Y:S01]  /*8720*/  IMAD.WIDE R16, R0, 0x2, R168 ;  /* 0x0000000200107825 */ /* 0x001fe200078e02a8 */
[----:B------:R-:W-:-:S02]  /*8730*/  UIADD3.64 UR10, UR4, 0x800, URZ ;  /* 0x00000800040a7897 */ /* 0x000fc4000fffe03f */
[----:B------:R-:W-:Y:S01]  /*8740*/  UIADD3.64 UR10, UR4, 0x900, URZ ;  /* 0x00000900040a7897 */ /* 0x000fe2000fffe03f */
[----:B-1----:R-:W-:Y:S01]  /*8750*/  IMAD.WIDE R156, R2, 0x2, R170 ;  /* 0x00000002029c7825 */ /* 0x002fe200078e02aa */
[----:B------:R0:W-:Y:S01]  /*8760*/  STL.64 [R1+0x5d8], R16 ;  /* 0x0005d81001007387 */ /* 0x0001e20000100a00 */
[----:B------:R-:W-:Y:S02]  /*8770*/  UIADD3.64 UR10, UR6, 0x2, URZ ;  /* 0x00000002060a7897 */ /* 0x000fe4000fffe03f */
[----:B------:R-:W-:Y:S01]  /*8780*/  UIADD3.64 UR8, UR4, 0x380, URZ ;  /* 0x0000038004087897 */ /* 0x000fe2000fffe03f */
[----:B------:R1:W-:Y:S01]  /*8790*/  STL.64 [R1+0x5c0], R156 ;  /* 0x0005c09c01007387 */ /* 0x0003e20000100a00 */
[----:B------:R-:W-:Y:S02]  /*87a0*/  UIADD3.64 UR8, UR4, 0x480, URZ ;  /* 0x0000048004087897 */ /* 0x000fe4000fffe03f */
[----:B------:R-:W-:Y:S02]  /*87b0*/  UIADD3.64 UR8, UR4, 0x580, URZ ;  /* 0x0000058004087897 */ /* 0x000fe4000fffe03f */
[----:B------:R-:W-:-:S02]  /*87c0*/  UIADD3.64 UR8, UR4, 0x680, URZ ;  /* 0x0000068004087897 */ /* 0x000fc4000fffe03f */
[----:B------:R-:W-:Y:S01]  /*87d0*/  UIADD3.64 UR8, UR4, 0x780, URZ ;  /* 0x0000078004087897 */ /* 0x000fe2000fffe03f */
[----:B0-----:R-:W-:Y:S01]  /*87e0*/  IMAD.WIDE R16, R2, 0x2, R168 ;  /* 0x0000000202107825 */ /* 0x001fe200078e02a8 */
[----:B------:R-:W-:Y:S02]  /*87f0*/  UIADD3.64 UR8, UR4, 0x880, URZ ;  /* 0x0000088004087897 */ /* 0x000fe4000fffe03f */
[----:B------:R-:W-:Y:S01]  /*8800*/  UIADD3.64 UR8, UR4, 0x980, URZ ;  /* 0x0000098004087897 */ /* 0x000fe2000fffe03f */
[C---:B-1----:R-:W-:Y:S01]  /*8810*/  IMAD.WIDE R156, R6.reuse, 0x2, R170 ;  /* 0x00000002069c7825 */ /* 0x042fe200078e02aa */
[----:B------:R0:W-:Y:S04]  /*8820*/  STL.64 [R1+0x5b8], R16 ;  /* 0x0005b81001007387 */ /* 0x0001e80000100a00 */
[----:B------:R1:W-:Y:S01]  /*8830*/  STL.64 [R1+0x5a0], R156 ;  /* 0x0005a09c01007387 */ /* 0x0003e20000100a00 */
[----:B0-----:R-:W-:-:S04]  /*8840*/  IMAD.WIDE R16, R6, 0x2, R168 ;  /* 0x0000000206107825 */ /* 0x001fc800078e02a8 */
        /* <DEDUP_REMOVED lines=32> */
[--C-:B-1----:R-:W-:Y:S01]  /*8a50*/  IMAD.WIDE R156, R6, 0x2, R166.reuse ;  /* 0x00000002069c7825 */ /* 0x102fe200078e02a6 */
[----:B------:R0:W-:Y:S04]  /*8a60*/  STL.64 [R1+0x498], R16 ;  /* 0x0004981001007387 */ /* 0x0001e80000100a00 */
[----:B------:R1:W-:Y:S01]  /*8a70*/  STL.64 [R1+0x5d0], R158 ;  /* 0x0005d09e01007387 */ /* 0x0003e20000100a00 */
[----:B0-----:R-:W-:-:S04]  /*8a80*/  IMAD.WIDE R16, R2, 0x2, R166 ;  /* 0x0000000202107825 */ /* 0x001fc800078e02a6 */
[--C-:B-1----:R-:W-:Y:S01]  /*8a90*/  IMAD.WIDE R158, R15, 0x2, R166.reuse ;  /* 0x000000020f9e7825 */ /* 0x102fe200078e02a6 */
[----:B------:R0:W-:Y:S04]  /*8aa0*/  STL.64 [R1+0x5b0], R16 ;  /* 0x0005b01001007387 */ /* 0x0001e80000100a00 */
[----:B------:R1:W-:Y:S04]  /*8ab0*/  STL.64 [R1+0x590], R156 ;  /* 0x0005909c01007387 */ /* 0x0003e80000100a00 */
[----:B------:R2:W-:Y:S01]  /*8ac0*/  STL.64 [R1+0x570], R158 ;  /* 0x0005709e01007387 */ /* 0x0005e20000100a00 */
[----:B0-----:R-:W-:-:S04]  /*8ad0*/  IMAD.WIDE R16, R18, 0x2, R166 ;  /* 0x0000000212107825 */ /* 0x001fc800078e02a6 */
[--C-:B-1----:R-:W-:Y:S01]  /*8ae0*/  IMAD.WIDE R156, R19, 0x2, R166.reuse ;  /* 0x00000002139c7825 */ /* 0x102fe200078e02a6 */
[----:B------:R0:W-:Y:S03]  /*8af0*/  STL.64 [R1+0x550], R16 ;  /* 0x0005501001007387 */ /* 0x0001e60000100a00 */
[--C-:B--2---:R-:W-:Y:S01]  /*8b00*/  IMAD.WIDE R158, R20, 0x2, R166.reuse ;  /* 0x00000002149e7825 */ /* 0x104fe200078e02a6 */
[----:B------:R1:W-:Y:S04]  /*8b10*/  STL.64 [R1+0x530], R156 ;  /* 0x0005309c01007387 */ /* 0x0003e80000100a00 */
[----:B------:R2:W-:Y:S01]  /*8b20*/  STL.64 [R1+0x510], R158 ;  /* 0x0005109e01007387 */ /* 0x0005e20000100a00 */
[----:B0-----:R-:W-:-:S04]  /*8b30*/  IMAD.WIDE R16, R21, 0x2, R166 ;  /* 0x0000000215107825 */ /* 0x001fc800078e02a6 */
[--C-:B-1----:R-:W-:Y:S01]  /*8b40*/  IMAD.WIDE R156, R22, 0x2, R166.reuse ;  /* 0x00000002169c7825 */ /* 0x102fe200078e02a6 */
[----:B------:R0:W-:Y:S03]  /*8b50*/  STL.64 [R1+0x4f0], R16 ;  /* 0x0004f01001007387 */ /* 0x0001e60000100a00 */
[----:B--2---:R-:W-:Y:S01]  /*8b60*/  IMAD.WIDE R158, R23, 0x2, R166 ;  /* 0x00000002179e7825 */ /* 0x004fe200078e02a6 */
[----:B------:R1:W-:Y:S04]  /*8b70*/  STL.64 [R1+0x4d0], R156 ;  /* 0x0004d09c01007387 */ /* 0x0003e80000100a00 */
[----:B------:R2:W-:Y:S01]  /*8b80*/  STL.64 [R1+0x4b0], R158 ;  /* 0x0004b09e01007387 */ /* 0x0005e20000100a00 */
[----:B0-----:R-:W-:-:S04]  /*8b90*/  IMAD.WIDE R16, R0, 0x2, R164 ;  /* 0x0000000200107825 */ /* 0x001fc800078e02a4 */
[--C-:B-1----:R-:W-:Y:S01]  /*8ba0*/  IMAD.WIDE R156, R2, 0x2, R164.reuse ;  /* 0x00000002029c7825 */ /* 0x102fe200078e02a4 */
[----:B------:R0:W-:Y:S03]  /*8bb0*/  STL.64 [R1+0x5c8], R16 ;  /* 0x0005c81001007387 */ /* 0x0001e60000100a00 */
[--C-:B--2---:R-:W-:Y:S01]  /*8bc0*/  IMAD.WIDE R158, R6, 0x2, R164.reuse ;  /* 0x00000002069e7825 */ /* 0x104fe200078e02a4 */
[----:B------:R1:W-:Y:S04]  /*8bd0*/  STL.64 [R1+0x5a8], R156 ;  /* 0x0005a89c01007387 */ /* 0x0003e80000100a00 */
[----:B------:R-:W-:Y:S01]  /*8be0*/  STL.64 [R1+0x588], R158 ;  /* 0x0005889e01007387 */ /* 0x000fe20000100a00 */
[----:B0-----:R-:W-:-:S04]  /*8bf0*/  IMAD.WIDE R16, R15, 0x2, R164 ;  /* 0x000000020f107825 */ /* 0x001fc800078e02a4 */
[--C-:B-1----:R-:W-:Y:S01]  /*8c00*/  IMAD.WIDE R156, R18, 0x2, R164.reuse ;  /* 0x00000002129c7825 */ /* 0x102fe200078e02a4 */
[----:B------:R0:W-:Y:S03]  /*8c10*/  STL.64 [R1+0x568], R16 ;  /* 0x0005681001007387 */ /* 0x0001e60000100a00 */
[--C-:B------:R-:W-:Y:S01]  /*8c20*/  IMAD.WIDE R18, R19, 0x2, R164.reuse ;  /* 0x0000000213127825 */ /* 0x100fe200078e02a4 */
[----:B------:R-:W-:Y:S04]  /*8c30*/  STL.64 [R1+0x548], R156 ;  /* 0x0005489c01007387 */ /* 0x000fe80000100a00 */
[----:B------:R1:W-:Y:S01]  /*8c40*/  STL.64 [R1+0x528], R18 ;  /* 0x0005281201007387 */ /* 0x0003e20000100a00 */
[----:B0-----:R-:W-:-:S04]  /*8c50*/  IMAD.WIDE R16, R20, 0x2, R164 ;  /* 0x0000000214107825 */ /* 0x001fc800078e02a4 */
[--C-:B------:R-:W-:Y:S01]  /*8c60*/  IMAD.WIDE R20, R21, 0x2, R164.reuse ;  /* 0x0000000215147825 */ /* 0x100fe200078e02a4 */
[----:B------:R0:W-:Y:S03]  /*8c70*/  STL.64 [R1+0x508], R16 ;  /* 0x0005081001007387 */ /* 0x0001e60000100a00 */
[--C-:B-1----:R-:W-:Y:S01]  /*8c80*/  IMAD.WIDE R18, R22, 0x2, R164.reuse ;  /* 0x0000000216127825 */ /* 0x102fe200078e02a4 */
[----:B------:R1:W-:Y:S04]  /*8c90*/  STL.64 [R1+0x4e8], R20 ;  /* 0x0004e81401007387 */ /* 0x0003e80000100a00 */
[----:B------:R2:W-:Y:S01]  /*8ca0*/  STL.64 [R1+0x4c8], R18 ;  /* 0x0004c81201007387 */ /* 0x0005e20000100a00 */
[----:B0-----:R-:W-:-:S04]  /*8cb0*/  IMAD.WIDE R16, R23, 0x2, R164 ;  /* 0x0000000217107825 */ /* 0x001fc800078e02a4 */
[C---:B-1----:R-:W-:Y:S01]  /*8cc0*/  IMAD.WIDE R20, R152.reuse, 0x2, R166 ;  /* 0x0000000298147825 */ /* 0x042fe200078e02a6 */
[----:B------:R0:W-:Y:S03]  /*8cd0*/  STL.64 [R1+0x4a8], R16 ;  /* 0x0004a81001007387 */ /* 0x0001e60000100a00 */
[----:B--2---:R-:W-:Y:S01]  /*8ce0*/  IMAD.WIDE R18, R152, 0x2, R164 ;  /* 0x0000000298127825 */ /* 0x004fe200078e02a4 */
[----:B------:R1:W-:Y:S04]  /*8cf0*/  STL.64 [R1+0x490], R20 ;  /* 0x0004901401007387 */ /* 0x0003e80000100a00 */
[----:B------:R2:W-:Y:S01]  /*8d00*/  STL.64 [R1+0x488], R18 ;  /* 0x0004881201007387 */ /* 0x0005e20000100a00 */
[----:B0-----:R-:W-:-:S04]  /*8d10*/  IMAD.WIDE R16, R153, 0x2, R170 ;  /* 0x0000000299107825 */ /* 0x001fc800078e02aa */
[C---:B-1----:R-:W-:Y:S01]  /*8d20*/  IMAD.WIDE R20, R153.reuse, 0x2, R168 ;  /* 0x0000000299147825 */ /* 0x042fe200078e02a8 */
[----:B------:R0:W-:Y:S03]  /*8d30*/  STL.64 [R1+0x480], R16 ;  /* 0x0004801001007387 */ /* 0x0001e60000100a00 */
[C---:B--2---:R-:W-:Y:S01]  /*8d40*/  IMAD.WIDE R18, R153.reuse, 0x2, R166 ;  /* 0x0000000299127825 */ /* 0x044fe200078e02a6 */
        /* <DEDUP_REMOVED lines=9> */
[----:B-1----:R-:W-:Y:S01]  /*8de0*/  IMAD.WIDE R20, R154, 0x2, R164 ;  /* 0x000000029a147825 */ /* 0x002fe200078e02a4 */
[----:B------:R0:W-:Y:S03]  /*8df0*/  STL.64 [R1+0x450], R16 ;  /* 0x0004501001007387 */ /* 0x0001e60000100a00 */
[C---:B--2---:R-:W-:Y:S01]  /*8e00*/  IMAD.WIDE R18, R155.reuse, 0x2, R170 ;  /* 0x000000029b127825 */ /* 0x044fe200078e02aa */
        /* <DEDUP_REMOVED lines=12> */
[----:B------:R-:W-:Y:S04]  /*8ed0*/  STL.64 [R1+0x6a8], R20 ;  /* 0x0006a81401007387 */ /* 0x000fe80000100a00 */
[----:B------:R1:W-:Y:S01]  /*8ee0*/  STL.64 [R1+0x6a0], R18 ;  /* 0x0006a01201007387 */ /* 0x0003e20000100a00 */
[----:B0-----:R-:W-:-:S05]  /*8ef0*/  IMAD.WIDE R16, R163, 0x2, R164 ;  /* 0x00000002a3107825 */ /* 0x001fca00078e02a4 */
[----:B------:R0:W-:Y:S01]  /*8f00*/  STL.64 [R1+0x698], R16 ;  /* 0x0006981001007387 */ /* 0x0001e20000100a00 */
[----:B-1----:R-:W-:Y:S02]  /*8f10*/  IMAD.U32 R18, RZ, RZ, UR10 ;  /* 0x0000000aff127e24 */ /* 0x002fe4000f8e00ff */
[----:B------:R-:W-:Y:S01]  /*8f20*/  IMAD.U32 R19, RZ, RZ, UR11 ;  /* 0x0000000bff137e24 */ /* 0x000fe2000f8e00ff */
[----:B------:R-:W-:-:S04]  /*8f30*/  UIADD3.64 UR10, UR6, 0x80, URZ ;  /* 0x00000080060a7897 */ /* 0x000fc8000fffe03f */
[----:B------:R1:W-:Y:S01]  /*8f40*/  STL.64 [R1+0x680], R18 ;  /* 0x0006801201007387 */ /* 0x0003e20000100a00 */
[----:B0-----:R-:W-:Y:S01]  /*8f50*/  IMAD.U32 R16, RZ, RZ, UR14 ;  /* 0x0000000eff107e24 */ /* 0x001fe2000f8e00ff */
[----:B------:R-:W-:Y:S01]  /*8f60*/  MOV R17, UR15 ;  /* 0x0000000f00117c02 */ /* 0x000fe20008000f00 */
[----:B------:R-:W-:-:S04]  /*8f70*/  UIADD3.64 UR14, UR6, 0x82, URZ ;  /* 0x00000082060e7897 */ /* 0x000fc8000fffe03f */
[----:B------:R0:W-:Y:S01]  /*8f80*/  STL.64 [R1+0x670], R16 ;  /* 0x0006701001007387 */ /* 0x0001e20000100a00 */
[----:B-1----:R-:W-:Y:S02]  /*8f90*/  IMAD.U32 R18, RZ, RZ, UR18 ;  /* 0x00000012ff127e24 */ /* 0x002fe4000f8e00ff */
[----:B------:R-:W-:Y:S01]  /*8fa0*/  IMAD.U32 R19, RZ, RZ, UR19 ;  /* 0x00000013ff137e24 */ /* 0x000fe2000f8e00ff */
[----:B------:R-:W-:-:S04]  /*8fb0*/  UIADD3.64 UR18, UR6, 0x84, URZ ;  /* 0x0000008406127897 */ /* 0x000fc8000fffe03f */
[----:B------:R1:W-:Y:S01]  /*8fc0*/  STL.64 [R1+0x668], R18 ;  /* 0x0006681201007387 */ /* 0x0003e20000100a00 */
[----:B0-----:R-:W-:Y:S02]  /*8fd0*/  IMAD.U32 R16, RZ, RZ, UR10 ;  /* 0x0000000aff107e24 */ /* 0x001fe4000f8e00ff */
[----:B------:R-:W-:Y:S01]  /*8fe0*/  IMAD.U32 R17, RZ, RZ, UR11 ;  /* 0x0000000bff117e24 */ /* 0x000fe2000f8e00ff */
[----:B------:R-:W-:-:S04]  /*8ff0*/  UIADD3.64 UR10, UR6, 0xfe, URZ ;  /* 0x000000fe060a7897 */ /* 0x000fc8000fffe03f */
[----:B------:R0:W-:Y:S01]  /*9000*/  STL.64 [R1+0x660], R16 ;  /* 0x0006601001007387 */ /* 0x0001e20000100a00 */
[----:B-1----:R-:W-:Y:S02]  /*9010*/  IMAD.U32 R18, RZ, RZ, UR14 ;  /* 0x0000000eff127e24 */ /* 0x002fe4000f8e00ff */
[----:B------:R-:W-:Y:S01]  /*9020*/  IMAD.U32 R19, RZ, RZ, UR15 ;  /* 0x0000000fff137e24 */ /* 0x000fe2000f8e00ff */
[----:B------:R-:W-:-:S04]  /*9030*/  UIADD3.64 UR14, UR6, 0x100, URZ ;  /* 0x00000100060e7897 */ /* 0x000fc8000fffe03f */
[----:B------:R1:W-:Y:S01]  /*9040*/  STL.64 [R1+0x658], R18 ;  /* 0x0006581201007387 */ /* 0x0003e20000100a00 */
[----:B0-----:R-:W-:Y:S01]  /*9050*/  MOV R16, UR18 ;  /* 0x0000001200107c02 */ /* 0x001fe20008000f00 */
[----:B------:R-:W-:Y:S01]  /*9060*/  IMAD.U32 R17, RZ, RZ, UR19 ;  /* 0x00000013ff117e24 */ /* 0x000fe2000f8e00ff */
[----:B------:R-:W-:-:S04]  /*9070*/  UIADD3.64 UR18, UR6, 0x102, URZ ;  /* 0x0000010206127897 */ /* 0x000fc8000fffe03f */
[----:B------:R0:W-:Y:S01]  /*9080*/  STL.64 [R1+0x650], R16 ;  /* 0x0006501001007387 */ /* 0x0001e20000100a00 */
[----:B-1----:R-:W-:Y:S02]  /*9090*/  IMAD.U32 R18, RZ, RZ, UR10 ;  /* 0x0000000aff127e24 */ /* 0x002fe4000f8e00ff */
[----:B------:R-:W-:Y:S01]  /*90a0*/  IMAD.U32 R19, RZ, RZ, UR11 ;  /* 0x0000000bff137e24 */ /* 0x000fe2000f8e00ff */
[----:B------:R-:W-:Y:S01]  /*90b0*/  UIADD3.64 UR10, UR6, 0x104, URZ ;  /* 0x00000104060a7897 */ /* 0x000fe2000fffe03f */
[----:B0-----:R-:W-:-:S03]  /*90c0*/  IMAD.U32 R16, RZ, RZ, UR14 ;  /* 0x0000000eff107e24 */ /* 0x001fc6000f8e00ff */
[----:B------:R0:W-:Y:S01]  /*90d0*/  STL.64 [R1+0x648], R18 ;  /* 0x0006481201007387 */ /* 0x0001e20000100a00 */
[----:B------:R-:W-:Y:S01]  /*90e0*/  IMAD.U32 R17, RZ, RZ, UR15 ;  /* 0x0000000fff117e24 */ /* 0x000fe2000f8e00ff */
[----:B------:R-:W-:-:S04]  /*90f0*/  UIADD3.64 UR14, UR6, 0x17e, URZ ;  /* 0x0000017e060e7897 */ /* 0x000fc8000fffe03f */
[----:B------:R1:W-:Y:S01]  /*9100*/  STL.64 [R1+0x640], R16 ;  /* 0x0006401001007387 */ /* 0x0003e20000100a00 */
[----:B0-----:R-:W-:Y:S01]  /*9110*/  IMAD.U32 R18, RZ, RZ, UR18 ;  /* 0x00000012ff127e24 */ /* 0x001fe2000f8e00ff */
[----:B------:R-:W-:Y:S01]  /*9120*/  MOV R19, UR19 ;  /* 0x0000001300137c02 */ /* 0x000fe20008000f00 */
[----:B------:R-:W-:Y:S01]  /*9130*/  UIADD3.64 UR18, UR6, 0x180, URZ ;  /* 0x0000018006127897 */ /* 0x000fe2000fffe03f */
[----:B-1----:R-:W-:-:S03]  /*9140*/  IMAD.U32 R16, RZ, RZ, UR10 ;  /* 0x0000000aff107e24 */ /* 0x002fc6000f8e00ff */
[----:B------:R0:W-:Y:S01]  /*9150*/  STL.64 [R1+0x638], R18 ;  /* 0x0006381201007387 */ /* 0x0001e20000100a00 */
[----:B------:R-:W-:Y:S01]  /*9160*/  IMAD.U32 R17, RZ, RZ, UR11 ;  /* 0x0000000bff117e24 */ /* 0x000fe2000f8e00ff */
[----:B------:R-:W-:-:S04]  /*9170*/  UIADD3.64 UR10, UR6, 0x182, URZ ;  /* 0x00000182060a7897 */ /* 0x000fc8000fffe03f */
[----:B------:R1:W-:Y:S01]  /*9180*/  STL.64 [R1+0x630], R16 ;  /* 0x0006301001007387 */ /* 0x0003e20000100a00 */
[----:B0-----:R-:W-:Y:S02]  /*9190*/  IMAD.U32 R18, RZ, RZ, UR14 ;  /* 0x0000000eff127e24 */ /* 0x001fe4000f8e00ff */
[----:B------:R-:W-:Y:S01]  /*91a0*/  IMAD.U32 R19, RZ, RZ, UR15 ;  /* 0x0000000fff137e24 */ /* 0x000fe2000f8e00ff */
[----:B------:R-:W-:Y:S01]  /*91b0*/  UIADD3.64 UR14, UR6, 0x184, URZ ;  /* 0x00000184060e7897 */ /* 0x000fe2000fffe03f */
[----:B-1----:R-:W-:-:S03]  /*91c0*/  IMAD.U32 R16, RZ, RZ, UR18 ;  /* 0x00000012ff107e24 */ /* 0x002fc6000f8e00ff */
[----:B------:R0:W-:Y:S01]  /*91d0*/  STL.64 [R1+0x628], R18 ;  /* 0x0006281201007387 */ /* 0x0001e20000100a00 */
[----:B------:R-:W-:Y:S01]  /*91e0*/  IMAD.U32 R17, RZ, RZ, UR19 ;  /* 0x00000013ff117e24 */ /* 0x000fe2000f8e00ff */
[----:B------:R-:W-:-:S04]  /*91f0*/  UIADD3.64 UR18, UR6, 0x1fe, URZ ;  /* 0x000001fe06127897 */ /* 0x000fc8000fffe03f */
[----:B------:R1:W-:Y:S01]  /*9200*/  STL.64 [R1+0x620], R16 ;  /* 0x0006201001007387 */ /* 0x0003e20000100a00 */
[----:B0-----:R-:W-:Y:S01]  /*9210*/  MOV R18, UR10 ;  /* 0x0000000a00127c02 */ /* 0x001fe20008000f00 */
[----:B------:R-:W-:Y:S01]  /*9220*/  IMAD.U32 R19, RZ, RZ, UR11 ;  /* 0x0000000bff137e24 */ /* 0x000fe2000f8e00ff */
        /* <DEDUP_REMOVED lines=9> */
[----:B-1----:R-:W-:Y:S01]  /*92c0*/  IMAD.U32 R16, RZ, RZ, UR10 ;  /* 0x0000000aff107e24 */ /* 0x002fe2000f8e00ff */
[----:B------:R-:W-:Y:S02]  /*92d0*/  MOV R17, UR11 ;  /* 0x0000000b00117c02 */ /* 0x000fe40008000f00 */
[----:B------:R0:W-:Y:S01]  /*92e0*/  STL.64 [R1+0x608], R18 ;  /* 0x0006081201007387 */ /* 0x0001e20000100a00 */
[----:B------:R-:W-:-:S03]  /*92f0*/  UIADD3.64 UR10, UR6, 0x27e, URZ ;  /* 0x0000027e060a7897 */ /* 0x000fc6000fffe03f */
[----:B------:R1:W-:Y:S01]  /*9300*/  STL.64 [R1+0x600], R16 ;  /* 0x0006001001007387 */ /* 0x0003e20000100a00 */
[----:B0-----:R-:W-:Y:S02]  /*9310*/  IMAD.U32 R18, RZ, RZ, UR14 ;  /* 0x0000000eff127e24 */ /* 0x001fe4000f8e00ff */
[----:B------:R-:W-:Y:S01]  /*9320*/  IMAD.U32 R19, RZ, RZ, UR15 ;  /* 0x0000000fff137e24 */ /* 0x000fe2000f8e00ff */
[----:B------:R-:W-:Y:S01]  /*9330*/  UIADD3.64 UR14, UR6, 0x280, URZ ;  /* 0x00000280060e7897 */ /* 0x000fe2000fffe03f */
[----:B-1----:R-:W-:Y:S02]  /*9340*/  IMAD.U32 R16, RZ, RZ, UR18 ;  /* 0x00000012ff107e24 */ /* 0x002fe4000f8e00ff */
[----:B------:R-:W-:Y:S01]  /*9350*/  IMAD.U32 R17, RZ, RZ, UR19 ;  /* 0x00000013ff117e24 */ /* 0x000fe2000f8e00ff */
[----:B------:R0:W-:Y:S01]  /*9360*/  STL.64 [R1+0x5f8], R18 ;  /* 0x0005f81201007387 */ /* 0x0001e20000100a00 */
[----:B------:R-:W-:-:S03]  /*9370*/  UIADD3.64 UR18, UR6, 0x282, URZ ;  /* 0x0000028206127897 */ /* 0x000fc6000fffe03f */
[----:B------:R0:W-:Y:S09]  /*9380*/  STL.64 [R1+0x5f0], R16 ;  /* 0x0005f01001007387 */ /* 0x0001f20000100a00 */
.L_x_1:
[----:B0-----:R-:W2:Y:S04]  /*9390*/  LDL.64 R16, [R1+0x680] ;  /* 0x0006800001107983 */ /* 0x001ea80000100a00 */
[----:B------:R-:W3:Y:S04]  /*93a0*/  LDL.64 R18, [R1+0x688] ;  /* 0x0006880001127983 */ /* 0x000ee80000100a00 */
[----:B------:R-:W-:Y:S04]  /*93b0*/  STL.64 [R1+0x8b8], R150 ;  /* 0x0008b89601007387 */ /* 0x000fe80000100a00 */
        /* <DEDUP_REMOVED lines=52> */
[----:B------:R0:W-:Y:S04]  /*9700*/  STL.64 [R1+0x710], R44 ;  /* 0x0007102c01007387 */ /* 0x0001e80000100a00 */
[----:B------:R1:W-:Y:S04]  /*9710*/  STL.64 [R1+0x708], R42 ;  /* 0x0007082a01007387 */ /* 0x0003e80000100a00 */
[----:B------:R4:W-:Y:S04]  /*9720*/  STL.64 [R1+0x700], R40 ;  /* 0x0007002801007387 */ /* 0x0009e80000100a00 */
[----:B------:R5:W-:Y:S04]  /*9730*/  STL.64 [R1+0x6f8], R38 ;  /* 0x0006f82601007387 */ /* 0x000be80000100a00 */
[----:B------:R5:W-:Y:S04]  /*9740*/  STL.64 [R1+0x6f0], R36 ;  /* 0x0006f02401007387 */ /* 0x000be80000100a00 */
[----:B------:R5:W-:Y:S04]  /*9750*/  STL.64 [R1+0x6e8], R34 ;  /* 0x0006e82201007387 */ /* 0x000be80000100a00 */
[----:B------:R5:W-:Y:S04]  /*9760*/  STL.64 [R1+0x6e0], R32 ;  /* 0x0006e02001007387 */ /* 0x000be80000100a00 */
[----:B------:R-:W-:Y:S04]  /*9770*/  STL.64 [R1+0x6d8], R30 ;  /* 0x0006d81e01007387 */ /* 0x000fe80000100a00 */
[----:B------:R-:W-:Y:S04]  /*9780*/  STL.64 [R1+0x6d0], R28 ;  /* 0x0006d01c01007387 */ /* 0x000fe80000100a00 */
[----:B------:R3:W-:Y:S04]  /*9790*/  STL.64 [R1+0x6c8], R26 ;  /* 0x0006c81a01007387 */ /* 0x0007e80000100a00 */
[----:B------:R3:W-:Y:S04]  /*97a0*/  STL.64 [R1+0x6c0], R24 ;  /* 0x0006c01801007387 */ /* 0x0007e80000100a00 */
[----:B0-----:R-:W3:Y:S01]  /*97b0*/  LDL.64 R44, [R1+0x698] ;  /* 0x00069800012c7983 */ /* 0x001ee20000100a00 */
[----:B------:R-:W-:-:S02]  /*97c0*/  MOV R148, UR11 ;  /* 0x0000000b00947c02 */ /* 0x000fc40008000f00 */
[----:B------:R-:W-:Y:S01]  /*97d0*/  MOV R149, UR10 ;  /* 0x0000000a00957c02 */ /* 0x000fe20008000f00 */
[----:B-1----:R-:W3:Y:S04]  /*97e0*/  LDL.64 R42, [R1+0x5e0] ;  /* 0x0005e000012a7983 */ /* 0x002ee80000100a00 */
[----:B------:R-:W3:Y:S04]  /*97f0*/  LDL.64 R52, [R1+0x6a0] ;  /* 0x0006a00001347983 */ /* 0x000ee80000100a00 */
[----:B----4-:R-:W4:Y:S04]  /*9800*/  LDL.64 R40, [R1+0x5d8] ;  /* 0x0005d80001287983 */ /* 0x010f280000100a00 */
[----:B-----5:R-:W5:Y:S04]  /*9810*/  LDL.64 R38, [R1+0x5c8] ;  /* 0x0005c80001267983 */ /* 0x020f680000100a00 */
[----:B------:R-:W4:Y:S04]  /*9820*/  LDL.64 R36, [R1+0x5c0] ;  /* 0x0005c00001247983 */ /* 0x000f280000100a00 */
[----:B------:R-:W4:Y:S04]  /*9830*/  LDL.64 R34, [R1+0x5b8] ;  /* 0x0005b80001227983 */ /* 0x000f280000100a00 */
[----:B------:R-:W4:Y:S04]  /*9840*/  LDL.64 R32, [R1+0x5a0] ;  /* 0x0005a00001207983 */ /* 0x000f280000100a00 */
[----:B------:R-:W4:Y:S01]  /*9850*/  LDL.64 R54, [R1+0x6a8] ;  /* 0x0006a80001367983 */ /* 0x000f220000100a00 */
[----:B--2---:R-:W-:-:S03]  /*9860*/  R2UR UR10, R16 ;  /* 0x00000000100a72ca */ /* 0x004fc600000e0000 */
[----:B------:R-:W2:Y:S01]  /*9870*/  LDL.64 R50, [R1+0x5d0] ;  /* 0x0005d00001327983 */ /* 0x000ea20000100a00 */
[----:B------:R-:W-:-:S03]  /*9880*/  R2UR UR11, R17 ;  /* 0x00000000110b72ca */ /* 0x000fc600000e0000 */
[----:B------:R-:W4:Y:S04]  /*9890*/  LDL.64 R16, [R1+0x6b0] ;  /* 0x0006b00001107983 */ /* 0x000f280000100a00 */
[----:B------:R-:W2:Y:S04]  /*98a0*/  LDL.64 R48, [R1+0x5b0] ;  /* 0x0005b00001307983 */ /* 0x000ea80000100a00 */
[----:B------:R-:W2:Y:S01]  /*98b0*/  LDL.64 R46, [R1+0x5a8] ;  /* 0x0005a800012e7983 */ /* 0x000ea20000100a00 */
[----:B------:R-:W-:Y:S01]  /*98c0*/  IMAD.WIDE R20, R4, 0x2, R166 ;  /* 0x0000000204147825 */ /* 0x000fe200078e02a6 */
[----:B------:R-:W-:-:S02]  /*98d0*/  MOV R150, UR9 ;  /* 0x0000000900967c02 */ /* 0x000fc40008000f00 */
[----:B------:R-:W-:Y:S01]  /*98e0*/  MOV R151, UR8 ;  /* 0x0000000800977c02 */ /* 0x000fe20008000f00 */
[----:B------:R-:W-:Y:S01]  /*98f0*/  IMAD.WIDE R22, R4, 0x2, R168 ;  /* 0x0000000204167825 */ /* 0x000fe200078e02a8 */
[----:B------:R0:W2:Y:S01]  /*9900*/  LDG.E.U16 R211, desc[UR60][R20.64] ;  /* 0x0000003c14d37981 */ /* 0x0000a2000c1e1500 */
[----:B---3--:R-:W-:Y:S02]  /*9910*/  R2UR UR8, R18 ;  /* 0x00000000120872ca */ /* 0x008fe400000e0000 */
[----:B------:R-:W-:Y:S01]  /*9920*/  R2UR UR9, R19 ;  /* 0x00000000130972ca */ /* 0x000fe200000e0000 */
[C---:B------:R-:W-:Y:S01]  /*9930*/  IMAD.WIDE R18, R4.reuse, 0x2, R164 ;  /* 0x0000000204127825 */ /* 0x040fe200078e02a4 */
[----:B------:R-:W3:Y:S04]  /*9940*/  LDG.E.U16 R213, desc[UR60][R22.64] ;  /* 0x0000003c16d57981 */ /* 0x000ee8000c1e1500 */
[----:B------:R1:W3:Y:S01]  /*9950*/  LDG.E.U16 R210, desc[UR60][R18.64] ;  /* 0x0000003c12d27981 */ /* 0x0002e2000c1e1500 */
[----:B------:R-:W-:-:S03]  /*9960*/  IMAD.WIDE R152, R4, 0x2, R170 ;  /* 0x0000000204987825 */ /* 0x000fc600078e02aa */
[----:B------:R-:W3:Y:S04]  /*9970*/  LDL.64 R56, [R1+0x558] ;  /* 0x0005580001387983 */ /* 0x000ee80000100a00 */
[----:B------:R-:W3:Y:S04]  /*9980*/  LDG.E.U16 R214, desc[UR60][R152.64] ;  /* 0x0000003c98d67981 */ /* 0x000ee8000c1e1500 */
[----:B------:R-:W3:Y:S04]  /*9990*/  LDL.64 R64, [R1+0x678] ;  /* 0x0006780001407983 */ /* 0x000ee80000100a00 */
[----:B------:R-:W3:Y:S01]  /*99a0*/  LDL.64 R62, [R1+0x670] ;  /* 0x00067000013e7983 */ /* 0x000ee20000100a00 */
[----:B------:R-:W-:Y:S01]  /*99b0*/  UMOV UR57, 0x40000040 ;  /* 0x4000004000397882 */ /* 0x000fe20000000000 */
[----:B------:R-:W-:-:S02]  /*99c0*/  UMOV UR59, 0x40000040 ;  /* 0x40000040003b7882 */ /* 0x000fc40000000000 */
[----:B------:R-:W3:Y:S04]  /*99d0*/  LDL.64 R58, [R1+0x648] ;  /* 0x00064800013a7983 */ /* 0x000ee80000100a00 */
[----:B------:R-:W3:Y:S01]  /*99e0*/  LDL.64 R60, [R1+0x650] ;  /* 0x00065000013c7983 */ /* 0x000ee20000100a00 */
[----:B0-----:R-:W-:-:S03]  /*99f0*/  IMAD.WIDE R20, R4, 0x2, R44 ;  /* 0x0000000204147825 */ /* 0x001fc600078e022c */
[----:B------:R-:W3:Y:S01]  /*9a00*/  LDL.64 R44, [R1+0x590] ;  /* 0x00059000012c7983 */ /* 0x000ee20000100a00 */
[----:B-1----:R-:W-:-:S03]  /*9a10*/  IMAD.WIDE R18, R4, 0x2, R42 ;  /* 0x0000000204127825 */ /* 0x002fc600078e022a */
[----:B------:R-:W3:Y:S01]  /*9a20*/  LDL.64 R42, [R1+0x588] ;  /* 0x00058800012a7983 */ /* 0x000ee20000100a00 */
[----:B------:R-:W-:-:S03]  /*9a30*/  IMAD.WIDE R22, R4, 0x2, R52 ;  /* 0x0000000204167825 */ /* 0x000fc600078e0234 */
[----:B------:R-:W3:Y:S04]  /*9a40*/  LDG.E.U16 R206, desc[UR60][R20.64] ;  /* 0x0000003c14ce7981 */ /* 0x000ee8000c1e1500 */
[----:B------:R5:W3:Y:S04]  /*9a50*/  LDG.E.U16 R207, desc[UR60][R22.64] ;  /* 0x0000003c16cf7981 */ /* 0x000ae8000c1e1500 */
[----:B------:R-:W3:Y:S04]  /*9a60*/  LDG.E.U16 R205, desc[UR60][R18.64] ;  /* 0x0000003c12cd7981 */ /* 0x000ee8000c1e1500 */
[----:B------:R-:W3:Y:S01]  /*9a70*/  LDL.64 R52, [R1+0x598] ;  /* 0x0005980001347983 */ /* 0x000ee20000100a00 */
[----:B-----5:R-:W-:-:S03]  /*9a80*/  IMAD.WIDE R22, R4, 0x2, R38 ;  /* 0x0000000204167825 */ /* 0x020fc600078e0226 */
[----:B------:R-:W5:Y:S01]  /*9a90*/  LDL.64 R38, [R1+0x578] ;  /* 0x0005780001267983 */ /* 0x000f620000100a00 */
[----:B----4-:R-:W-:-:S03]  /*9aa0*/  IMAD.WIDE R16, R4, 0x2, R16 ;  /* 0x0000000204107825 */ /* 0x010fc600078e0210 */
[----:B------:R-:W4:Y:S04]  /*9ab0*/  LDG.E.U16 R202, desc[UR60][R22.64] ;  /* 0x0000003c16ca7981 */ /* 0x000f28000c1e1500 */
[----:B------:R0:W4:Y:S02]  /*9ac0*/  LDG.E.U16 R209, desc[UR60][R16.64] ;  /* 0x0000003c10d17981 */ /* 0x000124000c1e1500 */
[C---:B0-----:R-:W-:Y:S02]  /*9ad0*/  IMAD.WIDE R16, R4.reuse, 0x2, R40 ;  /* 0x0000000204107825 */ /* 0x041fe400078e0228 */
[----:B------:R-:W4:Y:S02]  /*9ae0*/  LDL.64 R40, [R1+0x580] ;  /* 0x0005800001287983 */ /* 0x000f240000100a00 */
[----:B------:R-:W-:-:S02]  /*9af0*/  IMAD.WIDE R20, R4, 0x2, R36 ;  /* 0x0000000204147825 */ /* 0x000fc400078e0224 */
[----:B------:R-:W4:Y:S02]  /*9b00*/  LDL.64 R36, [R1+0x568] ;  /* 0x0005680001247983 */ /* 0x000f240000100a00 */
[C---:B------:R-:W-:Y:S02]  /*9b10*/  IMAD.WIDE R18, R4.reuse, 0x2, R34 ;  /* 0x0000000204127825 */ /* 0x040fe400078e0222 */
[----:B------:R-:W4:Y:S02]  /*9b20*/  LDL.64 R34, [R1+0x560] ;  /* 0x0005600001227983 */ /* 0x000f240000100a00 */
[C---:B------:R-:W-:Y:S02]  /*9b30*/  IMAD.WIDE R22, R4.reuse, 0x2, R32 ;  /* 0x0000000204167825 */ /* 0x040fe400078e0220 */
[----:B------:R-:W4:Y:S02]  /*9b40*/  LDL.64 R32, [R1+0x540] ;  /* 0x0005400001207983 */ /* 0x000f240000100a00 */
[----:B------:R-:W-:-:S02]  /*9b50*/  IMAD.WIDE R152, R4, 0x2, R54 ;  /* 0x0000000204987825 */ /* 0x000fc400078e0236 */
[----:B------:R-:W4:Y:S04]  /*9b60*/  LDG.E.U16 R204, desc[UR60][R16.64] ;  /* 0x0000003c10cc7981 */ /* 0x000f28000c1e1500 */
[----:B------:R2:W4:Y:S04]  /*9b70*/  LDG.E.U16 R208, desc[UR60][R152.64] ;  /* 0x0000003c98d07981 */ /* 0x000528000c1e1500 */
[----:B------:R-:W4:Y:S04]  /*9b80*/  LDG.E.U16 R200, desc[UR60][R18.64] ;  /* 0x0000003c12c87981 */ /* 0x000f28000c1e1500 */
[----:B------:R-:W4:Y:S01]  /*9b90*/  LDG.E.U16 R197, desc[UR60][R22.64] ;  /* 0x0000003c16c57981 */ /* 0x000f22000c1e1500 */
[----:B--2---:R-:W-:-:S03]  /*9ba0*/  IMAD.WIDE R152, R4, 0x2, R50 ;  /* 0x0000000204987825 */ /* 0x004fc600078e0232 */
[----:B------:R-:W2:Y:S01]  /*9bb0*/  LDL.64 R50, [R1+0x570] ;  /* 0x0005700001327983 */ /* 0x000ea20000100a00 */
[----:B------:R-:W-:-:S03]  /*9bc0*/  IMAD.WIDE R16, R4, 0x2, R48 ;  /* 0x0000000204107825 */ /* 0x000fc600078e0230 */
[----:B------:R-:W2:Y:S04]  /*9bd0*/  LDL.64 R48, [R1+0x550] ;  /* 0x0005500001307983 */ /* 0x000ea80000100a00 */
[----:B------:R0:W2:Y:S04]  /*9be0*/  LDG.E.U16 R203, desc[UR60][R152.64] ;  /* 0x0000003c98cb7981 */ /* 0x0000a8000c1e1500 */
[----:B------:R1:W2:Y:S04]  /*9bf0*/  LDG.E.U16 R199, desc[UR60][R16.64] ;  /* 0x0000003c10c77981 */ /* 0x0002a8000c1e1500 */
[----:B------:R-:W2:Y:S01]  /*9c00*/  LDL.64 R54, [R1+0x530] ;  /* 0x0005300001367983 */ /* 0x000ea20000100a00 */
[----:B0-----:R-:W-:-:S03]  /*9c10*/  IMAD.WIDE R152, R4, 0x2, R46 ;  /* 0x0000000204987825 */ /* 0x001fc600078e022e */
[----:B------:R-:W2:Y:S04]  /*9c20*/  LDL.64 R46, [R1+0x548] ;  /* 0x00054800012e7983 */ /* 0x000ea80000100a00 */
[----:B------:R4:W2:Y:S04]  /*9c30*/  LDG.E.U16 R198, desc[UR60][R152.64] ;  /* 0x0000003c98c67981 */ /* 0x0008a8000c1e1500 */
[----:B------:R-:W2:Y:S01]  /*9c40*/  LDG.E.U16 R201, desc[UR60][R20.64] ;  /* 0x0000003c14c97981 */ /* 0x000ea2000c1e1500 */
[----:B---3--:R-:W-:-:S03]  /*9c50*/  IMAD.WIDE R18, R4, 0x2, R44 ;  /* 0x0000000204127825 */ /* 0x008fc600078e022c */
[----:B------:R-:W3:Y:S01]  /*9c60*/  LDL.64 R44, [R1+0x538] ;  /* 0x00053800012c7983 */ /* 0x000ee20000100a00 */
[----:B-1----:R-:W-:-:S03]  /*9c70*/  IMAD.WIDE R16, R4, 0x2, R42 ;  /* 0x0000000204107825 */ /* 0x002fc600078e022a */
[----:B------:R-:W3:Y:S04]  /*9c80*/  LDL.64 R42, [R1+0x520] ;  /* 0x00052000012a7983 */ /* 0x000ee80000100a00 */
[----:B------:R0:W3:Y:S04]  /*9c90*/  LDG.E.U16 R195, desc[UR60][R18.64] ;  /* 0x0000003c12c37981 */ /* 0x0000e8000c1e1500 */
[----:B------:R1:W3:Y:S01]  /*9ca0*/  LDG.E.U16 R194, desc[UR60][R16.64] ;  /* 0x0000003c10c27981 */ /* 0x0002e2000c1e1500 */
[----:B-----5:R-:W-:-:S03]  /*9cb0*/  IMAD.WIDE R22, R4, 0x2, R38 ;  /* 0x0000000204167825 */ /* 0x020fc600078e0226 */
[----:B------:R-:W5:Y:S01]  /*9cc0*/  LDL.64 R38, [R1+0x510] ;  /* 0x0005100001267983 */ /* 0x000f620000100a00 */
[----:B----4-:R-:W-:-:S03]  /*9cd0*/  IMAD.WIDE R152, R4, 0x2, R40 ;  /* 0x0000000204987825 */ /* 0x010fc600078e0228 */
[----:B------:R-:W4:Y:S04]  /*9ce0*/  LDG.E.U16 R192, desc[UR60][R22.64] ;  /* 0x0000003c16c07981 */ /* 0x000f28000c1e1500 */
[----:B------:R-:W5:Y:S01]  /*9cf0*/  LDL.64 R40, [R1+0x518] ;  /* 0x0005180001287983 */ /* 0x000f620000100a00 */
[----:B0-----:R-:W-:-:S03]  /*9d00*/  IMAD.WIDE R18, R4, 0x2, R36 ;  /* 0x0000000204127825 */ /* 0x001fc600078e0224 */
[----:B------:R-:W4:Y:S01]  /*9d10*/  LDL.64 R36, [R1+0x500] ;  /* 0x0005000001247983 */ /* 0x000f220000100a00 */
[----:B-1----:R-:W-:-:S03]  /*9d20*/  IMAD.WIDE R16, R4, 0x2, R34 ;  /* 0x0000000204107825 */ /* 0x002fc600078e0222 */
[----:B------:R-:W4:Y:S04]  /*9d30*/  LDL.64 R34, [R1+0x4f8] ;  /* 0x0004f80001227983 */ /* 0x000f280000100a00 */
[----:B------:R0:W4:Y:S01]  /*9d40*/  LDG.E.U16 R190, desc[UR60][R18.64] ;  /* 0x0000003c12be7981 */ /* 0x000122000c1e1500 */
[----:B------:R-:W-:-:S03]  /*9d50*/  IMAD.WIDE R20, R4, 0x2, R52 ;  /* 0x0000000204147825 */ /* 0x000fc600078e0234 */
[----:B------:R-:W4:Y:S04]  /*9d60*/  LDL.64 R52, [R1+0x528] ;  /* 0x0005280001347983 */ /* 0x000f280000100a00 */
[----:B------:R2:W4:Y:S01]  /*9d70*/  LDG.E.U16 R196, desc[UR60][R20.64] ;  /* 0x0000003c14c47981 */ /* 0x000522000c1e1500 */
[----:B0-----:R-:W-:-:S03]  /*9d80*/  IMAD.WIDE R18, R4, 0x2, R32 ;  /* 0x0000000204127825 */ /* 0x001fc600078e0220 */
[----:B------:R-:W4:Y:S04]  /*9d90*/  LDL.64 R32, [R1+0x4e8] ;  /* 0x0004e80001207983 */ /* 0x000f280000100a00 */
[----:B------:R-:W4:Y:S01]  /*9da0*/  LDG.E.U16 R189, desc[UR60][R16.64] ;  /* 0x0000003c10bd7981 */ /* 0x000f22000c1e1500 */
[----:B--2---:R-:W-:-:S03]  /*9db0*/  IMAD.WIDE R20, R4, 0x2, R50 ;  /* 0x0000000204147825 */ /* 0x004fc600078e0232 */
[----:B------:R-:W2:Y:S01]  /*9dc0*/  LDL.64 R50, [R1+0x508] ;  /* 0x0005080001327983 */ /* 0x000ea20000100a00 */
[----:B------:R-:W-:-:S03]  /*9dd0*/  IMAD.WIDE R22, R4, 0x2, R48 ;  /* 0x0000000204167825 */ /* 0x000fc600078e0230 */
[----:B------:R-:W2:Y:S04]  /*9de0*/  LDL.64 R48, [R1+0x4f0] ;  /* 0x0004f00001307983 */ /* 0x000ea80000100a00 */
[----:B------:R0:W2:Y:S04]  /*9df0*/  LDG.E.U16 R191, desc[UR60][R20.64] ;  /* 0x0000003c14bf7981 */ /* 0x0000a8000c1e1500 */
[----:B------:R-:W2:Y:S04]  /*9e00*/  LDG.E.U16 R185, desc[UR60][R18.64] ;  /* 0x0000003c12b97981 */ /* 0x000ea8000c1e1500 */
[----:B------:R-:W2:Y:S01]  /*9e10*/  LDG.E.U16 R193, desc[UR60][R152.64] ;  /* 0x0000003c98c17981 */ /* 0x000ea2000c1e1500 */
[----:B0-----:R-:W-:-:S03]  /*9e20*/  IMAD.WIDE R20, R4, 0x2, R46 ;  /* 0x0000000204147825 */ /* 0x001fc600078e022e */
[----:B------:R-:W2:Y:S04]  /*9e30*/  LDL.64 R46, [R1+0x4e0] ;  /* 0x0004e000012e7983 */ /* 0x000ea80000100a00 */
[----:B------:R0:W2:Y:S04]  /*9e40*/  LDG.E.U16 R186, desc[UR60][R20.64] ;  /* 0x0000003c14ba7981 */ /* 0x0000a8000c1e1500 */
[----:B------:R-:W2:Y:S01]  /*9e50*/  LDG.E.U16 R187, desc[UR60][R22.64] ;  /* 0x0000003c16bb7981 */ /* 0x000ea2000c1e1500 */
[----:B---3--:R-:W-:-:S03]  /*9e60*/  IMAD.WIDE R16, R4, 0x2, R44 ;  /* 0x0000000204107825 */ /* 0x008fc600078e022c */
[----:B------:R-:W3:Y:S01]  /*9e70*/  LDL.64 R44, [R1+0x4d8] ;  /* 0x0004d800012c7983 */ /* 0x000ee20000100a00 */
[----:B0-----:R-:W-:-:S03]  /*9e80*/  IMAD.WIDE R20, R4, 0x2, R42 ;  /* 0x0000000204147825 */ /* 0x001fc600078e022a */
[----:B------:R-:W3:Y:S04]  /*9e90*/  LDL.64 R42, [R1+0x4d0] ;  /* 0x0004d000012a7983 */ /* 0x000ee80000100a00 */
[----:B------:R0:W3:Y:S01]  /*9ea0*/  LDG.E.U16 R184, desc[UR60][R16.64] ;  /* 0x0000003c10b87981 */ /* 0x0000e2000c1e1500 */
[----:B-----5:R-:W-:-:S03]  /*9eb0*/  IMAD.WIDE R18, R4, 0x2, R40 ;  /* 0x0000000204127825 */ /* 0x020fc600078e0228 */
[----:B------:R-:W5:Y:S04]  /*9ec0*/  LDG.E.U16 R181, desc[UR60][R20.64] ;  /* 0x0000003c14b57981 */ /* 0x000f68000c1e1500 */
[----:B------:R-:W5:Y:S01]  /*9ed0*/  LDL.64 R40, [R1+0x4c8] ;  /* 0x0004c80001287983 */ /* 0x000f620000100a00 */
[----:B0-----:R-:W-:-:S03]  /*9ee0*/  IMAD.WIDE R16, R4, 0x2, R38 ;  /* 0x0000000204107825 */ /* 0x001fc600078e0226 */
[----:B------:R-:W5:Y:S04]  /*9ef0*/  LDL.64 R38, [R1+0x4c0] ;  /* 0x0004c00001267983 */ /* 0x000f680000100a00 */
[----:B------:R4:W5:Y:S04]  /*9f00*/  LDG.E.U16 R180, desc[UR60][R18.64] ;  /* 0x0000003c12b47981 */ /* 0x000968000c1e1500 */
[----:B------:R0:W5:Y:S01]  /*9f10*/  LDG.E.U16 R179, desc[UR60][R16.64] ;  /* 0x0000003c10b37981 */ /* 0x000162000c1e1500 */
[----:B----4-:R-:W-:-:S03]  /*9f20*/  IMAD.WIDE R18, R4, 0x2, R36 ;  /* 0x0000000204127825 */ /* 0x010fc600078e0224 */
[----:B------:R-:W4:Y:S01]  /*9f30*/  LDL.64 R36, [R1+0x4b8] ;  /* 0x0004b80001247983 */ /* 0x000f220000100a00 */
[----:B0-----:R-:W-:-:S03]  /*9f40*/  IMAD.WIDE R16, R4, 0x2, R34 ;  /* 0x0000000204107825 */ /* 0x001fc600078e0222 */
[----:B------:R-:W4:Y:S04]  /*9f50*/  LDL.64 R34, [R1+0x4b0] ;  /* 0x0004b00001227983 */ /* 0x000f280000100a00 */
[----:B------:R0:W4:Y:S01]  /*9f60*/  LDG.E.U16 R176, desc[UR60][R16.64] ;  /* 0x0000003c10b07981 */ /* 0x000122000c1e1500 */
[----:B------:R-:W-:-:S03]  /*9f70*/  IMAD.WIDE R152, R4, 0x2, R56 ;  /* 0x0000000204987825 */ /* 0x000fc600078e0238 */
[----:B------:R-:W4:Y:S04]  /*9f80*/  LDL.64 R56, [R1+0x4a0] ;  /* 0x0004a00001387983 */ /* 0x000f280000100a00 */
[----:B------:R1:W4:Y:S01]  /*9f90*/  LDG.E.U16 R188, desc[UR60][R152.64] ;  /* 0x0000003c98bc7981 */ /* 0x000322000c1e1500 */
[----:B0-----:R-:W-:-:S03]  /*9fa0*/  IMAD.WIDE R16, R4, 0x2, R32 ;  /* 0x0000000204107825 */ /* 0x001fc600078e0220 */
[----:B------:R-:W4:Y:S01]  /*9fb0*/  LDL.64 R32, [R1+0x4a8] ;  /* 0x0004a80001207983 */ /* 0x000f220000100a00 */
[----:B------:R-:W-:-:S03]  /*9fc0*/  IMAD.WIDE R22, R4, 0x2, R52 ;  /* 0x0000000204167825 */ /* 0x000fc600078e0234 */
[----:B------:R-:W4:Y:S01]  /*9fd0*/  LDL.64 R52, [R1+0x490] ;  /* 0x0004900001347983 */ /* 0x000f220000100a00 */
[----:B-1----:R-:W-:-:S03]  /*9fe0*/  IMAD.WIDE R152, R4, 0x2, R54 ;  /* 0x0000000204987825 */ /* 0x002fc600078e0236 */
[----:B------:R-:W4:Y:S01]  /*9ff0*/  LDL.64 R54, [R1+0x498] ;  /* 0x0004980001367983 */ /* 0x000f220000100a00 */
[----:B--2---:R-:W-:-:S03]  /*a000*/  IMAD.WIDE R20, R4, 0x2, R50 ;  /* 0x0000000204147825 */ /* 0x004fc600078e0232 */
[----:B------:R-:W2:Y:S04]  /*a010*/  LDL.64 R50, [R1+0x488] ;  /* 0x0004880001327983 */ /* 0x000ea80000100a00 */
[----:B------:R0:W2:Y:S04]  /*a020*/  LDG.E.U16 R177, desc[UR60][R18.64] ;  /* 0x0000003c12b17981 */ /* 0x0000a8000c1e1500 */
[----:B------:R-:W2:Y:S04]  /*a030*/  LDG.E.U16 R182, desc[UR60][R22.64] ;  /* 0x0000003c16b67981 */ /* 0x000ea8000c1e1500 */
[----:B------:R1:W2:Y:S01]  /*a040*/  LDG.E.U16 R174, desc[UR60][R16.64] ;  /* 0x0000003c10ae7981 */ /* 0x0002a2000c1e1500 */
[----:B0-----:R-:W-:-:S03]  /*a050*/  IMAD.WIDE R18, R4, 0x2, R48 ;  /* 0x0000000204127825 */ /* 0x001fc600078e0230 */
[----:B------:R-:W2:Y:S04]  /*a060*/  LDL.64 R48, [R1+0x480] ;  /* 0x0004800001307983 */ /* 0x000ea80000100a00 */
[----:B------:R-:W2:Y:S01]  /*a070*/  LDL.64 R22, [R1+0x478] ;  /* 0x0004780001167983 */ /* 0x000ea20000100a00 */
[----:B-1----:R-:W-:-:S03]  /*a080*/  IMAD.WIDE R16, R4, 0x2, R46 ;  /* 0x0000000204107825 */ /* 0x002fc600078e022e */
[----:B------:R-:W2:Y:S04]  /*a090*/  LDL.64 R46, [R1+0x470] ;  /* 0x00047000012e7983 */ /* 0x000ea80000100a00 */
[----:B------:R-:W2:Y:S04]  /*a0a0*/  LDG.E.U16 R178, desc[UR60][R20.64] ;  /* 0x0000003c14b27981 */ /* 0x000ea8000c1e1500 */
[----:B------:R3:W2:Y:S04]  /*a0b0*/  LDG.E.U16 R173, desc[UR60][R16.64] ;  /* 0x0000003c10ad7981 */ /* 0x0006a8000c1e1500 */
[----:B------:R-:W2:Y:S04]  /*a0c0*/  LDG.E.U16 R175, desc[UR60][R18.64] ;  /* 0x0000003c12af7981 */ /* 0x000ea8000c1e1500 */
[----:B------:R-:W2:Y:S04]  /*a0d0*/  LDL.64 R20, [R1+0x468] ;  /* 0x0004680001147983 */ /* 0x000ea80000100a00 */
[----:B------:R-:W2:Y:S04]  /*a0e0*/  LDG.E.U16 R183, desc[UR60][R152.64] ;  /* 0x0000003c98b77981 */ /* 0x000ea8000c1e1500 */
[----:B------:R-:W2:Y:S01]  /*a0f0*/  LDL.64 R18, [R1+0x458] ;  /* 0x0004580001127983 */ /* 0x000ea20000100a00 */
[----:B---3--:R-:W-:-:S03]  /*a100*/  IMAD.WIDE R16, R4, 0x2, R44 ;  /* 0x0000000204107825 */ /* 0x008fc600078e022c */
[----:B------:R-:W3:Y:S04]  /*a110*/  LDL.64 R44, [R1+0x460] ;  /* 0x00046000012c7983 */ /* 0x000ee80000100a00 */
[----:B------:R0:W3:Y:S02]  /*a120*/  LDG.E.U16 R172, desc[UR60][R16.64] ;  /* 0x0000003c10ac7981 */ /* 0x0000e4000c1e1500 */
[C---:B0-----:R-:W-:Y:S02]  /*a130*/  IMAD.WIDE R16, R4.reuse, 0x2, R42 ;  /* 0x0000000204107825 */ /* 0x041fe400078e022a */
[----:B------:R-:W3:Y:S04]  /*a140*/  LDL.64 R42, [R1+0x450] ;  /* 0x00045000012a7983 */ /* 0x000ee80000100a00 */
[----:B------:R5:W3:Y:S02]  /*a150*/  LDG.E.U16 R162, desc[UR60][R16.64] ;  /* 0x0000003c10a27981 */ /* 0x000ae4000c1e1500 */
[----:B-----5:R-:W-:-:S02]  /*a160*/  IMAD.WIDE R16, R4, 0x2, R40 ;  /* 0x0000000204107825 */ /* 0x020fc400078e0228 */
[----:B------:R-:W5:Y:S04]  /*a170*/  LDL.64 R40, [R1+0x448] ;  /* 0x0004480001287983 */ /* 0x000f680000100a00 */
[----:B------:R0:W5:Y:S02]  /*a180*/  LDG.E.U16 R161, desc[UR60][R16.64] ;  /* 0x0000003c10a17981 */ /* 0x000164000c1e1500 */
[C---:B0-----:R-:W-:Y:S02]  /*a190*/  IMAD.WIDE R16, R4.reuse, 0x2, R38 ;  /* 0x0000000204107825 */ /* 0x041fe400078e0226 */
[----:B------:R-:W5:Y:S04]  /*a1a0*/  LDL.64 R38, [R1+0x440] ;  /* 0x0004400001267983 */ /* 0x000f680000100a00 */
[----:B------:R4:W5:Y:S02]  /*a1b0*/  LDG.E.U16 R160, desc[UR60][R16.64] ;  /* 0x0000003c10a07981 */ /* 0x000964000c1e1500 */
[----:B----4-:R-:W-:-:S02]  /*a1c0*/  IMAD.WIDE R16, R4, 0x2, R36 ;  /* 0x0000000204107825 */ /* 0x010fc400078e0224 */
[----:B------:R-:W4:Y:S04]  /*a1d0*/  LDL.64 R36, [R1+0x438] ;  /* 0x0004380001247983 */ /* 0x000f280000100a00 */
[----:B------:R0:W4:Y:S02]  /*a1e0*/  LDG.E.U16 R159, desc[UR60][R16.64] ;  /* 0x0000003c109f7981 */ /* 0x000124000c1e1500 */
[C---:B0-----:R-:W-:Y:S02]  /*a1f0*/  IMAD.WIDE R16, R4.reuse, 0x2, R34 ;  /* 0x0000000204107825 */ /* 0x041fe400078e0222 */
[----:B------:R-:W4:Y:S04]  /*a200*/  LDL.64 R34, [R1+0x430] ;  /* 0x0004300001227983 */ /* 0x000f280000100a00 */
[----:B------:R0:W4:Y:S02]  /*a210*/  LDG.E.U16 R158, desc[UR60][R16.64] ;  /* 0x0000003c109e7981 */ /* 0x000124000c1e1500 */
[----:B0-----:R-:W-:-:S02]  /*a220*/  IMAD.WIDE R16, R4, 0x2, R32 ;  /* 0x0000000204107825 */ /* 0x001fc400078e0220 */
        /* <DEDUP_REMOVED lines=11> */
[----:B--2---:R-:W-:-:S02]  /*a2e0*/  IMAD.WIDE R16, R4, 0x2, R50 ;  /* 0x0000000204107825 */ /* 0x004fc400078e0232 */
[----:B------:R-:W2:Y:S04]  /*a2f0*/  LDL.64 R50, [R1+0x668] ;  /* 0x0006680001327983 */ /* 0x000ea80000100a00 */
[----:B------:R0:W2:Y:S02]  /*a300*/  LDG.E.U16 R153, desc[UR60][R16.64] ;  /* 0x0000003c10997981 */ /* 0x0000a4000c1e1500 */
[C---:B0-----:R-:W-:Y:S01]  /*a310*/  IMAD.WIDE R16, R4.reuse, 0x2, R48 ;  /* 0x0000000204107825 */ /* 0x041fe200078e0230 */
[----:B------:R-:W-:Y:S01]  /*a320*/  MOV R27, UR19 ;  /* 0x00000013001b7c02 */ /* 0x000fe20008000f00 */
[----:B------:R-:W2:Y:S04]  /*a330*/  LDL.64 R48, [R1+0x630] ;  /* 0x0006300001307983 */ /* 0x000ea80000100a00 */
[----:B------:R0:W2:Y:S02]  /*a340*/  LDG.E.U16 R152, desc[UR60][R16.64] ;  /* 0x0000003c10987981 */ /* 0x0000a4000c1e1500 */
[----:B0-----:R-:W-:-:S05]  /*a350*/  IMAD.WIDE R16, R4, 0x2, R22 ;  /* 0x0000000204107825 */ /* 0x001fca00078e0216 */
[----:B------:R0:W2:Y:S02]  /*a360*/  LDG.E.U16 R23, desc[UR60][R16.64] ;  /* 0x0000003c10177981 */ /* 0x0000a4000c1e1500 */
[C---:B0-----:R-:W-:Y:S01]  /*a370*/  IMAD.WIDE R16, R4.reuse, 0x2, R46 ;  /* 0x0000000204107825 */ /* 0x041fe200078e022e */
[----:B------:R-:W-:Y:S01]  /*a380*/  MOV R26, UR18 ;  /* 0x00000012001a7c02 */ /* 0x000fe20008000f00 */
[----:B------:R-:W2:Y:S04]  /*a390*/  LDL.64 R46, [R1+0x628] ;  /* 0x00062800012e7983 */ /* 0x000ea80000100a00 */
[----:B------:R0:W2:Y:S02]  /*a3a0*/  LDG.E.U16 R22, desc[UR60][R16.64] ;  /* 0x0000003c10167981 */ /* 0x0000a4000c1e1500 */
[----:B0-----:R-:W-:-:S05]  /*a3b0*/  IMAD.WIDE R16, R4, 0x2, R20 ;  /* 0x0000000204107825 */ /* 0x001fca00078e0214 */
[----:B------:R3:W2:Y:S02]  /*a3c0*/  LDG.E.U16 R21, desc[UR60][R16.64] ;  /* 0x0000003c10157981 */ /* 0x0006a4000c1e1500 */
[C---:B---3--:R-:W-:Y:S01]  /*a3d0*/  IMAD.WIDE R16, R4.reuse, 0x2, R44 ;  /* 0x0000000204107825 */ /* 0x048fe200078e022c */
[----:B------:R-:W-:Y:S01]  /*a3e0*/  MOV R31, UR15 ;  /* 0x0000000f001f7c02 */ /* 0x000fe20008000f00 */
[----:B------:R-:W3:Y:S04]  /*a3f0*/  LDL.64 R44, [R1+0x620] ;  /* 0x00062000012c7983 */ /* 0x000ee80000100a00 */
[----:B------:R0:W3:Y:S02]  /*a400*/  LDG.E.U16 R20, desc[UR60][R16.64] ;  /* 0x0000003c10147981 */ /* 0x0000e4000c1e1500 */
[----:B0-----:R-:W-:-:S05]  /*a410*/  IMAD.WIDE R16, R4, 0x2, R18 ;  /* 0x0000000204107825 */ /* 0x001fca00078e0212 */
[----:B------:R0:W3:Y:S02]  /*a420*/  LDG.E.U16 R19, desc[UR60][R16.64] ;  /* 0x0000003c10137981 */ /* 0x0000e4000c1e1500 */
[C---:B0-----:R-:W-:Y:S01]  /*a430*/  IMAD.WIDE R16, R4.reuse, 0x2, R42 ;  /* 0x0000000204107825 */ /* 0x041fe200078e022a */
[----:B------:R-:W-:Y:S01]  /*a440*/  MOV R25, UR17 ;  /* 0x0000001100197c02 */ /* 0x000fe20008000f00 */
[----:B------:R-:W3:Y:S04]  /*a450*/  LDL.64 R42, [R1+0x618] ;  /* 0x00061800012a7983 */ /* 0x000ee80000100a00 */
[----:B------:R5:W3:Y:S02]  /*a460*/  LDG.E.U16 R18, desc[UR60][R16.64] ;  /* 0x0000003c10127981 */ /* 0x000ae4000c1e1500 */
[C---:B-----5:R-:W-:Y:S01]  /*a470*/  IMAD.WIDE R16, R4.reuse, 0x2, R40 ;  /* 0x0000000204107825 */ /* 0x060fe200078e0228 */
[----:B------:R-:W-:Y:S01]  /*a480*/  MOV R24, UR16 ;  /* 0x0000001000187c02 */ /* 0x000fe20008000f00 */
[----:B------:R-:W5:Y:S04]  /*a490*/  LDL.64 R40, [R1+0x610] ;  /* 0x0006100001287983 */ /* 0x000f680000100a00 */
[----:B------:R0:W5:Y:S02]  /*a4a0*/  LDG.E.U16 R15, desc[UR60][R16.64] ;  /* 0x0000003c100f7981 */ /* 0x000164000c1e1500 */
[C---:B0-----:R-:W-:Y:S01]  /*a4b0*/  IMAD.WIDE R16, R4.reuse, 0x2, R38 ;  /* 0x0000000204107825 */ /* 0x041fe200078e0226 */
[----:B------:R-:W-:Y:S01]  /*a4c0*/  MOV R30, UR14 ;  /* 0x0000000e001e7c02 */ /* 0x000fe20008000f00 */
[----:B------:R-:W5:Y:S04]  /*a4d0*/  LDL.64 R38, [R1+0x608] ;  /* 0x0006080001267983 */ /* 0x000f680000100a00 */
[----:B------:R4:W5:Y:S02]  /*a4e0*/  LDG.E.U16 R6, desc[UR60][R16.64] ;  /* 0x0000003c10067981 */ /* 0x000964000c1e1500 */
[C---:B----4-:R-:W-:Y:S01]  /*a4f0*/  IMAD.WIDE R16, R4.reuse, 0x2, R36 ;  /* 0x0000000204107825 */ /* 0x050fe200078e0224 */
[----:B------:R-:W-:Y:S01]  /*a500*/  MOV R29, UR13 ;  /* 0x0000000d001d7c02 */ /* 0x000fe20008000f00 */
[----:B------:R-:W4:Y:S04]  /*a510*/  LDL.64 R36, [R1+0x600] ;  /* 0x0006000001247983 */ /* 0x000f280000100a00 */
[----:B------:R0:W4:Y:S02]  /*a520*/  LDG.E.U16 R2, desc[UR60][R16.64] ;  /* 0x0000003c10027981 */ /* 0x000124000c1e1500 */
[----:B0-----:R-:W-:-:S05]  /*a530*/  IMAD.WIDE R16, R4, 0x2, R34 ;  /* 0x0000000204107825 */ /* 0x001fca00078e0222 */
[----:B------:R0:W4:Y:S02]  /*a540*/  LDG.E.U16 R0, desc[UR60][R16.64] ;  /* 0x0000003c10007981 */ /* 0x000124000c1e1500 */
[----:B0-----:R-:W-:Y:S02]  /*a550*/  IMAD.WIDE R16, R4, 0x2, R32 ;  /* 0x0000000204107825 */ /* 0x001fe400078e0220 */
[----:B------:R-:W4:Y:S04]  /*a560*/  LDL.64 R32, [R1+0x218] ;  /* 0x0002180001207983 */ /* 0x000f280000100a00 */
[----:B------:R-:W4:Y:S01]  /*a570*/  LDG.E.U16 R16, desc[UR60][R16.64] ;  /* 0x0000003c10107981 */ /* 0x000f22000c1e1500 */
[----:B------:R-:W-:Y:S06]  /*a580*/  BAR.SYNC.DEFER_BLOCKING 0x0 ;  /* 0x0000000000007b1d */ /* 0x000fec0000010000 */
        /* <DEDUP_REMOVED lines=39> */
[----:B--2---:R-:W-:Y:S04]  /*a800*/  STS.U16 [R10+0x13600], R153 ;  /* 0x013600990a007388 */ /* 0x004fe80000000400 */
        /* <DEDUP_REMOVED lines=13> */
[----:B------:R-:W-:Y:S04]  /*a8e0*/  STS.U16 [R8+0x11700], R19 ;  /* 0x0117001308007388 */ /* 0x000fe80000000400 */
[----:B------:R-:W-:Y:S04]  /*a8f0*/  STS.U16 [R8+0x12700], R18 ;  /* 0x0127001208007388 */ /* 0x000fe80000000400 */
[----:B-----5:R-:W-:Y:S01]  /*a900*/  STS.U16 [R8+0x13700], R15 ;  /* 0x0137000f08007388 */ /* 0x020fe20000000400 */
[----:B------:R-:W0:Y:S03]  /*a910*/  S2R R35, SR_CgaCtaId ;  /* 0x0000000000237919 */ /* 0x000e260000008800 */
[----:B------:R-:W-:Y:S04]  /*a920*/  STS.U16 [R7+0x10380], R185 ;  /* 0x010380b907007388 */ /* 0x000fe80000000400 */
[----:B------:R-:W-:Y:S04]  /*a930*/  STS.U16 [R7+0x11380], R184 ;  /* 0x011380b807007388 */ /* 0x000fe80000000400 */
[----:B------:R-:W-:Y:S04]  /*a940*/  STS.U16 [R7+0x12380], R183 ;  /* 0x012380b707007388 */ /* 0x000fe80000000400 */
[----:B------:R-:W-:Y:S04]  /*a950*/  STS.U16 [R7+0x13380], R182 ;  /* 0x013380b607007388 */ /* 0x000fe80000000400 */
[----:B------:R-:W-:Y:S04]  /*a960*/  STS.U16 [R7+0x10780], R6 ;  /* 0x0107800607007388 */ /* 0x000fe80000000400 */
[----:B----4-:R1:W-:Y:S04]  /*a970*/  STS.U16 [R7+0x13780], R16 ;  /* 0x0137801007007388 */ /* 0x0103e80000000400 */
[----:B-1----:R-:W2:Y:S04]  /*a980*/  LDL.64 R16, [R1+0x640] ;  /* 0x0006400001107983 */ /* 0x002ea80000100a00 */
[----:B------:R-:W-:Y:S04]  /*a990*/  STS.U16 [R7+0x11780], R2 ;  /* 0x0117800207007388 */ /* 0x000fe80000000400 */
[----:B------:R1:W-:Y:S01]  /*a9a0*/  STS.U16 [R7+0x12780], R0 ;  /* 0x0127800007007388 */ /* 0x0003e20000000400 */
[----:B------:R3:W-:Y:S06]  /*a9b0*/  MEMBAR.ALL.CTA ;  /* 0x0000000000007992 */ /* 0x0007ec0000008000 */
[----:B---3--:R-:W3:Y:S01]  /*a9c0*/  FENCE.VIEW.ASYNC.S ;  /* 0x00000000000073c6 */ /* 0x008ee20000000000 */
[----:B------:R-:W-:-:S04]  /*a9d0*/  MOV R34, 0x400 ;  /* 0x0000040000227802 */ /* 0x000fc80000000f00 */
[----:B0-----:R-:W-:-:S04]  /*a9e0*/  LEA R34, R35, R34, 0x18 ;  /* 0x0000002223227211 */ /* 0x001fc800078ec0ff */
[----:B------:R-:W-:Y:S01]  /*a9f0*/  SHF.R.U32.HI R34, RZ, 0x4, R34 ;  /* 0x00000004ff227819 */ /* 0x000fe20000011622 */
[----:B---3--:R-:W-:Y:S03]  /*aa00*/  BAR.SYNC.DEFER_BLOCKING 0x0 ;  /* 0x0000000000007b1d */ /* 0x008fe60000010000 */
[----:B------:R-:W-:Y:S02]  /*aa10*/  SGXT.U32 R34, R34, 0xe ;  /* 0x0000000e2222781a */ /* 0x000fe40000000000 */
[----:B------:R-:W-:Y:S02]  /*aa20*/  R2UR UR58, R32 ;  /* 0x00000000203a72ca */ /* 0x000fe400000e0000 */
[----:B------:R-:W-:Y:S02]  /*aa30*/  R2UR UR56, R34 ;  /* 0x00000000223872ca */ /* 0x000fe400000e0000 */
[----:B------:R-:W-:Y:S01]  /*aa40*/  MOV R22, UR7 ;  /* 0x0000000700167c02 */ /* 0x000fe20008000f00 */
[----:B------:R-:W3:Y:S01]  /*aa50*/  LDL.64 R34, [R1+0x5f8] ;  /* 0x0005f80001227983 */ /* 0x000ee20000100a00 */
[----:B------:R-:W-:-:S02]  /*aa60*/  MOV R21, UR6 ;  /* 0x0000000600157c02 */ /* 0x000fc40008000f00 */
[----:B------:R-:W-:Y:S01]  /*aa70*/  MOV R20, UR5 ;  /* 0x0000000500147c02 */ /* 0x000fe20008000f00 */
[----:B------:R-:W4:Y:S01]  /*aa80*/  LDL.64 R32, [R1+0x5f0] ;  /* 0x0005f00001207983 */ /* 0x000f220000100a00 */
[----:B------:R-:W-:-:S06]  /*aa90*/  WARPGROUP.ARRIVE ;  /* 0x00000000000079c5 */ /* 0x000fcc0000000000 */
[----:B------:R-:W-:Y:S03]  /*aaa0*/  HGMMA.64x16x16.F32.BF16 R152, gdesc[UR56].tnspA, RZ, !UPT, gsb0 ;  /* 0x20200000389879f0 */ /* 0x000fe6000c0018ff */
[----:B------:R-:W-:Y:S02]  /*aab0*/  WARPGROUP.DEPBAR.LE gsb0, 0x0 ;  /* 0x00008000000079c5 */ /* 0x000fe40000010000 */
[----:B------:R-:W-:-:S06]  /*aac0*/  WARPGROUP.ARRIVE ;  /* 0x00000000000079c5 */ /* 0x000fcc0000000000 */
[----:B------:R-:W-:Y:S03]  /*aad0*/  HGMMA.64x16x16.F32.BF16 R152, gdesc[UR4].tnspA, R152, gsb0 ;  /* 0x20200000049879f0 */ /* 0x000fe60008001898 */
[----:B------:R-:W-:Y:S02]  /*aae0*/  WARPGROUP.DEPBAR.LE gsb0, 0x0 ;  /* 0x00008000000079c5 */ /* 0x000fe40000010000 */
[----:B------:R-:W-:-:S06]  /*aaf0*/  WARPGROUP.ARRIVE ;  /* 0x00000000000079c5 */ /* 0x000fcc0000000000 */
[----:B------:R-:W-:Y:S01]  /*ab00*/  HGMMA.64x16x16.F32.BF16 R152, gdesc[UR8].tnspA, R152, gsb0 ;  /* 0x20200000089879f0 */ /* 0x000fe20008001898 */
[----:B------:R-:W-:Y:S02]  /*ab10*/  MOV R19, UR4 ;  /* 0x0000000400137c02 */ /* 0x000fe40008000f00 */
[----:B------:R-:W-:Y:S02]  /*ab20*/  R2UR UR4, R64 ;  /* 0x00000000400472ca */ /* 0x000fe400000e0000 */
[----:B------:R-:W-:Y:S02]  /*ab30*/  R2UR UR5, R65 ;  /* 0x00000000410572ca */ /* 0x000fe400000e0000 */
[----:B------:R-:W-:Y:S02]  /*ab40*/  R2UR UR6, R62 ;  /* 0x000000003e0672ca */ /* 0x000fe400000e0000 */
[----:B------:R-:W-:Y:S02]  /*ab50*/  R2UR UR7, R63 ;  /* 0x000000003f0772ca */ /* 0x000fe400000e0000 */
[----:B------:R-:W-:-:S02]  /*ab60*/  R2UR UR18, R52 ;  /* 0x00000000341272ca */ /* 0x000fc400000e0000 */
[----:B------:R-:W-:Y:S01]  /*ab70*/  R2UR UR19, R53 ;  /* 0x00000000351372ca */ /* 0x000fe200000e0000 */
[----:B------:R-:W-:Y:S02]  /*ab80*/  WARPGROUP.DEPBAR.LE gsb0, 0x0 ;  /* 0x00008000000079c5 */ /* 0x000fe40000010000 */
[----:B------:R-:W-:-:S06]  /*ab90*/  WARPGROUP.ARRIVE ;  /* 0x00000000000079c5 */ /* 0x000fcc0000000000 */
[----:B------:R-:W-:Y:S01]  /*aba0*/  HGMMA.64x16x16.F32.BF16 R152, gdesc[UR4].tnspA, R152, gsb0 ;  /* 0x20200000049879f0 */ /* 0x000fe20008001898 */
[----:B------:R-:W-:Y:S02]  /*abb0*/  R2UR UR5, R20 ;  /* 0x00000000140572ca */ /* 0x000fe400000e0000 */
[----:B------:R-:W-:Y:S02]  /*abc0*/  R2UR UR4, R19 ;  /* 0x00000000130472ca */ /* 0x000fe400000e0000 */
[----:B------:R-:W-:Y:S02]  /*abd0*/  MOV R18, UR19 ;  /* 0x0000001300127c02 */ /* 0x000fe40008000f00 */
[----:B------:R-:W-:-:S09]  /*abe0*/  R2UR UR19, R51 ;  /* 0x00000000331372ca */ /* 0x000fd200000e0000 */
[----:B------:R-:W-:Y:S01]  /*abf0*/  UIADD3.64 UR16, UR4, 0x180, URZ ;  /* 0x0000018004107897 */ /* 0x000fe2000fffe03f */
[----:B--2---:R-:W-:Y:S02]  /*ac00*/  R2UR UR15, R17 ;  /* 0x00000000110f72ca */ /* 0x004fe400000e0000 */
[----:B------:R-:W-:Y:S02]  /*ac10*/  MOV R17, UR18 ;  /* 0x0000001200117c02 */ /* 0x000fe40008000f00 */
[----:B------:R-:W-:Y:S01]  /*ac20*/  R2UR UR18, R50 ;  /* 0x00000000321272ca */ /* 0x000fe200000e0000 */
[----:B------:R-:W-:Y:S02]  /*ac30*/  WARPGROUP.DEPBAR.LE gsb0, 0x0 ;  /* 0x00008000000079c5 */ /* 0x000fe40000010000 */
[----:B------:R-:W-:Y:S01]  /*ac40*/  WARPGROUP.ARRIVE ;  /* 0x00000000000079c5 */ /* 0x000fe20000000000 */
[----:B------:R-:W-:Y:S02]  /*ac50*/  R2UR UR14, R16 ;  /* 0x00000000100e72ca */ /* 0x000fe400000e0000 */
[----:B------:R-:W-:-:S02]  /*ac60*/  MOV R28, UR12 ;  /* 0x0000000c001c7c02 */ /* 0x000fc40008000f00 */
[----:B------:R-:W-:Y:S02]  /*ac70*/  R2UR UR10, R58 ;  /* 0x000000003a0a72ca */ /* 0x000fe400000e0000 */
[----:B------:R-:W-:Y:S01]  /*ac80*/  R2UR UR11, R59 ;  /* 0x000000003b0b72ca */ /* 0x000fe200000e0000 */
[----:B------:R-:W-:Y:S01]  /*ac90*/  UIADD3.64 UR8, UR4, 0x280, URZ ;  /* 0x0000028004087897 */ /* 0x000fe2000fffe03f */
[----:B-1----:R-:W-:Y:S01]  /*aca0*/  MOV R0, UR58 ;  /* 0x0000003a00007c02 */ /* 0x002fe20008000f00 */
[----:B------:R-:W-:Y:S01]  /*acb0*/  HGMMA.64x16x16.F32.BF16 R152, gdesc[UR16].tnspA, R152, gsb0 ;  /* 0x20200000109879f0 */ /* 0x000fe20008001898 */
[----:B------:R-:W-:Y:S02]  /*acc0*/  MOV R16, UR15 ;  /* 0x0000000f00107c02 */ /* 0x000fe40008000f00 */
[----:B------:R-:W-:Y:S01]  /*acd0*/  R2UR UR59, R61 ;  /* 0x000000003d3b72ca */ /* 0x000fe200000e0000 */
[----:B------:R-:W-:Y:S01]  /*ace0*/  UIADD3.64 UR56, UR4, 0x300, URZ ;  /* 0x0000030004387897 */ /* 0x000fe2000fffe03f */
[----:B------:R-:W-:Y:S01]  /*acf0*/  MOV R15, UR14 ;  /* 0x0000000e000f7c02 */ /* 0x000fe20008000f00 */
[----:B------:R-:W2:Y:S01]  /*ad00*/  LDL.64 R50, [R1+0x290] ;  /* 0x0002900001327983 */ /* 0x000ea20000100a00 */
[----:B------:R-:W-:-:S02]  /*ad10*/  R2UR UR14, R54 ;  /* 0x00000000360e72ca */ /* 0x000fc400000e0000 */
[----:B------:R-:W-:Y:S01]  /*ad20*/  R2UR UR15, R55 ;  /* 0x00000000370f72ca */ /* 0x000fe200000e0000 */
[----:B------:R-:W-:Y:S01]  /*ad30*/  UIADD3.64 UR12, UR4, 0x200, URZ ;  /* 0x00000200040c7897 */ /* 0x000fe2000fffe03f */
[----:B------:R-:W-:Y:S02]  /*ad40*/  WARPGROUP.DEPBAR.LE gsb0, 0x0 ;  /* 0x00008000000079c5 */ /* 0x000fe40000010000 */
[----:B------:R-:W-:-:S09]  /*ad50*/  WARPGROUP.ARRIVE ;  /* 0x00000000000079c5 */ /* 0x000fd20000000000 */
[----:B------:R-:W-:Y:S01]  /*ad60*/  HGMMA.64x16x16.F32.BF16 R152, gdesc[UR12].tnspA, R152, gsb0 ;  /* 0x202000000c9879f0 */ /* 0x000fe20008001898 */
[----:B------:R-:W-:Y:S02]  /*ad70*/  MOV R6, UR11 ;  /* 0x0000000b00067c02 */ /* 0x000fe40008000f00 */
[----:B------:R-:W-:Y:S02]  /*ad80*/  MOV R2, UR10 ;  /* 0x0000000a00027c02 */ /* 0x000fe40008000f00 */
[----:B------:R-:W-:Y:S02]  /*ad90*/  R2UR UR10, R56 ;  /* 0x00000000380a72ca */ /* 0x000fe400000e0000 */
[----:B------:R-:W-:Y:S01]  /*ada0*/  R2UR UR11, R57 ;  /* 0x00000000390b72ca */ /* 0x000fe200000e0000 */
[----:B------:R-:W-:Y:S02]  /*adb0*/  WARPGROUP.DEPBAR.LE gsb0, 0x0 ;  /* 0x00008000000079c5 */ /* 0x000fe40000010000 */
[----:B------:R-:W-:-:S10]  /*adc0*/  WARPGROUP.ARRIVE ;  /* 0x00000000000079c5 */ /* 0x000fd40000000000 */
[----:B------:R-:W-:Y:S01]  /*add0*/  HGMMA.64x16x16.F32.BF16 R152, gdesc[UR8].tnspA, R152, gsb0 ;  /* 0x20200000089879f0 */ /* 0x000fe20008001898 */
[----:B------:R-:W-:Y:S02]  /*ade0*/  R2UR UR58, R60 ;  /* 0x000000003c3a72ca */ /* 0x000fe400000e0000 */
[----:B------:R-:W-:Y:S02]  /*adf0*/  WARPGROUP.DEPBAR.LE gsb0, 0x0 ;  /* 0x00008000000079c5 */ /* 0x000fe40000010000 */
[----:B------:R-:W-:-:S09]  /*ae00*/  WARPGROUP.ARRIVE ;  /* 0x00000000000079c5 */ /* 0x000fd20000000000 */
[----:B------:R-:W-:Y:S01]  /*ae10*/  HGMMA.64x16x16.F32.BF16 R152, gdesc[UR56].tnspA, R152, gsb0 ;  /* 0x20200000389879f0 */ /* 0x000fe20008001898 */
[----:B------:R-:W-:Y:S02]  /*ae20*/  R2UR UR11, R6 ;  /* 0x00000000060b72ca */ /* 0x000fe400000e0000 */
[----:B------:R-:W-:Y:S01]  /*ae30*/  R2UR UR10, R2 ;  /* 0x00000000020a72ca */ /* 0x000fe200000e0000 */
[----:B------:R-:W-:Y:S01]  /*ae40*/  UIADD3.64 UR8, UR4, 0x380, URZ ;  /* 0x0000038004087897 */ /* 0x000fe2000fffe03f */
        /* <DEDUP_REMOVED lines=12> */
[----:B------:R-:W-:Y:S01]  /*af10*/  MOV R252, UR23 ;  /* 0x0000001700fc7c02 */ /* 0x000fe20008000f00 */
[----:B------:R-:W5:Y:S01]  /*af20*/  LDL.64 R18, [R1+0x408] ;  /* 0x0004080001127983 */ /* 0x000f620000100a00 */
[----:B------:R-:W-:Y:S02]  /*af30*/  WARPGROUP.DEPBAR.LE gsb0, 0x0 ;  /* 0x00008000000079c5 */ /* 0x000fe40000010000 */
[----:B------:R-:W-:Y:S01]  /*af40*/  WARPGROUP.ARRIVE ;  /* 0x00000000000079c5 */ /* 0x000fe20000000000 */
[----:B------:R-:W-:Y:S01]  /*af50*/  MOV R251, UR22 ;  /* 0x0000001600fb7c02 */ /* 0x000fe20008000f00 */
[----:B------:R-:W2:Y:S05]  /*af60*/  LDL.64 R16, [R1+0x400] ;  /* 0x0004000001107983 */ /* 0x000eaa0000100a00 */
[----:B------:R-:W-:Y:S01]  /*af70*/  HGMMA.64x16x16.F32.BF16 R152, gdesc[UR16].tnspA, R152, gsb0 ;  /* 0x20200000109879f0 */ /* 0x000fe20008001898 */
[----:B------:R-:W-:-:S02]  /*af80*/  R2UR UR17, R25 ;  /* 0x00000000191172ca */ /* 0x000fc400000e0000 */
[----:B------:R-:W-:Y:S02]  /*af90*/  R2UR UR16, R24 ;  /* 0x00000000181072ca */ /* 0x000fe400000e0000 */
[----:B------:R-:W2:Y:S01]  /*afa0*/  LDL.64 R24, [R1+0x420] ;  /* 0x0004200001187983 */ /* 0x000ea20000100a00 */
[----:B------:R-:W-:Y:S02]  /*afb0*/  R2UR UR22, R48 ;  /* 0x00000000301672ca */ /* 0x000fe400000e0000 */
[----:B------:R-:W-:Y:S02]  /*afc0*/  R2UR UR23, R49 ;  /* 0x00000000311772ca */ /* 0x000fe400000e0000 */
[----:B------:R-:W-:Y:S01]  /*afd0*/  MOV R250, UR21 ;  /* 0x0000001500fa7c02 */ /* 0x000fe20008000f00 */
[----:B------:R-:W2:Y:S01]  /*afe0*/  LDL.64 R48, [R1+0x288] ;  /* 0x0002880001307983 */ /* 0x000ea20000100a00 */
[----:B------:R-:W-:Y:S01]  /*aff0*/  MOV R249, UR20 ;  /* 0x0000001400f97c02 */ /* 0x000fe20008000f00 */
[----:B------:R-:W-:Y:S01]  /*b000*/  UIADD3.64 UR20, UR4, 0x500, URZ ;  /* 0x0000050004147897 */ /* 0x000fe2000fffe03f */
[----:B------:R-:W-:-:S02]  /*b010*/  WARPGROUP.DEPBAR.LE gsb0, 0x0 ;  /* 0x00008000000079c5 */ /* 0x000fc40000010000 */
[----:B------:R-:W-:-:S06]  /*b020*/  WARPGROUP.ARRIVE ;  /* 0x00000000000079c5 */ /* 0x000fcc0000000000 */
[----:B------:R-:W-:Y:S01]  /*b030*/  HGMMA.64x16x16.F32.BF16 R152, gdesc[UR20].tnspA, R152, gsb0 ;  /* 0x20200000149879f0 */ /* 0x000fe20008001898 */
[----:B------:R-:W-:Y:S02]  /*b040*/  MOV R248, UR27 ;  /* 0x0000001b00f87c02 */ /* 0x000fe40008000f00 */
[----:B------:R-:W-:Y:S02]  /*b050*/  MOV R247, UR26 ;  /* 0x0000001a00f77c02 */ /* 0x000fe40008000f00 */
        /* <DEDUP_REMOVED lines=20> */
[----:B------:R-:W-:Y:S02]  /*b1a0*/  R2UR UR7, R22 ;  /* 0x00000000160772ca */ /* 0x000fe400000e0000 */
[----:B------:R-:W-:Y:S01]  /*b1b0*/  R2UR UR6, R21 ;  /* 0x00000000150672ca */ /* 0x000fe200000e0000 */
[----:B------:R-:W2:Y:S04]  /*b1c0*/  LDL.64 R22, [R1+0x418] ;  /* 0x0004180001167983 */ /* 0x000ea80000100a00 */
[----:B------:R-:W2:Y:S01]  /*b1d0*/  LDL.64 R20, [R1+0x410] ;  /* 0x0004100001147983 */ /* 0x000ea20000100a00 */
[----:B------:R-:W-:Y:S02]  /*b1e0*/  MOV R228, UR47 ;  /* 0x0000002f00e47c02 */ /* 0x000fe40008000f00 */
[----:B------:R-:W-:-:S02]  /*b1f0*/  MOV R227, UR46 ;  /* 0x0000002e00e37c02 */ /* 0x000fc40008000f00 */
[----:B------:R-:W-:Y:S02]  /*b200*/  MOV R224, UR51 ;  /* 0x0000003300e07c02 */ /* 0x000fe40008000f00 */
[----:B------:R-:W-:Y:S02]  /*b210*/  MOV R223, UR50 ;  /* 0x0000003200df7c02 */ /* 0x000fe40008000f00 */
[----:B------:R-:W-:Y:S02]  /*b220*/  R2UR UR46, R36 ;  /* 0x00000000242e72ca */ /* 0x000fe400000e0000 */
[----:B------:R-:W-:Y:S02]  /*b230*/  R2UR UR47, R37 ;  /* 0x00000000252f72ca */ /* 0x000fe400000e0000 */
[----:B---3--:R-:W-:Y:S01]  /*b240*/  R2UR UR50, R34 ;  /* 0x00000000223272ca */ /* 0x008fe200000e0000 */
[----:B------:R-:W3:Y:S01]  /*b250*/  LDL.64 R36, [R1+0x3e8] ;  /* 0x0003e80001247983 */ /* 0x000ee20000100a00 */
[----:B------:R-:W-:-:S02]  /*b260*/  R2UR UR51, R35 ;  /* 0x00000000233372ca */ /* 0x000fc400000e0000 */
[----:B------:R-:W-:Y:S01]  /*b270*/  MOV R240, UR35 ;  /* 0x0000002300f07c02 */ /* 0x000fe20008000f00 */
[----:B------:R-:W3:Y:S01]  /*b280*/  LDL.64 R34, [R1+0x3e0] ;  /* 0x0003e00001227983 */ /* 0x000ee20000100a00 */
[----:B------:R-:W-:Y:S02]  /*b290*/  MOV R239, UR34 ;  /* 0x0000002200ef7c02 */ /* 0x000fe40008000f00 */
[----:B------:R-:W-:Y:S02]  /*b2a0*/  R2UR UR34, R42 ;  /* 0x000000002a2272ca */ /* 0x000fe400000e0000 */
[----:B------:R-:W-:Y:S02]  /*b2b0*/  R2UR UR35, R43 ;  /* 0x000000002b2372ca */ /* 0x000fe400000e0000 */
[----:B------:R-:W-:Y:S01]  /*b2c0*/  MOV R238, UR33 ;  /* 0x0000002100ee7c02 */ /* 0x000fe20008000f00 */
[----:B------:R-:W3:Y:S01]  /*b2d0*/  LDL.64 R42, [R1+0x3d0] ;  /* 0x0003d000012a7983 */ /* 0x000ee20000100a00 */
[----:B------:R-:W-:Y:S01]  /*b2e0*/  MOV R237, UR32 ;  /* 0x0000002000ed7c02 */ /* 0x000fe20008000f00 */
[----:B------:R-:W-:Y:S01]  /*b2f0*/  UIADD3.64 UR32, UR4, 0x680, URZ ;  /* 0x0000068004207897 */ /* 0x000fe2000fffe03f */
[----:B------:R-:W-:-:S02]  /*b300*/  MOV R218, UR55 ;  /* 0x0000003700da7c02 */ /* 0x000fc40008000f00 */
[----:B------:R-:W-:Y:S02]  /*b310*/  MOV R217, UR54 ;  /* 0x0000003600d97c02 */ /* 0x000fe40008000f00 */
[----:B------:R-:W-:Y:S02]  /*b320*/  R2UR UR15, R31 ;  /* 0x000000001f0f72ca */ /* 0x000fe400000e0000 */
[----:B------:R-:W-:Y:S02]  /*b330*/  R2UR UR14, R30 ;  /* 0x000000001e0e72ca */ /* 0x000fe400000e0000 */
[----:B----4-:R-:W-:Y:S01]  /*b340*/  R2UR UR54, R32 ;  /* 0x00000000203672ca */ /* 0x010fe200000e0000 */
[----:B------:R-:W4:Y:S01]  /*b350*/  LDL.64 R30, [R1+0x3c0] ;  /* 0x0003c000011e7983 */ /* 0x000f220000100a00 */
[----:B------:R-:W-:-:S03]  /*b360*/  R2UR UR55, R33 ;  /* 0x00000000213772ca */ /* 0x000fc600000e0000 */
[----:B------:R-:W4:Y:S01]  /*b370*/  LDL.64 R32, [R1+0x3c8] ;  /* 0x0003c80001207983 */ /* 0x000f220000100a00 */
[----:B------:R-:W-:Y:S02]  /*b380*/  WARPGROUP.DEPBAR.LE gsb0, 0x0 ;  /* 0x00008000000079c5 */ /* 0x000fe40000010000 */
[----:B------:R-:W-:Y:S01]  /*b390*/  WARPGROUP.ARRIVE ;  /* 0x00000000000079c5 */ /* 0x000fe20000000000 */
[----:B------:R-:W-:Y:S02]  /*b3a0*/  R2UR UR13, R29 ;  /* 0x000000001d0d72ca */ /* 0x000fe400000e0000 */
[----:B------:R-:W-:Y:S02]  /*b3b0*/  R2UR UR12, R28 ;  /* 0x000000001c0c72ca */ /* 0x000fe400000e0000 */
[----:B------:R-:W4:Y:S01]  /*b3c0*/  LDL.64 R28, [R1+0x3b0] ;  /* 0x0003b000011c7983 */ /* 0x000f220000100a00 */
[----:B------:R-:W-:Y:S01]  /*b3d0*/  HGMMA.64x16x16.F32.BF16 R152, gdesc[UR32].tnspA, R152, gsb0 ;  /* 0x20200000209879f0 */ /* 0x000fe20008001898 */
[----:B------:R-:W-:-:S02]  /*b3e0*/  R2UR UR19, R27 ;  /* 0x000000001b1372ca */ /* 0x000fc400000e0000 */
[----:B------:R-:W-:Y:S02]  /*b3f0*/  R2UR UR18, R26 ;  /* 0x000000001a1272ca */ /* 0x000fe400000e0000 */
[----:B------:R-:W4:Y:S01]  /*b400*/  LDL.64 R26, [R1+0x3a0] ;  /* 0x0003a000011a7983 */ /* 0x000f220000100a00 */
[----:B------:R-:W-:Y:S02]  /*b410*/  MOV R236, UR39 ;  /* 0x0000002700ec7c02 */ /* 0x000fe40008000f00 */
[----:B------:R-:W-:Y:S02]  /*b420*/  MOV R235, UR38 ;  /* 0x0000002600eb7c02 */ /* 0x000fe40008000f00 */
[----:B------:R-:W-:Y:S02]  /*b430*/  R2UR UR38, R40 ;  /* 0x00000000282672ca */ /* 0x000fe400000e0000 */
[----:B------:R-:W-:Y:S02]  /*b440*/  R2UR UR39, R41 ;  /* 0x00000000292772ca */ /* 0x000fe400000e0000 */
[----:B------:R-:W-:-:S02]  /*b450*/  MOV R234, UR37 ;  /* 0x0000002500ea7c02 */ /* 0x000fc40008000f00 */
[----:B------:R-:W-:Y:S01]  /*b460*/  MOV R233, UR36 ;  /* 0x0000002400e97c02 */ /* 0x000fe20008000f00 */
[----:B------:R-:W-:Y:S01]  /*b470*/  UIADD3.64 UR36, UR4, 0x700, URZ ;  /* 0x0000070004247897 */ /* 0x000fe2000fffe03f */
[----:B------:R-:W-:Y:S02]  /*b480*/  MOV R232, UR43 ;  /* 0x0000002b00e87c02 */ /* 0x000fe40008000f00 */
[----:B------:R-:W-:Y:S02]  /*b490*/  MOV R231, UR42 ;  /* 0x0000002a00e77c02 */ /* 0x000fe40008000f00 */
[----:B------:R-:W-:Y:S02]  /*b4a0*/  MOV R230, UR41 ;  /* 0x0000002900e67c02 */ /* 0x000fe40008000f00 */
[----:B------:R-:W-:Y:S02]  /*b4b0*/  MOV R229, UR40 ;  /* 0x0000002800e57c02 */ /* 0x000fe40008000f00 */
[----:B------:R-:W-:-:S02]  /*b4c0*/  MOV R226, UR45 ;  /* 0x0000002d00e27c02 */ /* 0x000fc40008000f00 */
[----:B------:R-:W-:Y:S02]  /*b4d0*/  MOV R225, UR44 ;  /* 0x0000002c00e17c02 */ /* 0x000fe40008000f00 */
[----:B------:R-:W-:Y:S02]  /*b4e0*/  MOV R221, UR49 ;  /* 0x0000003100dd7c02 */ /* 0x000fe40008000f00 */
[----:B------:R-:W-:Y:S01]  /*b4f0*/  MOV R219, UR48 ;  /* 0x0000003000db7c02 */ /* 0x000fe20008000f00 */
[----:B-----5:R-:W-:-:S04]  /*b500*/  IMAD.WIDE R18, R3, 0x2, R18 ;  /* 0x0000000203127825 */ /* 0x020fc800078e0212 */
[----:B--2---:R-:W-:Y:S01]  /*b510*/  IMAD.WIDE R160, R3, 0x2, R24 ;  /* 0x0000000203a07825 */ /* 0x004fe200078e0218 */
[----:B------:R-:W-:Y:S02]  /*b520*/  WARPGROUP.DEPBAR.LE gsb0, 0x0 ;  /* 0x00008000000079c5 */ /* 0x000fe40000010000 */
[----:B------:R-:W2:Y:S01]  /*b530*/  LDL.64 R24, [R1+0x398] ;  /* 0x0003980001187983 */ /* 0x000ea20000100a00 */
[----:B------:R-:W-:Y:S01]  /*b540*/  WARPGROUP.ARRIVE ;  /* 0x00000000000079c5 */ /* 0x000fe20000000000 */
[----:B------:R-:W-:Y:S02]  /*b550*/  R2UR UR42, R38 ;  /* 0x00000000262a72ca */ /* 0x000fe400000e0000 */
[----:B------:R-:W-:Y:S01]  /*b560*/  R2UR UR43, R39 ;  /* 0x00000000272b72ca */ /* 0x000fe200000e0000 */
[----:B------:R-:W-:Y:S01]  /*b570*/  UIADD3.64 UR40, UR4, 0x780, URZ ;  /* 0x0000078004287897 */ /* 0x000fe2000fffe03f */
[----:B------:R-:W5:Y:S01]  /*b580*/  LDL.64 R40, [R1+0x3b8] ;  /* 0x0003b80001287983 */ /* 0x000f620000100a00 */
[----:B------:R-:W-:Y:S01]  /*b590*/  HGMMA.64x16x16.F32.BF16 R152, gdesc[UR36].tnspA, R152, gsb0 ;  /* 0x20200000249879f0 */ /* 0x000fe20008001898 */
[----:B------:R-:W-:-:S02]  /*b5a0*/  UIADD3.64 UR44, UR4, 0x800, URZ ;  /* 0x00000800042c7897 */ /* 0x000fc4000fffe03f */
[----:B------:R-:W-:Y:S01]  /*b5b0*/  UIADD3.64 UR48, UR4, 0x880, URZ ;  /* 0x0000088004307897 */ /* 0x000fe2000fffe03f */
[----:B------:R-:W5:Y:S01]  /*b5c0*/  LDL.64 R38, [R1+0x3a8] ;  /* 0x0003a80001267983 */ /* 0x000f620000100a00 */
[----:B------:R-:W-:Y:S02]  /*b5d0*/  R2UR UR58, R0 ;  /* 0x00000000003a72ca */ /* 0x000fe400000e0000 */
[----:B------:R-:W-:Y:S01]  /*b5e0*/  MOV R216, UR53 ;  /* 0x0000003500d87c02 */ /* 0x000fe20008000f00 */
[----:B------:R0:W5:Y:S01]  /*b5f0*/  LDG.E.U16 R2, desc[UR60][R160.64] ;  /* 0x0000003ca0027981 */ /* 0x000162000c1e1500 */
[----:B------:R-:W-:Y:S02]  /*b600*/  WARPGROUP.DEPBAR.LE gsb0, 0x0 ;  /* 0x00008000000079c5 */ /* 0x000fe40000010000 */
[----:B------:R-:W-:-:S06]  /*b610*/  WARPGROUP.ARRIVE ;  /* 0x00000000000079c5 */ /* 0x000fcc0000000000 */
[----:B------:R-:W-:Y:S03]  /*b620*/  HGMMA.64x16x16.F32.BF16 R152, gdesc[UR40].tnspA, R152, gsb0 ;  /* 0x20200000289879f0 */ /* 0x000fe60008001898 */
[----:B------:R-:W-:Y:S02]  /*b630*/  WARPGROUP.DEPBAR.LE gsb0, 0x0 ;  /* 0x00008000000079c5 */ /* 0x000fe40000010000 */
[----:B------:R-:W-:-:S06]  /*b640*/  WARPGROUP.ARRIVE ;  /* 0x00000000000079c5 */ /* 0x000fcc0000000000 */
[----:B------:R-:W-:Y:S03]  /*b650*/  HGMMA.64x16x16.F32.BF16 R152, gdesc[UR44].tnspA, R152, gsb0 ;  /* 0x202000002c9879f0 */ /* 0x000fe60008001898 */
[----:B------:R-:W-:Y:S02]  /*b660*/  WARPGROUP.DEPBAR.LE gsb0, 0x0 ;  /* 0x00008000000079c5 */ /* 0x000fe40000010000 */
[----:B------:R-:W-:-:S06]  /*b670*/  WARPGROUP.ARRIVE ;  /* 0x00000000000079c5 */ /* 0x000fcc0000000000 */
[----:B------:R-:W-:Y:S01]  /*b680*/  HGMMA.64x16x16.F32.BF16 R152, gdesc[UR48].tnspA, R152, gsb0 ;  /* 0x20200000309879f0 */ /* 0x000fe20008001898 */
[----:B------:R-:W-:-:S04]  /*b690*/  IMAD.WIDE R22, R3, 0x2, R22 ;  /* 0x0000000203167825 */ /* 0x000fc800078e0216 */
[----:B------:R-:W-:Y:S01]  /*b6a0*/  IMAD.WIDE R20, R3, 0x2, R20 ;  /* 0x0000000203147825 */ /* 0x000fe200078e0214 */
[----:B------:R-:W-:Y:S01]  /*b6b0*/  R2UR UR44, R225 ;  /* 0x00000000e12c72ca */ /* 0x000fe200000e0000 */
[----:B------:R1:W5:Y:S01]  /*b6c0*/  LDG.E.U16 R0, desc[UR60][R22.64] ;  /* 0x0000003c16007981 */ /* 0x000362000c1e1500 */
[----:B------:R-:W-:Y:S01]  /*b6d0*/  R2UR UR51, R224 ;  /* 0x00000000e03372ca */ /* 0x000fe200000e0000 */
[----:B0-----:R-:W-:Y:S01]  /*b6e0*/  IMAD.WIDE R160, R3, 0x2, R46 ;  /* 0x0000000203a07825 */ /* 0x001fe200078e022e */
[----:B------:R-:W-:Y:S01]  /*b6f0*/  MOV R215, UR52 ;  /* 0x0000003400d77c02 */ /* 0x000fe20008000f00 */
[----:B------:R3:W5:Y:S01]  /*b700*/  LDG.E.U16 R225, desc[UR60][R20.64] ;  /* 0x0000003c14e17981 */ /* 0x000762000c1e1500 */
[----:B------:R-:W-:-:S03]  /*b710*/  UIADD3.64 UR52, UR4, 0x900, URZ ;  /* 0x0000090004347897 */ /* 0x000fc6000fffe03f */
[----:B------:R0:W5:Y:S01]  /*b720*/  LDG.E.U16 R224, desc[UR60][R18.64] ;  /* 0x0000003c12e07981 */ /* 0x000162000c1e1500 */
[----:B-1----:R-:W-:-:S03]  /*b730*/  IMAD.WIDE R22, R3, 0x2, R44 ;  /* 0x0000000203167825 */ /* 0x002fc600078e022c */
[----:B------:R-:W5:Y:S01]  /*b740*/  LDL.64 R46, [R1+0x390] ;  /* 0x00039000012e7983 */ /* 0x000f620000100a00 */
[----:B---3--:R-:W-:-:S03]  /*b750*/  IMAD.WIDE R20, R3, 0x2, R36 ;  /* 0x0000000203147825 */ /* 0x008fc600078e0224 */
[----:B------:R-:W3:Y:S01]  /*b760*/  LDL.64 R36, [R1+0x388] ;  /* 0x0003880001247983 */ /* 0x000ee20000100a00 */
[----:B0-----:R-:W-:-:S03]  /*b770*/  IMAD.WIDE R18, R3, 0x2, R34 ;  /* 0x0000000203127825 */ /* 0x001fc600078e0222 */
[----:B------:R-:W3:Y:S01]  /*b780*/  LDL.64 R34, [R1+0x380] ;  /* 0x0003800001227983 */ /* 0x000ee20000100a00 */
[----:B------:R-:W-:Y:S01]  /*b790*/  R2UR UR49, R221 ;  /* 0x00000000dd3172ca */ /* 0x000fe200000e0000 */
[----:B------:R-:W-:Y:S02]  /*b7a0*/  IMAD.WIDE R16, R3, 0x2, R16 ;  /* 0x0000000203107825 */ /* 0x000fe400078e0210 */
[----:B------:R4:W3:Y:S04]  /*b7b0*/  LDG.E.U16 R221, desc[UR60][R22.64] ;  /* 0x0000003c16dd7981 */ /* 0x0008e8000c1e1500 */
[----:B------:R0:W3:Y:S01]  /*b7c0*/  LDG.E.U16 R15, desc[UR60][R160.64] ;  /* 0x0000003ca00f7981 */ /* 0x0000e2000c1e1500 */
[----:B------:R-:W-:-:S03]  /*b7d0*/  R2UR UR50, R223 ;  /* 0x00000000df3272ca */ /* 0x000fc600000e0000 */
[----:B------:R1:W3:Y:S01]  /*b7e0*/  LDG.E.U16 R223, desc[UR60][R16.64] ;  /* 0x0000003c10df7981 */ /* 0x0002e2000c1e1500 */
[----:B----4-:R-:W-:-:S03]  /*b7f0*/  IMAD.WIDE R22, R3, 0x2, R30 ;  /* 0x0000000203167825 */ /* 0x010fc600078e021e */
[----:B------:R-:W4:Y:S01]  /*b800*/  LDL.64 R30, [R1+0x360] ;  /* 0x00036000011e7983 */ /* 0x000f220000100a00 */
[----:B0-----:R-:W-:-:S03]  /*b810*/  IMAD.WIDE R160, R3, 0x2, R32 ;  /* 0x0000000203a07825 */ /* 0x001fc600078e0220 */
[----:B------:R-:W4:Y:S01]  /*b820*/  LDL.64 R32, [R1+0x368] ;  /* 0x0003680001207983 */ /* 0x000f220000100a00 */
[----:B------:R-:W-:Y:S02]  /*b830*/  WARPGROUP.DEPBAR.LE gsb0, 0x0 ;  /* 0x00008000000079c5 */ /* 0x000fe40000010000 */
[----:B------:R-:W-:Y:S01]  /*b840*/  WARPGROUP.ARRIVE ;  /* 0x00000000000079c5 */ /* 0x000fe20000000000 */
[----:B-1----:R-:W-:Y:S01]  /*b850*/  IMAD.WIDE R16, R3, 0x2, R42 ;  /* 0x0000000203107825 */ /* 0x002fe200078e022a */
[----:B------:R-:W4:Y:S04]  /*b860*/  LDG.E.U16 R6, desc[UR60][R22.64] ;  /* 0x0000003c16067981 */ /* 0x000f28000c1e1500 */
[----:B------:R-:W-:Y:S01]  /*b870*/  HGMMA.64x16x16.F32.BF16 R152, gdesc[UR52].tnspA, R152, gsb0 ;  /* 0x20200000349879f0 */ /* 0x000fe20008001898 */
[----:B------:R-:W-:Y:S01]  /*b880*/  R2UR UR55, R218 ;  /* 0x00000000da3772ca */ /* 0x000fe200000e0000 */
[----:B------:R-:W4:Y:S04]  /*b890*/  LDL.64 R42, [R1+0x370] ;  /* 0x00037000012a7983 */ /* 0x000f280000100a00 */
[----:B------:R0:W4:Y:S04]  /*b8a0*/  LDG.E.U16 R218, desc[UR60][R18.64] ;  /* 0x0000003c12da7981 */ /* 0x000128000c1e1500 */
[----:B------:R1:W4:Y:S01]  /*b8b0*/  LDG.E.U16 R213, desc[UR60][R160.64] ;  /* 0x0000003ca0d57981 */ /* 0x000322000c1e1500 */
[----:B------:R-:W-:-:S03]  /*b8c0*/  R2UR UR48, R219 ;  /* 0x00000000db3072ca */ /* 0x000fc600000e0000 */
[----:B------:R-:W4:Y:S01]  /*b8d0*/  LDL.64 R44, [R1+0x378] ;  /* 0x00037800012c7983 */ /* 0x000f220000100a00 */
[----:B0-----:R-:W-:-:S03]  /*b8e0*/  IMAD.WIDE R18, R3, 0x2, R28 ;  /* 0x0000000203127825 */ /* 0x001fc600078e021c */
[----:B------:R-:W4:Y:S01]  /*b8f0*/  LDL.64 R28, [R1+0x358] ;  /* 0x00035800011c7983 */ /* 0x000f220000100a00 */
[----:B-1----:R-:W-:-:S03]  /*b900*/  IMAD.WIDE R160, R3, 0x2, R26 ;  /* 0x0000000203a07825 */ /* 0x002fc600078e021a */
[----:B------:R-:W4:Y:S01]  /*b910*/  LDL.64 R26, [R1+0x340] ;  /* 0x00034000011a7983 */ /* 0x000f220000100a00 */
[----:B--2---:R-:W-:Y:S01]  /*b920*/  IMAD.WIDE R22, R3, 0x2, R24 ;  /* 0x0000000203167825 */ /* 0x004fe200078e0218 */
[----:B------:R-:W-:Y:S02]  /*b930*/  R2UR UR52, R215 ;  /* 0x00000000d73472ca */ /* 0x000fe400000e0000 */
[----:B------:R-:W2:Y:S04]  /*b940*/  LDL.64 R24, [R1+0x338] ;  /* 0x0003380001187983 */ /* 0x000ea80000100a00 */
[----:B------:R5:W2:Y:S04]  /*b950*/  LDG.E.U16 R219, desc[UR60][R20.64] ;  /* 0x0000003c14db7981 */ /* 0x000aa8000c1e1500 */
[----:B------:R0:W2:Y:S01]  /*b960*/  LDG.E.U16 R215, desc[UR60][R16.64] ;  /* 0x0000003c10d77981 */ /* 0x0000a2000c1e1500 */
[----:B------:R-:W-:-:S02]  /*b970*/  R2UR UR54, R217 ;  /* 0x00000000d93672ca */ /* 0x000fc400000e0000 */
[----:B------:R-:W-:Y:S01]  /*b980*/  R2UR UR53, R216 ;  /* 0x00000000d83572ca */ /* 0x000fe200000e0000 */
[----:B------:R-:W2:Y:S01]  /*b990*/  LDG.E.U16 R210, desc[UR60][R22.64] ;  /* 0x0000003c16d27981 */ /* 0x000ea2000c1e1500 */
[----:B-----5:R-:W-:-:S03]  /*b9a0*/  IMAD.WIDE R20, R3, 0x2, R40 ;  /* 0x0000000203147825 */ /* 0x020fc600078e0228 */
[----:B------:R-:W5:Y:S01]  /*b9b0*/  LDL.64 R40, [R1+0x350] ;  /* 0x0003500001287983 */ /* 0x000f620000100a00 */
[----:B0-----:R-:W-:-:S03]  /*b9c0*/  IMAD.WIDE R16, R3, 0x2, R38 ;  /* 0x0000000203107825 */ /* 0x001fc600078e0226 */
[----:B------:R0:W5:Y:S04]  /*b9d0*/  LDG.E.U16 R217, desc[UR60][R20.64] ;  /* 0x0000003c14d97981 */ /* 0x000168000c1e1500 */
[----:B------:R3:W5:Y:S04]  /*b9e0*/  LDG.E.U16 R216, desc[UR60][R18.64] ;  /* 0x0000003c12d87981 */ /* 0x000768000c1e1500 */
[----:B------:R1:W5:Y:S04]  /*b9f0*/  LDG.E.U16 R214, desc[UR60][R16.64] ;  /* 0x0000003c10d67981 */ /* 0x000368000c1e1500 */
[----:B------:R-:W5:Y:S04]  /*ba00*/  LDL.64 R38, [R1+0x348] ;  /* 0x0003480001267983 */ /* 0x000f680000100a00 */
[----:B------:R-:W5:Y:S01]  /*ba10*/  LDG.E.U16 R211, desc[UR60][R160.64] ;  /* 0x0000003ca0d37981 */ /* 0x000f62000c1e1500 */
[----:B0-----:R-:W-:-:S03]  /*ba20*/  IMAD.WIDE R20, R3, 0x2, R46 ;  /* 0x0000000203147825 */ /* 0x001fc600078e022e */
[----:B------:R-:W5:Y:S01]  /*ba30*/  LDL.64 R46, [R1+0x320] ;  /* 0x00032000012e7983 */ /* 0x000f620000100a00 */
[----:B---3--:R-:W-:-:S03]  /*ba40*/  IMAD.WIDE R18, R3, 0x2, R36 ;  /* 0x0000000203127825 */ /* 0x008fc600078e0224 */
[----:B------:R-:W3:Y:S01]  /*ba50*/  LDL.64 R36, [R1+0x330] ;  /* 0x0003300001247983 */ /* 0x000ee20000100a00 */
[----:B-1----:R-:W-:-:S03]  /*ba60*/  IMAD.WIDE R16, R3, 0x2, R34 ;  /* 0x0000000203107825 */ /* 0x002fc600078e0222 */
[----:B------:R-:W3:Y:S04]  /*ba70*/  LDL.64 R34, [R1+0x328] ;  /* 0x0003280001227983 */ /* 0x000ee80000100a00 */
[----:B------:R4:W3:Y:S04]  /*ba80*/  LDG.E.U16 R208, desc[UR60][R18.64] ;  /* 0x0000003c12d07981 */ /* 0x0008e8000c1e1500 */
[----:B------:R0:W3:Y:S04]  /*ba90*/  LDG.E.U16 R209, desc[UR60][R20.64] ;  /* 0x0000003c14d17981 */ /* 0x0000e8000c1e1500 */
[----:B------:R1:W3:Y:S01]  /*baa0*/  LDG.E.U16 R207, desc[UR60][R16.64] ;  /* 0x0000003c10cf7981 */ /* 0x0002e2000c1e1500 */
[----:B----4-:R-:W-:-:S03]  /*bab0*/  IMAD.WIDE R18, R3, 0x2, R30 ;  /* 0x0000000203127825 */ /* 0x010fc600078e021e */
[----:B------:R-:W4:Y:S01]  /*bac0*/  LDL.64 R30, [R1+0x310] ;  /* 0x00031000011e7983 */ /* 0x000f220000100a00 */
[----:B0-----:R-:W-:-:S03]  /*bad0*/  IMAD.WIDE R20, R3, 0x2, R32 ;  /* 0x0000000203147825 */ /* 0x001fc600078e0220 */
[----:B------:R-:W4:Y:S04]  /*bae0*/  LDL.64 R32, [R1+0x318] ;  /* 0x0003180001207983 */ /* 0x000f280000100a00 */
[----:B------:R0:W4:Y:S04]  /*baf0*/  LDG.E.U16 R203, desc[UR60][R18.64] ;  /* 0x0000003c12cb7981 */ /* 0x000128000c1e1500 */
[----:B------:R-:W4:Y:S01]  /*bb00*/  LDG.E.U16 R204, desc[UR60][R20.64] ;  /* 0x0000003c14cc7981 */ /* 0x000f22000c1e1500 */
[----:B------:R-:W-:-:S03]  /*bb10*/  IMAD.WIDE R22, R3, 0x2, R42 ;  /* 0x0000000203167825 */ /* 0x000fc600078e022a */
[----:B------:R-:W4:Y:S04]  /*bb20*/  LDL.64 R42, [R1+0x300] ;  /* 0x00030000012a7983 */ /* 0x000f280000100a00 */
[----:B------:R-:W4:Y:S01]  /*bb30*/  LDG.E.U16 R205, desc[UR60][R22.64] ;  /* 0x0000003c16cd7981 */ /* 0x000f22000c1e1500 */
[----:B-1----:R-:W-:-:S03]  /*bb40*/  IMAD.WIDE R16, R3, 0x2, R28 ;  /* 0x0000000203107825 */ /* 0x002fc600078e021c */
[----:B------:R-:W4:Y:S01]  /*bb50*/  LDL.64 R28, [R1+0x2f8] ;  /* 0x0002f800011c7983 */ /* 0x000f220000100a00 */
[----:B0-----:R-:W-:-:S03]  /*bb60*/  IMAD.WIDE R18, R3, 0x2, R26 ;  /* 0x0000000203127825 */ /* 0x001fc600078e021a */
[----:B------:R2:W4:Y:S04]  /*bb70*/  LDG.E.U16 R202, desc[UR60][R16.64] ;  /* 0x0000003c10ca7981 */ /* 0x000528000c1e1500 */
[----:B------:R-:W4:Y:S01]  /*bb80*/  LDL.64 R26, [R1+0x2e8] ;  /* 0x0002e800011a7983 */ /* 0x000f220000100a00 */
[----:B------:R-:W-:-:S03]  /*bb90*/  IMAD.WIDE R160, R3, 0x2, R44 ;  /* 0x0000000203a07825 */ /* 0x000fc600078e022c */
[----:B------:R-:W4:Y:S04]  /*bba0*/  LDL.64 R44, [R1+0x308] ;  /* 0x00030800012c7983 */ /* 0x000f280000100a00 */
[----:B------:R-:W4:Y:S01]  /*bbb0*/  LDG.E.U16 R199, desc[UR60][R18.64] ;  /* 0x0000003c12c77981 */ /* 0x000f22000c1e1500 */
[----:B------:R-:W-:Y:S02]  /*bbc0*/  R2UR UR11, R148 ;  /* 0x00000000940b72ca */ /* 0x000fe400000e0000 */
[----:B------:R-:W-:Y:S02]  /*bbd0*/  R2UR UR10, R149 ;  /* 0x00000000950a72ca */ /* 0x000fe400000e0000 */
[----:B------:R-:W-:Y:S02]  /*bbe0*/  R2UR UR9, R150 ;  /* 0x00000000960972ca */ /* 0x000fe400000e0000 */
[----:B------:R-:W-:Y:S01]  /*bbf0*/  R2UR UR8, R151 ;  /* 0x00000000970872ca */ /* 0x000fe200000e0000 */
[----:B------:R-:W-:-:S02]  /*bc00*/  WARPGROUP.DEPBAR.LE gsb0, 0x0 ;  /* 0x00008000000079c5 */ /* 0x000fc40000010000 */
[C---:B--2---:R-:W-:Y:S01]  /*bc10*/  IMAD.WIDE R16, R3.reuse, 0x2, R24 ;  /* 0x0000000203107825 */ /* 0x044fe200078e0218 */
[----:B------:R-:W-:Y:S01]  /*bc20*/  R2UR UR23, R252 ;  /* 0x00000000fc1772ca */ /* 0x000fe200000e0000 */
[----:B------:R-:W2:Y:S04]  /*bc30*/  LDL.64 R24, [R1+0x2e0] ;  /* 0x0002e00001187983 */ /* 0x000ea80000100a00 */
[----:B------:R0:W2:Y:S01]  /*bc40*/  LDG.E.U16 R198, desc[UR60][R16.64] ;  /* 0x0000003c10c67981 */ /* 0x0000a2000c1e1500 */
[----:B-----5:R-:W-:Y:S01]  /*bc50*/  IMAD.WIDE R22, R3, 0x2, R40 ;  /* 0x0000000203167825 */ /* 0x020fe200078e0228 */
[----:B------:R-:W-:Y:S02]  /*bc60*/  R2UR UR22, R251 ;  /* 0x00000000fb1672ca */ /* 0x000fe400000e0000 */
[----:B------:R-:W5:Y:S04]  /*bc70*/  LDL.64 R40, [R1+0x2f0] ;  /* 0x0002f00001287983 */ /* 0x000f680000100a00 */
[----:B------:R-:W5:Y:S01]  /*bc80*/  LDG.E.U16 R201, desc[UR60][R22.64] ;  /* 0x0000003c16c97981 */ /* 0x000f62000c1e1500 */
[----:B------:R-:W-:-:S02]  /*bc90*/  R2UR UR21, R250 ;  /* 0x00000000fa1572ca */ /* 0x000fc400000e0000 */
[----:B------:R-:W-:Y:S01]  /*bca0*/  R2UR UR20, R249 ;  /* 0x00000000f91472ca */ /* 0x000fe200000e0000 */
[----:B------:R-:W5:Y:S01]  /*bcb0*/  LDG.E.U16 R206, desc[UR60][R160.64] ;  /* 0x0000003ca0ce7981 */ /* 0x000f62000c1e1500 */
[----:B------:R-:W-:-:S03]  /*bcc0*/  IMAD.WIDE R20, R3, 0x2, R38 ;  /* 0x0000000203147825 */ /* 0x000fc600078e0226 */
[----:B------:R-:W5:Y:S04]  /*bcd0*/  LDL.64 R22, [R1+0x2b0] ;  /* 0x0002b00001167983 */ /* 0x000f680000100a00 */
[----:B------:R-:W5:Y:S04]  /*bce0*/  LDL.64 R38, [R1+0x2d8] ;  /* 0x0002d80001267983 */ /* 0x000f680000100a00 */
[----:B------:R1:W5:Y:S01]  /*bcf0*/  LDG.E.U16 R200, desc[UR60][R20.64] ;  /* 0x0000003c14c87981 */ /* 0x000362000c1e1500 */
[----:B------:R-:W-:-:S06]  /*bd00*/  WARPGROUP.ARRIVE ;  /* 0x00000000000079c5 */ /* 0x000fcc0000000000 */
[----:B------:R-:W-:Y:S01]  /*bd10*/  HGMMA.64x16x16.F32.BF16 R152, gdesc[UR8].tnspA, R152, gsb0 ;  /* 0x20200000089879f0 */ /* 0x000fe20008001898 */
[----:B0-----:R-:W-:-:S04]  /*bd20*/  IMAD.WIDE R16, R3, 0x2, R46 ;  /* 0x0000000203107825 */ /* 0x001fc800078e022e */
[C---:B---3--:R-:W-:Y:S01]  /*bd30*/  IMAD.WIDE R18, R3.reuse, 0x2, R34 ;  /* 0x0000000203127825 */ /* 0x048fe200078e0222 */
[----:B------:R4:W3:Y:S04]  /*bd40*/  LDG.E.U16 R195, desc[UR60][R16.64] ;  /* 0x0000003c10c37981 */ /* 0x0008e8000c1e1500 */
[----:B------:R-:W3:Y:S01]  /*bd50*/  LDL.64 R34, [R1+0x2c8] ;  /* 0x0002c80001227983 */ /* 0x000ee20000100a00 */
[----:B-1----:R-:W-:-:S03]  /*bd60*/  IMAD.WIDE R20, R3, 0x2, R36 ;  /* 0x0000000203147825 */ /* 0x002fc600078e0224 */
[----:B------:R-:W3:Y:S04]  /*bd70*/  LDL.64 R36, [R1+0x2d0] ;  /* 0x0002d00001247983 */ /* 0x000ee80000100a00 */
[----:B------:R0:W3:Y:S01]  /*bd80*/  LDG.E.U16 R196, desc[UR60][R18.64] ;  /* 0x0000003c12c47981 */ /* 0x0000e2000c1e1500 */
[C---:B----4-:R-:W-:Y:S01]  /*bd90*/  IMAD.WIDE R16, R3.reuse, 0x2, R30 ;  /* 0x0000000203107825 */ /* 0x050fe200078e021e */
[----:B------:R-:W-:Y:S02]  /*bda0*/  WARPGROUP.DEPBAR.LE gsb0, 0x0 ;  /* 0x00008000000079c5 */ /* 0x000fe40000010000 */
[----:B------:R-:W4:Y:S01]  /*bdb0*/  LDL.64 R30, [R1+0x2b8] ;  /* 0x0002b800011e7983 */ /* 0x000f220000100a00 */
[----:B0-----:R-:W-:-:S03]  /*bdc0*/  IMAD.WIDE R18, R3, 0x2, R32 ;  /* 0x0000000203127825 */ /* 0x001fc600078e0220 */
[----:B------:R-:W4:Y:S04]  /*bdd0*/  LDG.E.U16 R194, desc[UR60][R16.64] ;  /* 0x0000003c10c27981 */ /* 0x000f28000c1e1500 */
[----:B------:R-:W4:Y:S04]  /*bde0*/  LDL.64 R32, [R1+0x2c0] ;  /* 0x0002c00001207983 */ /* 0x000f280000100a00 */
[----:B------:R0:W4:Y:S04]  /*bdf0*/  LDG.E.U16 R193, desc[UR60][R18.64] ;  /* 0x0000003c12c17981 */ /* 0x000128000c1e1500 */
[----:B------:R-:W4:Y:S04]  /*be00*/  LDG.E.U16 R197, desc[UR60][R20.64] ;  /* 0x0000003c14c57981 */ /* 0x000f28000c1e1500 */
[----:B------:R-:W4:Y:S01]  /*be10*/  LDL.64 R46, [R1+0x280] ;  /* 0x00028000012e7983 */ /* 0x000f220000100a00 */
[----:B0-----:R-:W-:Y:S01]  /*be20*/  IMAD.WIDE R18, R3, 0x2, R42 ;  /* 0x0000000203127825 */ /* 0x001fe200078e022a */
[----:B------:R-:W-:-:S02]  /*be30*/  WARPGROUP.ARRIVE ;  /* 0x00000000000079c5 */ /* 0x000fc40000000000 */
[----:B------:R-:W4:Y:S04]  /*be40*/  LDL.64 R42, [R1+0x270] ;  /* 0x00027000012a7983 */ /* 0x000f280000100a00 */
[----:B------:R0:W4:Y:S01]  /*be50*/  LDG.E.U16 R191, desc[UR60][R18.64] ;  /* 0x0000003c12bf7981 */ /* 0x000122000c1e1500 */
[----:B------:R-:W-:Y:S01]  /*be60*/  HGMMA.64x16x16.F32.BF16 R152, gdesc[UR12].tnspA, R152, gsb0 ;  /* 0x202000000c9879f0 */ /* 0x000fe20008001898 */
[C---:B------:R-:W-:Y:S02]  /*be70*/  IMAD.WIDE R16, R3.reuse, 0x2, R28 ;  /* 0x0000000203107825 */ /* 0x040fe400078e021c */
[----:B------:R-:W4:Y:S04]  /*be80*/  LDL.64 R28, [R1+0x2a8] ;  /* 0x0002a800011c7983 */ /* 0x000f280000100a00 */
[----:B------:R2:W4:Y:S01]  /*be90*/  LDG.E.U16 R190, desc[UR60][R16.64] ;  /* 0x0000003c10be7981 */ /* 0x000522000c1e1500 */
[----:B0-----:R-:W-:-:S03]  /*bea0*/  IMAD.WIDE R18, R3, 0x2, R26 ;  /* 0x0000000203127825 */ /* 0x001fc600078e021a */
[----:B------:R-:W4:Y:S01]  /*beb0*/  LDL.64 R26, [R1+0x2a0] ;  /* 0x0002a000011a7983 */ /* 0x000f220000100a00 */
[----:B------:R-:W-:-:S03]  /*bec0*/  IMAD.WIDE R20, R3, 0x2, R44 ;  /* 0x0000000203147825 */ /* 0x000fc600078e022c */
[----:B------:R-:W4:Y:S04]  /*bed0*/  LDL.64 R44, [R1+0x278] ;  /* 0x00027800012c7983 */ /* 0x000f280000100a00 */
[----:B------:R5:W4:Y:S04]  /*bee0*/  LDG.E.U16 R192, desc[UR60][R20.64] ;  /* 0x0000003c14c07981 */ /* 0x000b28000c1e1500 */
[----:B------:R-:W4:Y:S01]  /*bef0*/  LDG.E.U16 R188, desc[UR60][R18.64] ;  /* 0x0000003c12bc7981 */ /* 0x000f22000c1e1500 */
[----:B--2---:R-:W-:-:S03]  /*bf00*/  IMAD.WIDE R16, R3, 0x2, R24 ;  /* 0x0000000203107825 */ /* 0x004fc600078e0218 */
[----:B------:R-:W2:Y:S04]  /*bf10*/  LDL.64 R24, [R1+0x298] ;  /* 0x0002980001187983 */ /* 0x000ea80000100a00 */
[----:B------:R-:W2:Y:S01]  /*bf20*/  LDG.E.U16 R187, desc[UR60][R16.64] ;  /* 0x0000003c10bb7981 */ /* 0x000ea2000c1e1500 */
[----:B------:R-:W-:Y:S02]  /*bf30*/  WARPGROUP.DEPBAR.LE gsb0, 0x0 ;  /* 0x00008000000079c5 */ /* 0x000fe40000010000 */
[----:B------:R-:W-:-:S06]  /*bf40*/  WARPGROUP.ARRIVE ;  /* 0x00000000000079c5 */ /* 0x000fcc0000000000 */
[----:B------:R-:W-:Y:S01]  /*bf50*/  HGMMA.64x16x16.F32.BF16 R152, gdesc[UR16].tnspA, R152, gsb0 ;  /* 0x20200000109879f0 */ /* 0x000fe20008001898 */
[C---:B-----5:R-:W-:Y:S02]  /*bf60*/  IMAD.WIDE R20, R3.reuse, 0x2, R40 ;  /* 0x0000000203147825 */ /* 0x060fe400078e0228 */
[----:B------:R-:W5:Y:S04]  /*bf70*/  LDL.64 R40, [R1+0x268] ;  /* 0x0002680001287983 */ /* 0x000f680000100a00 */
[----:B------:R0:W5:Y:S02]  /*bf80*/  LDG.E.U16 R189, desc[UR60][R20.64] ;  /* 0x0000003c14bd7981 */ /* 0x000164000c1e1500 */
[----:B0-----:R-:W-:Y:S02]  /*bf90*/  IMAD.WIDE R20, R3, 0x2, R38 ;  /* 0x0000000203147825 */ /* 0x001fe400078e0226 */
[----:B------:R-:W5:Y:S04]  /*bfa0*/  LDL.64 R38, [R1+0x260] ;  /* 0x0002600001267983 */ /* 0x000f680000100a00 */
[----:B------:R-:W5:Y:S01]  /*bfb0*/  LDG.E.U16 R186, desc[UR60][R20.64] ;  /* 0x0000003c14ba7981 */ /* 0x000f62000c1e1500 */
[----:B------:R-:W-:-:S02]  /*bfc0*/  WARPGROUP.DEPBAR.LE gsb0, 0x0 ;  /* 0x00008000000079c5 */ /* 0x000fc40000010000 */
[----:B------:R-:W-:-:S06]  /*bfd0*/  WARPGROUP.ARRIVE ;  /* 0x00000000000079c5 */ /* 0x000fcc0000000000 */
[----:B------:R-:W-:Y:S01]  /*bfe0*/  HGMMA.64x16x16.F32.BF16 R152, gdesc[UR20].tnspA, R152, gsb0 ;  /* 0x20200000149879f0 */ /* 0x000fe20008001898 */
[----:B------:R-:W-:Y:S02]  /*bff0*/  R2UR UR27, R248 ;  /* 0x00000000f81b72ca */ /* 0x000fe400000e0000 */
[----:B------:R-:W-:Y:S02]  /*c000*/  R2UR UR26, R247 ;  /* 0x00000000f71a72ca */ /* 0x000fe400000e0000 */
[----:B------:R-:W-:Y:S02]  /*c010*/  R2UR UR25, R246 ;  /* 0x00000000f61972ca */ /* 0x000fe400000e0000 */
[----:B------:R-:W-:Y:S01]  /*c020*/  R2UR UR24, R245 ;  /* 0x00000000f51872ca */ /* 0x000fe200000e0000 */
[----:B------:R-:W-:Y:S02]  /*c030*/  WARPGROUP.DEPBAR.LE gsb0, 0x0 ;  /* 0x00008000000079c5 */ /* 0x000fe40000010000 */
[----:B------:R-:W-:-:S10]  /*c040*/  WARPGROUP.ARRIVE ;  /* 0x00000000000079c5 */ /* 0x000fd40000000000 */
[----:B------:R-:W-:Y:S01]  /*c050*/  HGMMA.64x16x16.F32.BF16 R152, gdesc[UR24].tnspA, R152, gsb0 ;  /* 0x20200000189879f0 */ /* 0x000fe20008001898 */
[C---:B---3--:R-:W-:Y:S02]  /*c060*/  IMAD.WIDE R16, R3.reuse, 0x2, R34 ;  /* 0x0000000203107825 */ /* 0x048fe400078e0222 */
[----:B------:R-:W3:Y:S02]  /*c070*/  LDL.64 R34, [R1+0x250] ;  /* 0x0002500001227983 */ /* 0x000ee40000100a00 */
[C---:B------:R-:W-:Y:S02]  /*c080*/  IMAD.WIDE R18, R3.reuse, 0x2, R36 ;  /* 0x0000000203127825 */ /* 0x040fe400078e0224 */
[----:B------:R0:W3:Y:S04]  /*c090*/  LDG.E.U16 R184, desc[UR60][R16.64] ;  /* 0x0000003c10b87981 */ /* 0x0000e8000c1e1500 */
[----:B------:R-:W3:Y:S04]  /*c0a0*/  LDL.64 R36, [R1+0x258] ;  /* 0x0002580001247983 */ /* 0x000ee80000100a00 */
[----:B------:R1:W3:Y:S01]  /*c0b0*/  LDG.E.U16 R185, desc[UR60][R18.64] ;  /* 0x0000003c12b97981 */ /* 0x0002e2000c1e1500 */
[----:B0-----:R-:W-:-:S03]  /*c0c0*/  IMAD.WIDE R16, R3, 0x2, R22 ;  /* 0x0000000203107825 */ /* 0x001fc600078e0216 */
[----:B------:R-:W3:Y:S04]  /*c0d0*/  LDL.64 R22, [R1+0x248] ;  /* 0x0002480001167983 */ /* 0x000ee80000100a00 */
[----:B------:R0:W3:Y:S01]  /*c0e0*/  LDG.E.U16 R181, desc[UR60][R16.64] ;  /* 0x0000003c10b57981 */ /* 0x0000e2000c1e1500 */
[----:B----4-:R-:W-:-:S03]  /*c0f0*/  IMAD.WIDE R20, R3, 0x2, R32 ;  /* 0x0000000203147825 */ /* 0x010fc600078e0220 */
[----:B------:R-:W4:Y:S01]  /*c100*/  LDL.64 R32, [R1+0x240] ;  /* 0x0002400001207983 */ /* 0x000f220000100a00 */
[----:B-1----:R-:W-:-:S03]  /*c110*/  IMAD.WIDE R18, R3, 0x2, R30 ;  /* 0x0000000203127825 */ /* 0x002fc600078e021e */
[----:B------:R-:W4:Y:S04]  /*c120*/  LDL.64 R30, [R1+0x238] ;  /* 0x00023800011e7983 */ /* 0x000f280000100a00 */
[----:B------:R-:W4:Y:S04]  /*c130*/  LDG.E.U16 R182, desc[UR60][R18.64] ;  /* 0x0000003c12b67981 */ /* 0x000f28000c1e1500 */
[----:B------:R1:W4:Y:S01]  /*c140*/  LDG.E.U16 R183, desc[UR60][R20.64] ;  /* 0x0000003c14b77981 */ /* 0x000322000c1e1500 */
[----:B0-----:R-:W-:-:S03]  /*c150*/  IMAD.WIDE R16, R3, 0x2, R28 ;  /* 0x0000000203107825 */ /* 0x001fc600078e021c */
[----:B------:R-:W4:Y:S01]  /*c160*/  LDL.64 R28, [R1+0x230] ;  /* 0x00023000011c7983 */ /* 0x000f220000100a00 */
[----:B------:R-:W-:Y:S02]  /*c170*/  R2UR UR31, R244 ;  /* 0x00000000f41f72ca */ /* 0x000fe400000e0000 */
[----:B------:R-:W-:Y:S02]  /*c180*/  R2UR UR30, R243 ;  /* 0x00000000f31e72ca */ /* 0x000fe400000e0000 */
[----:B------:R-:W-:Y:S01]  /*c190*/  R2UR UR29, R242 ;  /* 0x00000000f21d72ca */ /* 0x000fe200000e0000 */
[----:B-1----:R-:W-:Y:S01]  /*c1a0*/  IMAD.WIDE R20, R3, 0x2, R26 ;  /* 0x0000000203147825 */ /* 0x002fe200078e021a */
[----:B------:R-:W-:Y:S01]  /*c1b0*/  R2UR UR28, R241 ;  /* 0x00000000f11c72ca */ /* 0x000fe200000e0000 */
[----:B------:R-:W4:Y:S01]  /*c1c0*/  LDL.64 R26, [R1+0x228] ;  /* 0x00022800011a7983 */ /* 0x000f220000100a00 */
[----:B------:R-:W-:Y:S02]  /*c1d0*/  WARPGROUP.DEPBAR.LE gsb0, 0x0 ;  /* 0x00008000000079c5 */ /* 0x000fe40000010000 */
[----:B--2---:R-:W-:Y:S01]  /*c1e0*/  IMAD.WIDE R18, R3, 0x2, R24 ;  /* 0x0000000203127825 */ /* 0x004fe200078e0218 */
[----:B------:R-:W-:Y:S01]  /*c1f0*/  R2UR UR35, R240 ;  /* 0x00000000f02372ca */ /* 0x000fe200000e0000 */
[----:B------:R-:W2:Y:S01]  /*c200*/  LDL.64 R24, [R1+0x220] ;  /* 0x0002200001187983 */ /* 0x000ea20000100a00 */
[----:B------:R-:W-:Y:S01]  /*c210*/  WARPGROUP.ARRIVE ;  /* 0x00000000000079c5 */ /* 0x000fe20000000000 */
[----:B------:R-:W-:-:S02]  /*c220*/  R2UR UR34, R239 ;  /* 0x00000000ef2272ca */ /* 0x000fc400000e0000 */
[----:B------:R-:W-:Y:S01]  /*c230*/  R2UR UR33, R238 ;  /* 0x00000000ee2172ca */ /* 0x000fe200000e0000 */
[----:B------:R0:W2:Y:S02]  /*c240*/  LDG.E.U16 R180, desc[UR60][R16.64] ;  /* 0x0000003c10b47981 */ /* 0x0000a4000c1e1500 */
[----:B------:R-:W-:Y:S01]  /*c250*/  HGMMA.64x16x16.F32.BF16 R152, gdesc[UR28].tnspA, R152, gsb0 ;  /* 0x202000001c9879f0 */ /* 0x000fe20008001898 */
[----:B------:R-:W-:Y:S01]  /*c260*/  R2UR UR32, R237 ;  /* 0x00000000ed2072ca */ /* 0x000fe200000e0000 */
[----:B------:R1:W2:Y:S01]  /*c270*/  LDG.E.U16 R179, desc[UR60][R20.64] ;  /* 0x0000003c14b37981 */ /* 0x0002a2000c1e1500 */
[----:B------:R-:W-:Y:S02]  /*c280*/  R2UR UR39, R236 ;  /* 0x00000000ec2772ca */ /* 0x000fe400000e0000 */
[----:B------:R-:W-:Y:S01]  /*c290*/  R2UR UR38, R235 ;  /* 0x00000000eb2672ca */ /* 0x000fe200000e0000 */
[----:B------:R1:W2:Y:S01]  /*c2a0*/  LDG.E.U16 R178, desc[UR60][R18.64] ;  /* 0x0000003c12b27981 */ /* 0x0002a2000c1e1500 */
[----:B------:R-:W-:-:S02]  /*c2b0*/  WARPGROUP.DEPBAR.LE gsb0, 0x0 ;  /* 0x00008000000079c5 */ /* 0x000fc40000010000 */
[----:B------:R-:W-:-:S06]  /*c2c0*/  WARPGROUP.ARRIVE ;  /* 0x00000000000079c5 */ /* 0x000fcc0000000000 */
[----:B------:R-:W-:Y:S01]  /*c2d0*/  HGMMA.64x16x16.F32.BF16 R152, gdesc[UR32].tnspA, R152, gsb0 ;  /* 0x20200000209879f0 */ /* 0x000fe20008001898 */
[----:B------:R-:W-:Y:S02]  /*c2e0*/  R2UR UR37, R234 ;  /* 0x00000000ea2572ca */ /* 0x000fe400000e0000 */
[----:B------:R-:W-:Y:S01]  /*c2f0*/  R2UR UR36, R233 ;  /* 0x00000000e92472ca */ /* 0x000fe200000e0000 */
[----:B------:R-:W-:Y:S02]  /*c300*/  WARPGROUP.DEPBAR.LE gsb0, 0x0 ;  /* 0x00008000000079c5 */ /* 0x000fe40000010000 */
[----:B------:R-:W-:-:S10]  /*c310*/  WARPGROUP.ARRIVE ;  /* 0x00000000000079c5 */ /* 0x000fd40000000000 */
[----:B------:R-:W-:Y:S01]  /*c320*/  HGMMA.64x16x16.F32.BF16 R152, gdesc[UR36].tnspA, R152, gsb0 ;  /* 0x20200000249879f0 */ /* 0x000fe20008001898 */
[----:B------:R-:W-:Y:S02]  /*c330*/  R2UR UR43, R232 ;  /* 0x00000000e82b72ca */ /* 0x000fe400000e0000 */
[----:B------:R-:W-:Y:S02]  /*c340*/  R2UR UR42, R231 ;  /* 0x00000000e72a72ca */ /* 0x000fe400000e0000 */
[----:B------:R-:W-:Y:S02]  /*c350*/  R2UR UR41, R230 ;  /* 0x00000000e62972ca */ /* 0x000fe400000e0000 */
[----:B------:R-:W-:Y:S01]  /*c360*/  R2UR UR40, R229 ;  /* 0x00000000e52872ca */ /* 0x000fe200000e0000 */
[----:B0-----:R-:W-:-:S04]  /*c370*/  IMAD.WIDE R16, R3, 0x2, R50 ;  /* 0x0000000203107825 */ /* 0x001fc800078e0232 */
[C---:B-1----:R-:W-:Y:S01]  /*c380*/  IMAD.WIDE R20, R3.reuse, 0x2, R48 ;  /* 0x0000000203147825 */ /* 0x042fe200078e0230 */
[----:B------:R0:W2:Y:S03]  /*c390*/  LDG.E.U16 R177, desc[UR60][R16.64] ;  /* 0x0000003c10b17981 */ /* 0x0000a6000c1e1500 */
[C---:B------:R-:W-:Y:S01]  /*c3a0*/  IMAD.WIDE R18, R3.reuse, 0x2, R46 ;  /* 0x0000000203127825 */ /* 0x040fe200078e022e */
[----:B------:R1:W2:Y:S04]  /*c3b0*/  LDG.E.U16 R176, desc[UR60][R20.64] ;  /* 0x0000003c14b07981 */ /* 0x0002a8000c1e1500 */
[----:B------:R5:W2:Y:S01]  /*c3c0*/  LDG.E.U16 R175, desc[UR60][R18.64] ;  /* 0x0000003c12af7981 */ /* 0x000aa2000c1e1500 */
[----:B0-----:R-:W-:-:S04]  /*c3d0*/  IMAD.WIDE R16, R3, 0x2, R44 ;  /* 0x0000000203107825 */ /* 0x001fc800078e022c */
[C---:B-1----:R-:W-:Y:S01]  /*c3e0*/  IMAD.WIDE R20, R3.reuse, 0x2, R42 ;  /* 0x0000000203147825 */ /* 0x042fe200078e022a */
[----:B------:R0:W2:Y:S01]  /*c3f0*/  LDG.E.U16 R174, desc[UR60][R16.64] ;  /* 0x0000003c10ae7981 */ /* 0x0000a2000c1e1500 */
[----:B------:R-:W-:Y:S02]  /*c400*/  WARPGROUP.DEPBAR.LE gsb0, 0x0 ;  /* 0x00008000000079c5 */ /* 0x000fe40000010000 */
[----:B------:R-:W-:Y:S01]  /*c410*/  WARPGROUP.ARRIVE ;  /* 0x00000000000079c5 */ /* 0x000fe20000000000 */
[C---:B-----5:R-:W-:Y:S01]  /*c420*/  IMAD.WIDE R18, R3.reuse, 0x2, R40 ;  /* 0x0000000203127825 */ /* 0x060fe200078e0228 */
[----:B------:R-:W5:Y:S04]  /*c430*/  LDG.E.U16 R173, desc[UR60][R20.64] ;  /* 0x0000003c14ad7981 */ /* 0x000f68000c1e1500 */
[----:B------:R-:W-:Y:S01]  /*c440*/  HGMMA.64x16x16.F32.BF16 R152, gdesc[UR40].tnspA, R152, gsb0 ;  /* 0x20200000289879f0 */ /* 0x000fe20008001898 */
[C---:B0-----:R-:W-:Y:S01]  /*c450*/  IMAD.WIDE R16, R3.reuse, 0x2, R38 ;  /* 0x0000000203107825 */ /* 0x041fe200078e0226 */
[----:B------:R3:W5:Y:S04]  /*c460*/  LDG.E.U16 R172, desc[UR60][R18.64] ;  /* 0x0000003c12ac7981 */ /* 0x000768000c1e1500 */
[----:B------:R0:W5:Y:S01]  /*c470*/  LDG.E.U16 R162, desc[UR60][R16.64] ;  /* 0x0000003c10a27981 */ /* 0x000162000c1e1500 */
[----:B---3--:R-:W-:-:S05]  /*c480*/  IMAD.WIDE R18, R3, 0x2, R34 ;  /* 0x0000000203127825 */ /* 0x008fca00078e0222 */
[----:B------:R-:W3:Y:S01]  /*c490*/  LDG.E.U16 R160, desc[UR60][R18.64] ;  /* 0x0000003c12a07981 */ /* 0x000ee2000c1e1500 */
[----:B------:R-:W-:-:S05]  /*c4a0*/  IMAD.WIDE R20, R3, 0x2, R36 ;  /* 0x0000000203147825 */ /* 0x000fca00078e0224 */
[----:B------:R4:W3:Y:S01]  /*c4b0*/  LDG.E.U16 R161, desc[UR60][R20.64] ;  /* 0x0000003c14a17981 */ /* 0x0008e2000c1e1500 */
[----:B0-----:R-:W-:-:S05]  /*c4c0*/  IMAD.WIDE R16, R3, 0x2, R22 ;  /* 0x0000000203107825 */ /* 0x001fca00078e0216 */
[----:B------:R0:W3:Y:S01]  /*c4d0*/  LDG.E.U16 R23, desc[UR60][R16.64] ;  /* 0x0000003c10177981 */ /* 0x0000e2000c1e1500 */
[----:B----4-:R-:W-:-:S04]  /*c4e0*/  IMAD.WIDE R20, R3, 0x2, R32 ;  /* 0x0000000203147825 */ /* 0x010fc800078e0220 */
[C---:B------:R-:W-:Y:S01]  /*c4f0*/  IMAD.WIDE R18, R3.reuse, 0x2, R30 ;  /* 0x0000000203127825 */ /* 0x040fe200078e021e */
[----:B------:R-:W4:Y:S04]  /*c500*/  LDG.E.U16 R22, desc[UR60][R20.64] ;  /* 0x0000003c14167981 */ /* 0x000f28000c1e1500 */
[----:B------:R1:W4:Y:S01]  /*c510*/  LDG.E.U16 R21, desc[UR60][R18.64] ;  /* 0x0000003c12157981 */ /* 0x000322000c1e1500 */
[----:B0-----:R-:W-:-:S05]  /*c520*/  IMAD.WIDE R16, R3, 0x2, R28 ;  /* 0x0000000203107825 */ /* 0x001fca00078e021c */
[----:B------:R2:W4:Y:S01]  /*c530*/  LDG.E.U16 R20, desc[UR60][R16.64] ;  /* 0x0000003c10147981 */ /* 0x000522000c1e1500 */
[----:B-1----:R-:W-:Y:S01]  /*c540*/  IMAD.WIDE R18, R3, 0x2, R26 ;  /* 0x0000000203127825 */ /* 0x002fe200078e021a */
[----:B------:R-:W-:Y:S02]  /*c550*/  R2UR UR47, R228 ;  /* 0x00000000e42f72ca */ /* 0x000fe400000e0000 */
[----:B------:R-:W-:Y:S02]  /*c560*/  R2UR UR46, R227 ;  /* 0x00000000e32e72ca */ /* 0x000fe400000e0000 */
[----:B------:R-:W-:Y:S01]  /*c570*/  R2UR UR45, R226 ;  /* 0x00000000e22d72ca */ /* 0x000fe200000e0000 */
[----:B------:R-:W-:Y:S02]  /*c580*/  WARPGROUP.DEPBAR.LE gsb0, 0x0 ;  /* 0x00008000000079c5 */ /* 0x000fe40000010000 */
[----:B------:R-:W-:Y:S01]  /*c590*/  WARPGROUP.ARRIVE ;  /* 0x00000000000079c5 */ /* 0x000fe20000000000 */
[----:B------:R-:W4:Y:S09]  /*c5a0*/  LDG.E.U16 R18, desc[UR60][R18.64] ;  /* 0x0000003c12127981 */ /* 0x000f32000c1e1500 */
[----:B------:R-:W-:Y:S01]  /*c5b0*/  HGMMA.64x16x16.F32.BF16 R152, gdesc[UR44].tnspA, R152, gsb0 ;  /* 0x202000002c9879f0 */ /* 0x000fe20008001898 */
[----:B--2---:R-:W-:-:S02]  /*c5c0*/  IMAD.WIDE R16, R3, 0x2, R24 ;  /* 0x0000000203107825 */ /* 0x004fc400078e0218 */
[----:B------:R-:W2:Y:S04]  /*c5d0*/  LDL.LU.64 R24, [R1] ;  /* 0x0000000001187983 */ /* 0x000ea80000300a00 */
[----:B------:R-:W2:Y:S04]  /*c5e0*/  LDL.LU.64 R26, [R1+0x8] ;  /* 0x00000800011a7983 */ /* 0x000ea80000300a00 */
        /* <DEDUP_REMOVED lines=19> */
[----:B------:R0:W2:Y:S04]  /*c720*/  LDG.E.U16 R16, desc[UR60][R16.64] ;  /* 0x0000003c10107981 */ /* 0x0000a8000c1e1500 */
[----:B------:R-:W2:Y:S04]  /*c730*/  LDL.LU.64 R66, [R1+0xa8] ;  /* 0x0000a80001427983 */ /* 0x000ea80000300a00 */
[----:B------:R-:W2:Y:S01]  /*c740*/  LDL.LU.64 R68, [R1+0xb0] ;  /* 0x0000b00001447983 */ /* 0x000ea20000300a00 */
[----:B------:R-:W-:-:S02]  /*c750*/  WARPGROUP.DEPBAR.LE gsb0, 0x0 ;  /* 0x00008000000079c5 */ /* 0x000fc40000010000 */
[----:B0-----:R-:W0:Y:S01]  /*c760*/  LDC R17, c[0x0][0x238] ;  /* 0x00008e00ff117b82 */ /* 0x001e220000000800 */
        /* <DEDUP_REMOVED lines=40> */
[----:B------:R-:W2:Y:S01]  /*c9f0*/  LDL.LU.64 R150, [R1+0x1f8] ;  /* 0x0001f80001967983 */ /* 0x000ea20000300a00 */
[----:B------:R-:W-:Y:S01]  /*ca00*/  WARPGROUP.ARRIVE ;  /* 0x00000000000079c5 */ /* 0x000fe20000000000 */
[----:B------:R-:W-:-:S02]  /*ca10*/  UMOV UR59, 0xc0000010 ;  /* 0xc0000010003b7882 */ /* 0x000fc40000000000 */
[----:B------:R-:W2:Y:S03]  /*ca20*/  LDL.64 R226, [R1+0x5e8] ;  /* 0x0005e80001e27983 */ /* 0x000ea60000100a00 */
[----:B------:R-:W-:Y:S03]  /*ca30*/  HGMMA.64x16x16.F32.BF16 R152, gdesc[UR48].tnspA, R152, gsb0 ;  /* 0x20200000309879f0 */ /* 0x000fe60008001898 */
[----:B------:R-:W-:Y:S02]  /*ca40*/  WARPGROUP.DEPBAR.LE gsb0, 0x0 ;  /* 0x00008000000079c5 */ /* 0x000fe40000010000 */
[----:B------:R-:W-:-:S06]  /*ca50*/  WARPGROUP.ARRIVE ;  /* 0x00000000000079c5 */ /* 0x000fcc0000000000 */
[----:B------:R-:W-:Y:S03]  /*ca60*/  HGMMA.64x16x16.F32.BF16 R152, gdesc[UR52].tnspA, R152, gsb0 ;  /* 0x20200000349879f0 */ /* 0x000fe60008001898 */
[----:B------:R-:W-:Y:S02]  /*ca70*/  WARPGROUP.DEPBAR.LE gsb0, 0x0 ;  /* 0x00008000000079c5 */ /* 0x000fe40000010000 */
[----:B------:R-:W-:Y:S06]  /*ca80*/  BAR.SYNC.DEFER_BLOCKING 0x0 ;  /* 0x0000000000007b1d */ /* 0x000fec0000010000 */
[----:B------:R0:W-:Y:S04]  /*ca90*/  STS.U16 [R5+0x10000], R2 ;  /* 0x0100000205007388 */ /* 0x0001e80000000400 */
[----:B------:R1:W-:Y:S01]  /*caa0*/  STS.U16 [R5+0x10100], R0 ;  /* 0x0101000005007388 */ /* 0x0003e20000000400 */
[-C--:B0-----:R-:W-:Y:S01]  /*cab0*/  FMUL R2, R152, R17.reuse ;  /* 0x0000001198027220 */ /* 0x081fe20000400000 */
[----:B-1----:R-:W-:-:S05]  /*cac0*/  FMUL R0, R153, R17 ;  /* 0x0000001199007220 */ /* 0x002fca0000400000 */
[----:B------:R-:W-:Y:S01]  /*cad0*/  FMNMX R0, R2, R0, !PT ;  /* 0x0000000002007209 */ /* 0x000fe20007800000 */
[----:B------:R-:W-:-:S05]  /*cae0*/  FMUL R2, R156, R17 ;  /* 0x000000119c027220 */ /* 0x000fca0000400000 */
[----:B------:R-:W-:Y:S01]  /*caf0*/  FMNMX R0, R2, R0, !PT ;  /* 0x0000000002007209 */ /* 0x000fe20007800000 */
[----:B------:R-:W-:Y:S01]  /*cb00*/  FMUL R2, R157, R17 ;  /* 0x000000119d027220 */ /* 0x000fe20000400000 */
[----:B------:R-:W-:Y:S04]  /*cb10*/  STS.U16 [R5+0x10500], R15 ;  /* 0x0105000f05007388 */ /* 0x000fe80000000400 */
[----:B------:R-:W-:-:S05]  /*cb20*/  FMNMX R0, R2, R0, !PT ;  /* 0x0000000002007209 */ /* 0x000fca0007800000 */
[----:B------:R-:W0:Y:S01]  /*cb30*/  SHFL.BFLY PT, R15, R0, 0x2, 0x1f ;  /* 0x0c401f00000f7f89 */ /* 0x000e2200000e0000 */
[----:B------:R-:W-:-:S03]  /*cb40*/  FMUL R2, R155, R17 ;  /* 0x000000119b027220 */ /* 0x000fc60000400000 */
[----:B------:R1:W-:Y:S02]  /*cb50*/  STS.U16 [R5+0x10b00], R6 ;  /* 0x010b000605007388 */ /* 0x0003e40000000400 */
[----:B-1----:R-:W-:-:S05]  /*cb60*/  FMUL R6, R154, R17 ;  /* 0x000000119a067220 */ /* 0x002fca0000400000 */
[----:B------:R-:W-:Y:S01]  /*cb70*/  FMNMX R2, R6, R2, !PT ;  /* 0x0000000206027209 */ /* 0x000fe20007800000 */
[----:B------:R-:W-:-:S05]  /*cb80*/  FMUL R6, R158, R17 ;  /* 0x000000119e067220 */ /* 0x000fca0000400000 */
[----:B------:R-:W-:Y:S01]  /*cb90*/  FMNMX R6, R6, R2, !PT ;  /* 0x0000000206067209 */ /* 0x000fe20007800000 */
[----:B------:R-:W-:Y:S01]  /*cba0*/  FMUL R2, R159, R17 ;  /* 0x000000119f027220 */ /* 0x000fe20000400000 */
[----:B0-----:R-:W-:-:S04]  /*cbb0*/  FMNMX R0, R0, R15, !PT ;  /* 0x0000000f00007209 */ /* 0x001fc80007800000 */
[----:B------:R-:W-:Y:S01]  /*cbc0*/  FMNMX R2, R2, R6, !PT ;  /* 0x0000000602027209 */ /* 0x000fe20007800000 */
[----:B------:R-:W0:Y:S04]  /*cbd0*/  SHFL.BFLY PT, R15, R0, 0x1, 0x1f ;  /* 0x0c201f00000f7f89 */ /* 0x000e2800000e0000 */
[----:B------:R-:W1:Y:S01]  /*cbe0*/  SHFL.BFLY PT, R6, R2, 0x2, 0x1f ;  /* 0x0c401f0002067f89 */ /* 0x000e6200000e0000 */
[----:B0-----:R-:W-:Y:S02]  /*cbf0*/  FMNMX R15, R0, R15, !PT ;  /* 0x0000000f000f7209 */ /* 0x001fe40007800000 */
[----:B-1----:R-:W-:-:S05]  /*cc00*/  FMNMX R0, R2, R6, !PT ;  /* 0x0000000602007209 */ /* 0x002fca0007800000 */
[----:B------:R-:W0:Y:S04]  /*cc10*/  SHFL.BFLY PT, R6, R0, 0x1, 0x1f ;  /* 0x0c201f0000067f89 */ /* 0x000e2800000e0000 */
        /* <DEDUP_REMOVED lines=49> */
[----:B-----5:R-:W-:Y:S04]  /*cf30*/  STS.U16 [R5+0x13500], R173 ;  /* 0x013500ad05007388 */ /* 0x020fe80000000400 */
[----:B------:R-:W-:Y:S04]  /*cf40*/  STS.U16 [R5+0x13600], R172 ;  /* 0x013600ac05007388 */ /* 0x000fe80000000400 */
[----:B------:R-:W-:Y:S04]  /*cf50*/  STS.U16 [R5+0x13700], R162 ;  /* 0x013700a205007388 */ /* 0x000fe80000000400 */
[----:B---3--:R-:W-:Y:S04]  /*cf60*/  STS.U16 [R5+0x13800], R161 ;  /* 0x013800a105007388 */ /* 0x008fe80000000400 */
[----:B------:R-:W-:Y:S04]  /*cf70*/  STS.U16 [R5+0x13900], R160 ;  /* 0x013900a005007388 */ /* 0x000fe80000000400 */
[----:B------:R-:W-:Y:S04]  /*cf80*/  STS.U16 [R5+0x13a00], R23 ;  /* 0x013a001705007388 */ /* 0x000fe80000000400 */
[----:B----4-:R-:W-:Y:S04]  /*cf90*/  STS.U16 [R5+0x13b00], R22 ;  /* 0x013b001605007388 */ /* 0x010fe80000000400 */
[----:B------:R1:W-:Y:S04]  /*cfa0*/  STS.U16 [R5+0x13c00], R21 ;  /* 0x013c001505007388 */ /* 0x0003e80000000400 */
[----:B------:R-:W-:Y:S04]  /*cfb0*/  STS.U16 [R5+0x13d00], R20 ;  /* 0x013d001405007388 */ /* 0x000fe80000000400 */
[----:B------:R-:W-:Y:S04]  /*cfc0*/  STS.U16 [R5+0x13e00], R18 ;  /* 0x013e001205007388 */ /* 0x000fe80000000400 */
[----:B--2---:R-:W-:Y:S01]  /*cfd0*/  STS.U16 [R5+0x13f00], R16 ;  /* 0x013f001005007388 */ /* 0x004fe20000000400 */
[----:B0-----:R-:W-:Y:S01]  /*cfe0*/  FMNMX R6, R0, R6, !PT ;  /* 0x0000000600067209 */ /* 0x001fe20007800000 */
[----:B-1----:R-:W0:Y:S01]  /*cff0*/  LDC R21, c[0x0][0x280] ;  /* 0x0000a000ff157b82 */ /* 0x002e220000000800 */
[----:B------:R1:W-:Y:S06]  /*d000*/  MEMBAR.ALL.CTA ;  /* 0x0000000000007992 */ /* 0x0003ec0000008000 */
[----:B-1----:R-:W1:Y:S01]  /*d010*/  FENCE.VIEW.ASYNC.S ;  /* 0x00000000000073c6 */ /* 0x002e620000000000 */
[----:B------:R-:W-:-:S02]  /*d020*/  FMNMX R15, R15, R212, !PT ;  /* 0x000000d40f0f7209 */ /* 0x000fc40007800000 */
[----:B------:R-:W-:-:S03]  /*d030*/  FMNMX R6, R6, R220, !PT ;  /* 0x000000dc06067209 */ /* 0x000fc60007800000 */
[----:B------:R-:W-:Y:S02]  /*d040*/  FADD R2, -R15, R212 ;  /* 0x000000d40f027221 */ /* 0x000fe40000000100 */
[----:B------:R-:W-:Y:S01]  /*d050*/  FADD R0, -R6, R220 ;  /* 0x000000dc06007221 */ /* 0x000fe20000000100 */
[-CC-:B------:R-:W-:Y:S01]  /*d060*/  FFMA R156, R156, R17.reuse, -R15.reuse ;  /* 0x000000119c9c7223 */ /* 0x180fe2000000080f */
[-CC-:B------:R-:W-:Y:S01]  /*d070*/  FFMA R157, R157, R17.reuse, -R15.reuse ;  /* 0x000000119d9d7223 */ /* 0x180fe2000000080f */
[-CC-:B------:R-:W-:Y:S01]  /*d080*/  FFMA R158, R158, R17.reuse, -R6.reuse ;  /* 0x000000119e9e7223 */ /* 0x180fe20000000806 */
[-CC-:B------:R-:W-:Y:S01]  /*d090*/  FFMA R159, R159, R17.reuse, -R6.reuse ;  /* 0x000000119f9f7223 */ /* 0x180fe20000000806 */
[-CC-:B------:R-:W-:Y:S01]  /*d0a0*/  FFMA R152, R152, R17.reuse, -R15.reuse ;  /* 0x0000001198987223 */ /* 0x180fe2000000080f */
[-C--:B------:R-:W-:Y:S01]  /*d0b0*/  FFMA R153, R153, R17.reuse, -R15 ;  /* 0x0000001199997223 */ /* 0x080fe2000000080f */
[----:B------:R-:W-:Y:S01]  /*d0c0*/  FMUL R2, R2, 1.4426950216293334961 ;  /* 0x3fb8aa3b02027820 */ /* 0x000fe20000400000 */
[-CC-:B------:R-:W-:Y:S01]  /*d0d0*/  FFMA R154, R154, R17.reuse, -R6.reuse ;  /* 0x000000119a9a7223 */ /* 0x180fe20000000806 */
[----:B------:R-:W-:Y:S01]  /*d0e0*/  FFMA R155, R155, R17, -R6 ;  /* 0x000000119b9b7223 */ /* 0x000fe20000000806 */
[----:B------:R-:W-:Y:S01]  /*d0f0*/  FMUL R0, R0, 1.4426950216293334961 ;  /* 0x3fb8aa3b00007820 */ /* 0x000fe20000400000 */
        /* <DEDUP_REMOVED lines=8> */
[----:B------:R-:W2:Y:S08]  /*d180*/  MUFU.EX2 R2, R2 ;  /* 0x0000000200027308 */ /* 0x000eb00000000800 */
[----:B------:R-:W3:Y:S08]  /*d190*/  MUFU.EX2 R0, R0 ;  /* 0x0000000000007308 */ /* 0x000ef00000000800 */
[----:B------:R-:W-:Y:S08]  /*d1a0*/  MUFU.EX2 R192, R156 ;  /* 0x0000009c00c07308 */ /* 0x000ff00000000800 */
[----:B------:R-:W-:Y:S08]  /*d1b0*/  MUFU.EX2 R191, R157 ;  /* 0x0000009d00bf7308 */ /* 0x000ff00000000800 */
[----:B------:R-:W-:Y:S08]  /*d1c0*/  MUFU.EX2 R195, R152 ;  /* 0x0000009800c37308 */ /* 0x000ff00000000800 */
[----:B------:R-:W4:Y:S08]  /*d1d0*/  MUFU.EX2 R193, R153 ;  /* 0x0000009900c17308 */ /* 0x000f300000000800 */
[----:B------:R5:W-:Y:S08]  /*d1e0*/  MUFU.EX2 R157, R154 ;  /* 0x0000009a009d7308 */ /* 0x000bf00000000800 */
[----:B------:R-:W1:Y:S08]  /*d1f0*/  MUFU.EX2 R156, R155 ;  /* 0x0000009b009c7308 */ /* 0x000e700000000800 */
[----:B------:R-:W-:Y:S08]  /*d200*/  MUFU.EX2 R19, R19 ;  /* 0x0000001300137308 */ /* 0x000ff00000000800 */
[----:B------:R-:W0:Y:S01]  /*d210*/  MUFU.EX2 R17, R17 ;  /* 0x0000001100117308 */ /* 0x000e220000000800 */
[-C--:B--2---:R-:W-:Y:S01]  /*d220*/  FMUL R24, R24, R2.reuse ;  /* 0x0000000218187220 */ /* 0x084fe20000400000 */
[-C--:B------:R-:W-:Y:S01]  /*d230*/  FMUL R25, R25, R2.reuse ;  /* 0x0000000219197220 */ /* 0x080fe20000400000 */
        /* <DEDUP_REMOVED lines=61> */
[----:B------:R-:W-:Y:S01]  /*d610*/  FMUL R149, R149, R2 ;  /* 0x0000000295957220 */ /* 0x000fe20000400000 */
[-C--:B---3--:R-:W-:Y:S01]  /*d620*/  FMUL R26, R26, R0.reuse ;  /* 0x000000001a1a7220 */ /* 0x088fe20000400000 */
        /* <DEDUP_REMOVED lines=63> */
[----:B----4-:R-:W-:-:S02]  /*da20*/  F2FP.BF16.F32.PACK_AB R152, R193, R195 ;  /* 0x000000c3c198723e */ /* 0x010fc400000010ff */
[----:B-----5:R-:W-:Y:S02]  /*da30*/  F2FP.BF16.F32.PACK_AB R154, R191, R192 ;  /* 0x000000c0bf9a723e */ /* 0x020fe400000010ff */
[----:B-1----:R-:W-:Y:S02]  /*da40*/  F2FP.BF16.F32.PACK_AB R153, R156, R157 ;  /* 0x0000009d9c99723e */ /* 0x002fe400000010ff */
[----:B0-----:R-:W-:Y:S01]  /*da50*/  F2FP.BF16.F32.PACK_AB R155, R17, R19 ;  /* 0x00000013119b723e */ /* 0x001fe200000010ff */
[----:B------:R-:W-:Y:S06]  /*da60*/  BAR.SYNC.DEFER_BLOCKING 0x0 ;  /* 0x0000000000007b1d */ /* 0x000fec0000010000 */
[----:B------:R-:W-:-:S06]  /*da70*/  WARPGROUP.ARRIVE ;  /* 0x00000000000079c5 */ /* 0x000fcc0000000000 */
[----:B------:R-:W-:Y:S03]  /*da80*/  HGMMA.64x256x16.F32.BF16 R24, R152, gdesc[UR56], R24, gsb0 ;  /* 0x03e0003898187df0 */ /* 0x000fe60008001818 */
[----:B------:R-:W-:Y:S02]  /*da90*/  WARPGROUP.DEPBAR.LE gsb0, 0x0 ;  /* 0x00008000000079c5 */ /* 0x000fe40000010000 */
[----:B------:R-:W-:Y:S04]  /*daa0*/  STL.64 [R1], R24 ;  /* 0x0000001801007387 */ /* 0x000fe80000100a00 */
        /* <DEDUP_REMOVED lines=63> */
[----:B0-----:R-:W2:Y:S04]  /*dea0*/  LDL.LU.64 R150, [R1+0x8b8] ;  /* 0x0008b80001967983 */ /* 0x001ea80000300a00 */
[----:B------:R-:W3:Y:S04]  /*deb0*/  LDL.LU.64 R148, [R1+0x8b0] ;  /* 0x0008b00001947983 */ /* 0x000ee80000300a00 */
[----:B------:R-:W4:Y:S04]  /*dec0*/  LDL.LU.64 R146, [R1+0x8a8] ;  /* 0x0008a80001927983 */ /* 0x000f280000300a00 */
[----:B------:R-:W5:Y:S04]  /*ded0*/  LDL.LU.64 R144, [R1+0x8a0] ;  /* 0x0008a00001907983 */ /* 0x000f680000300a00 */
        /* <DEDUP_REMOVED lines=60> */
[----:B------:R-:W5:Y:S04]  /*e2a0*/  LDL.LU R23, [R1+0x214] ;  /* 0x0002140001177983 */ /* 0x000f680000300800 */
[----:B------:R-:W5:Y:S04]  /*e2b0*/  LDL.LU R22, [R1+0x210] ;  /* 0x0002100001167983 */ /* 0x000f680000300800 */
[----:B------:R-:W5:Y:S01]  /*e2c0*/  LDL R20, [R1+0x694] ;  /* 0x0006940001147983 */ /* 0x000f620000100800 */
[----:B------:R-:W-:-:S02]  /*e2d0*/  R2UR UR58, R226 ;  /* 0x00000000e23a72ca */ /* 0x000fc400000e0000 */
[----:B------:R-:W-:Y:S01]  /*e2e0*/  R2UR UR59, R227 ;  /* 0x00000000e33b72ca */ /* 0x000fe200000e0000 */
[-C--:B--2---:R-:W-:Y:S01]  /*e2f0*/  FMUL R150, R150, R0.reuse ;  /* 0x0000000096967220 */ /* 0x084fe20000400000 */
[----:B------:R-:W-:Y:S01]  /*e300*/  FMUL R151, R151, R0 ;  /* 0x0000000097977220 */ /* 0x000fe20000400000 */
[-C--:B---3--:R-:W-:Y:S01]  /*e310*/  FMUL R148, R148, R2.reuse ;  /* 0x0000000294947220 */ /* 0x088fe20000400000 */
[----:B------:R-:W-:Y:S01]  /*e320*/  FMUL R149, R149, R2 ;  /* 0x0000000295957220 */ /* 0x000fe20000400000 */
[-C--:B----4-:R-:W-:Y:S01]  /*e330*/  FMUL R146, R146, R0.reuse ;  /* 0x0000000092927220 */ /* 0x090fe20000400000 */
[----:B------:R-:W-:Y:S01]  /*e340*/  FMUL R147, R147, R0 ;  /* 0x0000000093937220 */ /* 0x000fe20000400000 */
[-C--:B-----5:R-:W-:Y:S01]  /*e350*/  FMUL R144, R144, R2.reuse ;  /* 0x0000000290907220 */ /* 0x0a0fe20000400000 */
[----:B------:R-:W-:Y:S01]  /*e360*/  FMUL R145, R145, R2 ;  /* 0x0000000291917220 */ /* 0x000fe20000400000 */
[-C--:B------:R-:W-:Y:S01]  /*e370*/  FMUL R142, R142, R0.reuse ;  /* 0x000000008e8e7220 */ /* 0x080fe20000400000 */
        /* <DEDUP_REMOVED lines=118> */
[----:B------:R-:W-:-:S06]  /*eae0*/  FMUL R25, R25, R2 ;  /* 0x0000000219197220 */ /* 0x000fcc0000400000 */
[----:B------:R-:W-:-:S06]  /*eaf0*/  WARPGROUP.ARRIVE ;  /* 0x00000000000079c5 */ /* 0x000fcc0000000000 */
[----:B------:R-:W-:Y:S01]  /*eb00*/  HGMMA.64x256x16.F32.BF16 R24, R152, gdesc[UR56], R24, gsb0 ;  /* 0x03e0003898187df0 */ /* 0x000fe20008001818 */
[----:B------:R-:W-:Y:S01]  /*eb10*/  FADD R16, R195, R193 ;  /* 0x000000c1c3107221 */ /* 0x000fe20000000000 */
[----:B------:R-:W-:-:S03]  /*eb20*/  FADD R18, R157, R156 ;  /* 0x0000009c9d127221 */ /* 0x000fc60000000000 */
[----:B------:R-:W-:Y:S01]  /*eb30*/  FADD R16, R192, R16 ;  /* 0x00000010c0107221 */ /* 0x000fe20000000000 */
[----:B------:R-:W-:-:S03]  /*eb40*/  FADD R18, R19, R18 ;  /* 0x0000001213127221 */ /* 0x000fc60000000000 */
[----:B------:R-:W-:Y:S01]  /*eb50*/  FADD R16, R191, R16 ;  /* 0x00000010bf107221 */ /* 0x000fe20000000000 */
[----:B------:R-:W-:-:S04]  /*eb60*/  FADD R18, R17, R18 ;  /* 0x0000001211127221 */ /* 0x000fc80000000000 */
[----:B------:R-:W0:Y:S04]  /*eb70*/  SHFL.BFLY PT, R17, R16, 0x2, 0x1f ;  /* 0x0c401f0010117f89 */ /* 0x000e2800000e0000 */
[----:B------:R-:W1:Y:S01]  /*eb80*/  SHFL.BFLY PT, R19, R18, 0x2, 0x1f ;  /* 0x0c401f0012137f89 */ /* 0x000e6200000e0000 */
[----:B0-----:R-:W-:Y:S01]  /*eb90*/  FADD R17, R16, R17 ;  /* 0x0000001110117221 */ /* 0x001fe20000000000 */
[----:B-1----:R-:W-:-:S04]  /*eba0*/  FADD R16, R18, R19 ;  /* 0x0000001312107221 */ /* 0x002fc80000000000 */
[----:B------:R-:W0:Y:S04]  /*ebb0*/  SHFL.BFLY PT, R18, R17, 0x1, 0x1f ;  /* 0x0c201f0011127f89 */ /* 0x000e2800000e0000 */
[----:B------:R-:W1:Y:S01]  /*ebc0*/  SHFL.BFLY PT, R19, R16, 0x1, 0x1f ;  /* 0x0c201f0010137f89 */ /* 0x000e6200000e0000 */
[----:B------:R-:W-:Y:S02]  /*ebd0*/  VIADD R222, R222, 0x10 ;  /* 0x00000010dede7836 */ /* 0x000fe40000000000 */
[----:B0-----:R-:W-:Y:S01]  /*ebe0*/  FADD R17, R17, R18 ;  /* 0x0000001211117221 */ /* 0x001fe20000000000 */
[----:B-1----:R-:W-:-:S03]  /*ebf0*/  FADD R16, R16, R19 ;  /* 0x0000001310107221 */ /* 0x002fc60000000000 */
[----:B------:R-:W-:Y:S01]  /*ec00*/  FFMA R23, R2, R23, R17 ;  /* 0x0000001702177223 */ /* 0x000fe20000000011 */
[----:B------:R-:W-:-:S04]  /*ec10*/  FFMA R22, R0, R22, R16 ;  /* 0x0000001600167223 */ /* 0x000fc80000000010 */
[----:B------:R1:W-:Y:S04]  /*ec20*/  STL [R1+0x214], R23 ;  /* 0x0002141701007387 */ /* 0x0003e80000100800 */
[----:B------:R1:W-:Y:S01]  /*ec30*/  STL [R1+0x210], R22 ;  /* 0x0002101601007387 */ /* 0x0003e20000100800 */
[----:B------:R-:W-:Y:S01]  /*ec40*/  ISETP.GE.AND P0, PT, R222, R21, PT ;  /* 0x00000015de00720c */ /* 0x000fe20003f06270 */
[----:B------:R-:W-:Y:S01]  /*ec50*/  IMAD R4, R163, 0x10, R4 ;  /* 0x00000010a3047824 */ /* 0x000fe200078e0204 */
[----:B------:R-:W-:Y:S01]  /*ec60*/  LEA R3, R20, R3, 0x4 ;  /* 0x0000000314037211 */ /* 0x000fe200078e20ff */
[----:B------:R-:W-:Y:S02]  /*ec70*/  IMAD.MOV.U32 R17, RZ, RZ, R15 ;  /* 0x000000ffff117224 */ /* 0x000fe400078e000f */
[----:B------:R-:W-:-:S02]  /*ec80*/  IMAD.MOV.U32 R16, RZ, RZ, R6 ;  /* 0x000000ffff107224 */ /* 0x000fc400078e0006 */
[----:B------:R-:W-:Y:S02]  /*ec90*/  IMAD.MOV.U32 R212, RZ, RZ, R15 ;  /* 0x000000ffffd47224 */ /* 0x000fe400078e000f */
[----:B------:R-:W-:Y:S01]  /*eca0*/  IMAD.MOV.U32 R220, RZ, RZ, R6 ;  /* 0x000000ffffdc7224 */ /* 0x000fe200078e0006 */
[----:B------:R-:W-:-:S03]  /*ecb0*/  WARPGROUP.DEPBAR.LE gsb0, 0x0 ;  /* 0x00008000000079c5 */ /* 0x000fc60000010000 */
[----:B-1----:R-:W-:Y:S05]  /*ecc0*/  @!P0 BRA `(.L_x_1) ;  /* 0xffffffa400b08947 */ /* 0x002fea000383ffff */
.L_x_0:
[----:B------:R-:W-:Y:S04]  /*ecd0*/  STL [R1+0x6c0], R17 ;  /* 0x0006c01101007387 */ /* 0x000fe80000100800 */
[----:B------:R-:W-:Y:S04]  /*ece0*/  STL [R1+0x6bc], R16 ;  /* 0x0006bc1001007387 */ /* 0x000fe80000100800 */
[----:B------:R-:W2:Y:S04]  /*ecf0*/  LDL.LU R3, [R1+0x214] ;  /* 0x0002140001037983 */ /* 0x000ea80000300800 */
[----:B------:R-:W3:Y:S04]  /*ed00*/  LDL.LU R154, [R1+0x4c] ;  /* 0x00004c00019a7983 */ /* 0x000ee80000300800 */
[----:B------:R-:W4:Y:S04]  /*ed10*/  LDL.LU R15, [R1+0x1c0] ;  /* 0x0001c000010f7983 */ /* 0x000f280000300800 */
[----:B------:R-:W5:Y:S04]  /*ed20*/  LDL.LU R153, [R1+0x6c] ;  /* 0x00006c0001997983 */ /* 0x000f680000300800 */
[----:B------:R-:W2:Y:S04]  /*ed30*/  LDL.LU R152, [R1+0x68] ;  /* 0x0000680001987983 */ /* 0x000ea80000300800 */
[----:B------:R-:W4:Y:S04]  /*ed40*/  LDL.LU R23, [R1+0x88] ;  /* 0x0000880001177983 */ /* 0x000f280000300800 */
[----:B------:R-:W4:Y:S04]  /*ed50*/  LDL.LU R0, [R1+0xa8] ;  /* 0x0000a80001007983 */ /* 0x000f280000300800 */
[----:B------:R-:W4:Y:S04]  /*ed60*/  LDL.LU R2, [R1+0x210] ;  /* 0x0002100001027983 */ /* 0x000f280000300800 */
[----:B------:R-:W4:Y:S04]  /*ed70*/  LDL.LU R6, [R1+0x8] ;  /* 0x0000080001067983 */ /* 0x000f280000300800 */
[----:B------:R-:W3:Y:S04]  /*ed80*/  LDL.LU R180, [R1] ;  /* 0x0000000001b47983 */ /* 0x000ee80000300800 */
[----:B------:R-:W5:Y:S04]  /*ed90*/  LDL.LU R179, [R1+0x10] ;  /* 0x0000100001b37983 */ /* 0x000f680000300800 */
[----:B------:R-:W2:Y:S04]  /*eda0*/  LDL.LU R178, [R1+0x14] ;  /* 0x0000140001b27983 */ /* 0x000ea80000300800 */
[----:B------:R-:W4:Y:S04]  /*edb0*/  LDL.LU R177, [R1+0x4] ;  /* 0x0000040001b17983 */ /* 0x000f280000300800 */
        /* <DEDUP_REMOVED lines=17> */
[----:B------:R-:W4:Y:S01]  /*eed0*/  LDL.LU R155, [R1+0x5c] ;  /* 0x00005c00019b7983 */ /* 0x000f220000300800 */
[----:B------:R-:W0:Y:S02]  /*eee0*/  S2R R181, SR_TID.X ;  /* 0x0000000000b57919 */ /* 0x000e240000002100 */
[----:B0-----:R-:W-:-:S04]  /*eef0*/  LOP3.LUT R4, R181, 0x40, RZ, 0xc0, !PT ;  /* 0x00000040b5047812 */ /* 0x001fc800078ec0ff */
[----:B------:R-:W-:Y:S01]  /*ef00*/  ISETP.NE.U32.AND P0, PT, R4, RZ, PT ;  /* 0x000000ff0400720c */ /* 0x000fe20003f05070 */
[----:B---3--:R-:W-:Y:S02]  /*ef10*/  IMAD.MOV.U32 R181, RZ, RZ, R180 ;  /* 0x000000ffffb57224 */ /* 0x008fe400078e00b4 */
[----:B-----5:R-:W-:Y:S01]  /*ef20*/  IMAD.MOV.U32 R180, RZ, RZ, R179 ;  /* 0x000000ffffb47224 */ /* 0x020fe200078e00b3 */
[----:B--2---:R-:W-:Y:S01]  /*ef30*/  MOV R179, R178 ;  /* 0x000000b200b37202 */ /* 0x004fe20000000f00 */
[----:B----4-:R-:W-:Y:S02]  /*ef40*/  IMAD.MOV.U32 R178, RZ, RZ, R177 ;  /* 0x000000ffffb27224 */ /* 0x010fe400078e00b1 */
[----:B------:R-:W-:Y:S02]  /*ef50*/  IMAD.MOV.U32 R177, RZ, RZ, R176 ;  /* 0x000000ffffb17224 */ /* 0x000fe400078e00b0 */
[----:B------:R-:W-:Y:S02]  /*ef60*/  IMAD.MOV.U32 R176, RZ, RZ, R175 ;  /* 0x000000ffffb07224 */ /* 0x000fe400078e00af */
[----:B------:R-:W-:-:S02]  /*ef70*/  IMAD.MOV.U32 R175, RZ, RZ, R174 ;  /* 0x000000ffffaf7224 */ /* 0x000fc400078e00ae */
[----:B------:R-:W-:Y:S02]  /*ef80*/  IMAD.MOV.U32 R174, RZ, RZ, R173 ;  /* 0x000000ffffae7224 */ /* 0x000fe400078e00ad */
[----:B------:R-:W-:Y:S01]  /*ef90*/  IMAD.MOV.U32 R173, RZ, RZ, R172 ;  /* 0x000000ffffad7224 */ /* 0x000fe200078e00ac */
[----:B------:R-:W-:Y:S01]  /*efa0*/  MOV R172, R162 ;  /* 0x000000a200ac7202 */ /* 0x000fe20000000f00 */
[----:B------:R-:W-:Y:S02]  /*efb0*/  IMAD.MOV.U32 R162, RZ, RZ, R161 ;  /* 0x000000ffffa27224 */ /* 0x000fe400078e00a1 */
        /* <DEDUP_REMOVED lines=11> */
[----:B------:R-:W2:Y:S01]  /*f070*/  LDL.LU R0, [R1+0x98] ;  /* 0x0000980001007983 */ /* 0x000ea20000300800 */
[----:B------:R-:W-:Y:S01]  /*f080*/  MOV R182, R180 ;  /* 0x000000b400b67202 */ /* 0x000fe20000000f00 */
[----:B------:R-:W-:Y:S02]  /*f090*/  IMAD.MOV.U32 R180, RZ, RZ, R178 ;  /* 0x000000ffffb47224 */ /* 0x000fe400078e00b2 */
[C---:B------:R-:W-:Y:S01]  /*f0a0*/  FMUL R4, R3.reuse, 8388608 ;  /* 0x4b00000003047820 */ /* 0x040fe20000400000 */
[----:B------:R-:W-:Y:S01]  /*f0b0*/  IMAD.MOV.U32 R178, RZ, RZ, R176 ;  /* 0x000000ffffb27224 */ /* 0x000fe200078e00b0 */
[----:B------:R-:W-:Y:S01]  /*f0c0*/  FSETP.GEU.AND P2, PT, R3, 1.175494350822287508e-38, PT ;  /* 0x008000000300780b */ /* 0x000fe20003f4e000 */
        /* <DEDUP_REMOVED lines=8> */
[----:B------:R-:W3:Y:S01]  /*f150*/  LDL.LU R23, [R1+0xac] ;  /* 0x0000ac0001177983 */ /* 0x000ee20000300800 */
[----:B------:R-:W-:-:S02]  /*f160*/  IMAD.MOV.U32 R183, RZ, RZ, R181 ;  /* 0x000000ffffb77224 */ /* 0x000fc400078e00b5 */
[----:B------:R-:W-:Y:S02]  /*f170*/  IMAD.MOV.U32 R181, RZ, RZ, R179 ;  /* 0x000000ffffb57224 */ /* 0x000fe400078e00b3 */
[----:B------:R-:W-:Y:S02]  /*f180*/  IMAD.MOV.U32 R179, RZ, RZ, R177 ;  /* 0x000000ffffb37224 */ /* 0x000fe400078e00b1 */
[----:B------:R-:W-:Y:S01]  /*f190*/  IMAD.MOV.U32 R177, RZ, RZ, R175 ;  /* 0x000000ffffb17224 */ /* 0x000fe200078e00af */
[----:B------:R-:W-:Y:S01]  /*f1a0*/  MOV R175, R173 ;  /* 0x000000ad00af7202 */ /* 0x000fe20000000f00 */
[----:B------:R-:W-:Y:S01]  /*f1b0*/  IMAD.MOV.U32 R173, RZ, RZ, R162 ;  /* 0x000000ffffad7224 */ /* 0x000fe200078e00a2 */
[----:B------:R-:W-:Y:S01]  /*f1c0*/  FSEL R4, R4, R3, !P2 ;  /* 0x0000000304047208 */ /* 0x000fe20005000000 */
[----:B------:R-:W-:Y:S02]  /*f1d0*/  IMAD.MOV.U32 R162, RZ, RZ, R160 ;  /* 0x000000ffffa27224 */ /* 0x000fe400078e00a0 */
[----:B------:R-:W-:-:S02]  /*f1e0*/  IMAD.MOV.U32 R160, RZ, RZ, R158 ;  /* 0x000000ffffa07224 */ /* 0x000fc400078e009e */
[----:B------:R-:W-:Y:S02]  /*f1f0*/  IMAD.MOV.U32 R158, RZ, RZ, R156 ;  /* 0x000000ffff9e7224 */ /* 0x000fe400078e009c */
[----:B------:R-:W-:Y:S02]  /*f200*/  IMAD.MOV.U32 R156, RZ, RZ, R154 ;  /* 0x000000ffff9c7224 */ /* 0x000fe400078e009a */
[----:B------:R-:W-:Y:S02]  /*f210*/  IMAD.MOV.U32 R154, RZ, RZ, R152 ;  /* 0x000000ffff9a7224 */ /* 0x000fe400078e0098 */
[----:B------:R-:W-:Y:S01]  /*f220*/  FMUL R9, R6, 0.25 ;  /* 0x3e80000006097820 */ /* 0x000fe20000400000 */
[----:B------:R-:W-:Y:S02]  /*f230*/  FSETP.GT.AND P1, PT, |R2|, 8.50705917302346158658e+37, PT ;  /* 0x7e8000000200780b */ /* 0x000fe40003f24200 */
[----:B------:R-:W-:Y:S02]  /*f240*/  FSEL R5, RZ, -23, P2 ;  /* 0xc1b80000ff057808 */ /* 0x000fe40001000000 */
[----:B------:R-:W-:Y:S01]  /*f250*/  FSEL R9, R9, R6, P1 ;  /* 0x0000000609097208 */ /* 0x000fe20000800000 */
[----:B------:R-:W-:Y:S01]  /*f260*/  IMAD.MOV.U32 R8, RZ, RZ, 0x3dc6b27f ;  /* 0x3dc6b27fff087424 */ /* 0x000fe200078e00ff */
[----:B------:R-:W-:Y:S01]  /*f270*/  ISETP.GE.U32.AND P2, PT, R4, 0x7f800000, PT ;  /* 0x7f8000000400780c */ /* 0x000fe20003f46070 */
[----:B------:R-:W-:-:S02]  /*f280*/  IMAD.MOV.U32 R184, RZ, RZ, R183 ;  /* 0x000000ffffb87224 */ /* 0x000fc400078e00b7 */
[----:B------:R-:W-:Y:S01]  /*f290*/  IMAD.MOV.U32 R183, RZ, RZ, R182 ;  /* 0x000000ffffb77224 */ /* 0x000fe200078e00b6 */
[----:B------:R-:W-:Y:S01]  /*f2a0*/  MOV R182, R181 ;  /* 0x000000b500b67202 */ /* 0x000fe20000000f00 */
[----:B------:R-:W-:Y:S02]  /*f2b0*/  IMAD.MOV.U32 R181, RZ, RZ, R180 ;  /* 0x000000ffffb57224 */ /* 0x000fe400078e00b4 */
[----:B------:R-:W-:Y:S02]  /*f2c0*/  IMAD.MOV.U32 R180, RZ, RZ, R179 ;  /* 0x000000ffffb47224 */ /* 0x000fe400078e00b3 */
[----:B------:R-:W-:Y:S02]  /*f2d0*/  IMAD.MOV.U32 R179, RZ, RZ, R178 ;  /* 0x000000ffffb37224 */ /* 0x000fe400078e00b2 */
[----:B------:R-:W-:Y:S02]  /*f2e0*/  IMAD.MOV.U32 R178, RZ, RZ, R177 ;  /* 0x000000ffffb27224 */ /* 0x000fe400078e00b1 */
        /* <DEDUP_REMOVED lines=14> */
[----:B------:R-:W-:Y:S01]  /*f3d0*/  IMAD.MOV.U32 R154, RZ, RZ, R153 ;  /* 0x000000ffff9a7224 */ /* 0x000fe200078e0099 */
[----:B------:R-:W0:Y:S01]  /*f3e0*/  S2R R14, SR_TID.X ;  /* 0x00000000000e7919 */ /* 0x000e220000002100 */
[----:B------:R-:W-:Y:S01]  /*f3f0*/  BAR.SYNC.DEFER_BLOCKING 0x0 ;  /* 0x0000000000007b1d */ /* 0x000fe20000010000 */
[----:B--2---:R-:W-:Y:S01]  /*f400*/  MOV R152, R0 ;  /* 0x0000000000987202 */ /* 0x004fe20000000f00 */
[----:B------:R-:W-:-:S05]  /*f410*/  VIADD R0, R4, 0xc0cafb0d ;  /* 0xc0cafb0d04007836 */ /* 0x000fca0000000000 */
[----:B------:R-:W-:-:S05]  /*f420*/  LOP3.LUT R0, R0, 0xff800000, RZ, 0xc0, !PT ;  /* 0xff80000000007812 */ /* 0x000fca00078ec0ff */
[----:B------:R-:W-:Y:S01]  /*f430*/  IMAD.IADD R6, R4, 0x1, -R0 ;  /* 0x0000000104067824 */ /* 0x000fe200078e0a00 */
[----:B------:R-:W-:-:S05]  /*f440*/  I2FP.F32.S32 R0, R0 ;  /* 0x0000000000007245 */ /* 0x000fca0000201400 */
[----:B------:R-:W-:Y:S01]  /*f450*/  FFMA.FTZ R7, R0, 1.1920928955078125e-07, R5 ;  /* 0x3400000000077823 */ /* 0x000fe20000010005 */
[----:B------:R-:W-:-:S04]  /*f460*/  FADD R0, R6, -1 ;  /* 0xbf80000006007421 */ /* 0x000fc80000000000 */
[----:B------:R-:W-:-:S04]  /*f470*/  FFMA.FTZ R5, R0, R8, -0.16845393180847167969 ;  /* 0xbe2c7f3000057423 */ /* 0x000fc80000010008 */
[----:B------:R-:W-:-:S04]  /*f480*/  FFMA.FTZ R5, R0, R5, 0.1716887056827545166 ;  /* 0x3e2fcf2a00057423 */ /* 0x000fc80000010005 */
[----:B------:R-:W-:-:S04]  /*f490*/  FFMA.FTZ R5, R0, R5, -0.17900948226451873779 ;  /* 0xbe374e4300057423 */ /* 0x000fc80000010005 */
[----:B------:R-:W-:-:S04]  /*f4a0*/  FFMA.FTZ R5, R0, R5, 0.20512372255325317383 ;  /* 0x3e520bf400057423 */ /* 0x000fc80000010005 */
[----:B------:R-:W-:-:S04]  /*f4b0*/  FFMA.FTZ R5, R0, R5, -0.24046532809734344482 ;  /* 0xbe763c8b00057423 */ /* 0x000fc80000010005 */
[----:B------:R-:W-:-:S04]  /*f4c0*/  FFMA.FTZ R5, R0, R5, 0.28857114911079406738 ;  /* 0x3e93bf9900057423 */ /* 0x000fc80000010005 */
[----:B------:R-:W-:-:S04]  /*f4d0*/  FFMA.FTZ R5, R0, R5, -0.36067417263984680176 ;  /* 0xbeb8aa4900057423 */ /* 0x000fc80000010005 */
[----:B------:R-:W-:-:S04]  /*f4e0*/  FFMA.FTZ R5, R0, R5, 0.48089820146560668945 ;  /* 0x3ef6384a00057423 */ /* 0x000fc80000010005 */
[----:B------:R-:W-:-:S04]  /*f4f0*/  FFMA.FTZ R5, R0, R5, -0.72134751081466674805 ;  /* 0xbf38aa3b00057423 */ /* 0x000fc80000010005 */
[----:B------:R-:W-:-:S04]  /*f500*/  FMUL R5, R0, R5 ;  /* 0x0000000500057220 */ /* 0x000fc80000400000 */
[----:B------:R-:W-:-:S04]  /*f510*/  FMUL R5, R0, R5 ;  /* 0x0000000500057220 */ /* 0x000fc80000400000 */
[----:B------:R-:W-:-:S04]  /*f520*/  FFMA.FTZ R0, R0, 1.4426950216293334961, R5 ;  /* 0x3fb8aa3b00007823 */ /* 0x000fc80000010005 */
[----:B------:R-:W-:Y:S01]  /*f530*/  FADD R10, R7, R0 ;  /* 0x00000000070a7221 */ /* 0x000fe20000000000 */
[----:B------:R-:W-:-:S04]  /*f540*/  @P2 IMAD.MOV.U32 R0, RZ, RZ, 0x7f800000 ;  /* 0x7f800000ff002424 */ /* 0x000fc800078e00ff */
[----:B------:R-:W-:Y:S01]  /*f550*/  @P2 FFMA.FTZ R10, R4, R0, +INF ;  /* 0x7f800000040a2423 */ /* 0x000fe20000010000 */
[----:B------:R-:W-:Y:S01]  /*f560*/  IMAD.MOV.U32 R153, RZ, RZ, R152 ;  /* 0x000000ffff997224 */ /* 0x000fe200078e0098 */
[----:B---3--:R-:W-:-:S03]  /*f570*/  MOV R152, R23 ;  /* 0x0000001700987202 */ /* 0x008fc60000000f00 */
[----:B------:R1:W-:Y:S04]  /*f580*/  STL [R1+0x204], R10 ;  /* 0x0002040a01007387 */ /* 0x0003e80000100800 */
[----:B------:R-:W2:Y:S01]  /*f590*/  LDL.LU R23, [R1+0x8c] ;  /* 0x00008c0001177983 */ /* 0x000ea20000300800 */
[----:B------:R-:W-:Y:S01]  /*f5a0*/  FSETP.NEU.AND P2, PT, R4, RZ, PT ;  /* 0x000000ff0400720b */ /* 0x000fe20003f4d000 */
[C---:B------:R-:W-:Y:S01]  /*f5b0*/  FMUL R4, R2.reuse, 8388608 ;  /* 0x4b00000002047820 */ /* 0x040fe20000400000 */
[----:B------:R-:W-:-:S04]  /*f5c0*/  FSETP.GEU.AND P3, PT, R2, 1.175494350822287508e-38, PT ;  /* 0x008000000200780b */ /* 0x000fc80003f6e000 */
[----:B------:R-:W-:-:S05]  /*f5d0*/  FSEL R4, R4, R2, !P3 ;  /* 0x0000000204047208 */ /* 0x000fca0005800000 */
[----:B------:R-:W-:-:S05]  /*f5e0*/  VIADD R0, R4, 0xc0cafb0d ;  /* 0xc0cafb0d04007836 */ /* 0x000fca0000000000 */
[----:B------:R-:W-:Y:S02]  /*f5f0*/  LOP3.LUT R0, R0, 0xff800000, RZ, 0xc0, !PT ;  /* 0xff80000000007812 */ /* 0x000fe400078ec0ff */
[----:B------:R-:W-:-:S03]  /*f600*/  FSEL R5, RZ, -23, P3 ;  /* 0xc1b80000ff057808 */ /* 0x000fc60001800000 */
        /* <DEDUP_REMOVED lines=12> */
[----:B------:R-:W-:Y:S01]  /*f6d0*/  FFMA.FTZ R5, R0, R5, -0.72134751081466674805 ;  /* 0xbf38aa3b00057423 */ /* 0x000fe20000010005 */
[----:B------:R-:W-:-:S03]  /*f6e0*/  ISETP.GE.U32.AND P5, PT, R4, 0x7f800000, PT ;  /* 0x7f8000000400780c */ /* 0x000fc60003fa6070 */
[----:B------:R-:W-:-:S04]  /*f6f0*/  FMUL R5, R0, R5 ;  /* 0x0000000500057220 */ /* 0x000fc80000400000 */
[----:B------:R-:W-:-:S04]  /*f700*/  FMUL R5, R0, R5 ;  /* 0x0000000500057220 */ /* 0x000fc80000400000 */
[----:B------:R-:W-:-:S04]  /*f710*/  FFMA.FTZ R0, R0, 1.4426950216293334961, R5 ;  /* 0x3fb8aa3b00007823 */ /* 0x000fc80000010005 */
[----:B-1----:R-:W-:Y:S01]  /*f720*/  FADD R10, R7, R0 ;  /* 0x00000000070a7221 */ /* 0x002fe20000000000 */
[----:B------:R-:W-:-:S04]  /*f730*/  @P5 IMAD.MOV.U32 R0, RZ, RZ, 0x7f800000 ;  /* 0x7f800000ff005424 */ /* 0x000fc800078e00ff */
[----:B------:R-:W-:Y:S01]  /*f740*/  @P5 FFMA.FTZ R10, R4, R0, +INF ;  /* 0x7f800000040a5423 */ /* 0x000fe20000010000 */
[----:B------:R-:W-:Y:S01]  /*f750*/  IMAD.MOV.U32 R203, RZ, RZ, R181 ;  /* 0x000000ffffcb7224 */ /* 0x000fe200078e00b5 */
[----:B------:R-:W-:Y:S01]  /*f760*/  MOV R202, R180 ;  /* 0x000000b400ca7202 */ /* 0x000fe20000000f00 */
[----:B------:R-:W-:Y:S02]  /*f770*/  IMAD.MOV.U32 R201, RZ, RZ, R179 ;  /* 0x000000ffffc97224 */ /* 0x000fe400078e00b3 */
[----:B------:R1:W-:Y:S01]  /*f780*/  STL [R1+0x200], R10 ;  /* 0x0002000a01007387 */ /* 0x0003e20000100800 */
[----:B------:R-:W-:-:S03]  /*f790*/  IMAD.MOV.U32 R200, RZ, RZ, R178 ;  /* 0x000000ffffc87224 */ /* 0x000fc600078e00b2 */
[----:B------:R-:W3:Y:S01]  /*f7a0*/  LDL.LU R181, [R1+0xe8] ;  /* 0x0000e80001b57983 */ /* 0x000ee20000300800 */
[----:B------:R-:W-:-:S03]  /*f7b0*/  IMAD.MOV.U32 R199, RZ, RZ, R177 ;  /* 0x000000ffffc77224 */ /* 0x000fc600078e00b1 */
[----:B------:R-:W4:Y:S01]  /*f7c0*/  LDL.LU R180, [R1+0xc8] ;  /* 0x0000c80001b47983 */ /* 0x000f220000300800 */
[----:B------:R-:W-:-:S03]  /*f7d0*/  IMAD.MOV.U32 R198, RZ, RZ, R176 ;  /* 0x000000ffffc67224 */ /* 0x000fc600078e00b0 */
[----:B------:R-:W5:Y:S01]  /*f7e0*/  LDL.LU R179, [R1+0xec] ;  /* 0x0000ec0001b37983 */ /* 0x000f620000300800 */
[----:B------:R-:W-:-:S03]  /*f7f0*/  IMAD.MOV.U32 R197, RZ, RZ, R175 ;  /* 0x000000ffffc57224 */ /* 0x000fc600078e00af */
[----:B------:R-:W3:Y:S01]  /*f800*/  LDL.LU R178, [R1+0xcc] ;  /* 0x0000cc0001b27983 */ /* 0x000ee20000300800 */
[----:B------:R-:W-:-:S03]  /*f810*/  IMAD.MOV.U32 R196, RZ, RZ, R174 ;  /* 0x000000ffffc47224 */ /* 0x000fc600078e00ae */
[----:B------:R-:W4:Y:S01]  /*f820*/  LDL.LU R177, [R1+0x108] ;  /* 0x0001080001b17983 */ /* 0x000f220000300800 */
[----:B------:R-:W-:-:S03]  /*f830*/  MOV R195, R173 ;  /* 0x000000ad00c37202 */ /* 0x000fc60000000f00 */
[----:B------:R-:W5:Y:S01]  /*f840*/  LDL.LU R176, [R1+0xf8] ;  /* 0x0000f80001b07983 */ /* 0x000f620000300800 */
        /* <DEDUP_REMOVED lines=8> */
[----:B------:R-:W-:Y:S01]  /*f8d0*/  FMUL R5, R184, 0.25 ;  /* 0x3e800000b8057820 */ /* 0x000fe20000400000 */
[----:B------:R-:W-:Y:S02]  /*f8e0*/  IMAD.MOV.U32 R190, RZ, RZ, R159 ;  /* 0x000000ffffbe7224 */ /* 0x000fe400078e009f */
[----:B------:R-:W4:Y:S01]  /*f8f0*/  LDL.LU R162, [R1+0xbc] ;  /* 0x0000bc0001a27983 */ /* 0x000f220000300800 */
[----:B------:R-:W-:Y:S01]  /*f900*/  FSETP.GT.AND P4, PT, |R3|, 8.50705917302346158658e+37, PT ;  /* 0x7e8000000300780b */ /* 0x000fe20003f84200 */
[----:B------:R-:W-:Y:S02]  /*f910*/  IMAD.MOV.U32 R189, RZ, RZ, R158 ;  /* 0x000000ffffbd7224 */ /* 0x000fe400078e009e */
[----:B------:R-:W5:Y:S01]  /*f920*/  LDL.LU R161, [R1+0x7c] ;  /* 0x00007c0001a17983 */ /* 0x000f620000300800 */
[----:B------:R-:W-:-:S03]  /*f930*/  MOV R188, R157 ;  /* 0x0000009d00bc7202 */ /* 0x000fc60000000f00 */
[----:B------:R-:W3:Y:S01]  /*f940*/  LDL.LU R160, [R1+0x118] ;  /* 0x0001180001a07983 */ /* 0x000ee20000300800 */
[----:B------:R-:W-:-:S03]  /*f950*/  IMAD.MOV.U32 R187, RZ, RZ, R156 ;  /* 0x000000ffffbb7224 */ /* 0x000fc600078e009c */
[----:B------:R-:W4:Y:S01]  /*f960*/  LDL.LU R159, [R1+0xfc] ;  /* 0x0000fc00019f7983 */ /* 0x000f220000300800 */
[----:B------:R-:W-:-:S03]  /*f970*/  IMAD.MOV.U32 R186, RZ, RZ, R155 ;  /* 0x000000ffffba7224 */ /* 0x000fc600078e009b */
[----:B------:R-:W5:Y:S01]  /*f980*/  LDL.LU R158, [R1+0x78] ;  /* 0x00007800019e7983 */ /* 0x000f620000300800 */
[----:B------:R-:W-:Y:S01]  /*f990*/  FSEL R5, R5, R184, P4 ;  /* 0x000000b805057208 */ /* 0x000fe20002000000 */
[----:B------:R-:W-:Y:S02]  /*f9a0*/  IMAD.MOV.U32 R185, RZ, RZ, R154 ;  /* 0x000000ffffb97224 */ /* 0x000fe400078e009a */
[----:B------:R-:W3:Y:S01]  /*f9b0*/  LDL.LU R157, [R1+0x70] ;  /* 0x00007000019d7983 */ /* 0x000ee20000300800 */
[----:B------:R-:W-:-:S03]  /*f9c0*/  IMAD.MOV.U32 R205, RZ, RZ, R183 ;  /* 0x000000ffffcd7224 */ /* 0x000fc600078e00b7 */
[----:B------:R-:W4:Y:S01]  /*f9d0*/  LDL.LU R156, [R1+0x60] ;  /* 0x00006000019c7983 */ /* 0x000f220000300800 */
[----:B------:R-:W-:-:S03]  /*f9e0*/  IMAD.MOV.U32 R184, RZ, RZ, R153 ;  /* 0x000000ffffb87224 */ /* 0x000fc600078e0099 */
[----:B------:R-:W5:Y:S01]  /*f9f0*/  LDL.LU R155, [R1+0x74] ;  /* 0x00007400019b7983 */ /* 0x000f620000300800 */
[----:B------:R-:W-:Y:S02]  /*fa00*/  IMAD.MOV.U32 R204, RZ, RZ, R182 ;  /* 0x000000ffffcc7224 */ /* 0x000fe400078e00b6 */
[----:B------:R-:W-:Y:S01]  /*fa10*/  IMAD.MOV.U32 R183, RZ, RZ, R152 ;  /* 0x000000ffffb77224 */ /* 0x000fe200078e0098 */
[----:B------:R-:W3:Y:S04]  /*fa20*/  LDL.LU R154, [R1+0x64] ;  /* 0x00006400019a7983 */ /* 0x000ee80000300800 */
[----:B------:R-:W4:Y:S04]  /*fa30*/  LDL.LU R153, [R1+0x90] ;  /* 0x0000900001997983 */ /* 0x000f280000300800 */
[----:B------:R-:W5:Y:S01]  /*fa40*/  LDL.LU R152, [R1+0x80] ;  /* 0x0000800001987983 */ /* 0x000f620000300800 */
[C---:B------:R-:W-:Y:S01]  /*fa50*/  FSETP.GEU.AND P3, PT, |R3|.reuse, 1.175494350822287508e-38, PT ;  /* 0x008000000300780b */ /* 0x040fe20003f6e200 */
[----:B------:R-:W-:Y:S01]  /*fa60*/  @P4 FMUL R3, R3, 0.25 ;  /* 0x3e80000003034820 */ /* 0x000fe20000400000 */
[----:B------:R-:W-:Y:S01]  /*fa70*/  FSETP.GEU.AND P6, PT, |R2|, 1.175494350822287508e-38, PT ;  /* 0x008000000200780b */ /* 0x000fe20003fce200 */
[----:B------:R-:W0:Y:S01]  /*fa80*/  S2R R17, SR_CgaCtaId ;  /* 0x0000000000117919 */ /* 0x000e220000008800 */
[----:B------:R-:W-:-:S09]  /*fa90*/  FMUL R0, R205, 0.25 ;  /* 0x3e800000cd007820 */ /* 0x000fd20000400000 */
[----:B------:R-:W-:-:S06]  /*faa0*/  @!P3 FMUL R3, R3, 16777216 ;  /* 0x4b8000000303b820 */ /* 0x000fcc0000400000 */
[----:B------:R-:W1:Y:S01]  /*fab0*/  MUFU.RCP R3, R3 ;  /* 0x0000000300037308 */ /* 0x000e620000001000 */
[----:B--2---:R-:W-:Y:S02]  /*fac0*/  IMAD.MOV.U32 R182, RZ, RZ, R23 ;  /* 0x000000ffffb67224 */ /* 0x004fe400078e0017 */
[----:B------:R-:W2:Y:S01]  /*fad0*/  LDL.LU R23, [R1+0x94] ;  /* 0x0000940001177983 */ /* 0x000ea20000300800 */
[----:B------:R-:W-:Y:S01]  /*fae0*/  FSEL R0, R0, R205, P4 ;  /* 0x000000cd00007208 */ /* 0x000fe20002000000 */
[----:B------:R-:W-:Y:S01]  /*faf0*/  @P1 FMUL R2, R2, 0.25 ;  /* 0x3e80000002021820 */ /* 0x000fe20000400000 */
[----:B------:R-:W-:-:S03]  /*fb00*/  @!P3 FMUL R5, R5, 16777216 ;  /* 0x4b8000000505b820 */ /* 0x000fc60000400000 */
[----:B------:R-:W-:Y:S01]  /*fb10*/  @!P3 FMUL R0, R0, 16777216 ;  /* 0x4b8000000000b820 */ /* 0x000fe20000400000 */
[----:B------:R-:W-:Y:S01]  /*fb20*/  @!P6 FMUL R2, R2, 16777216 ;  /* 0x4b8000000202e820 */ /* 0x000fe20000400000 */
[----:B------:R-:W-:Y:S01]  /*fb30*/  FSETP.NEU.AND P5, PT, R4, RZ, PT ;  /* 0x000000ff0400720b */ /* 0x000fe20003fad000 */
[C---:B-1----:R-:W-:Y:S01]  /*fb40*/  FMUL R5, R3.reuse, R5 ;  /* 0x0000000503057220 */ /* 0x042fe20000400000 */
[----:B------:R-:W-:Y:S01]  /*fb50*/  FMUL R4, R3, R0 ;  /* 0x0000000003047220 */ /* 0x000fe20000400000 */
[----:B------:R-:W-:Y:S01]  /*fb60*/  FMUL R8, R204, 0.25 ;  /* 0x3e800000cc087820 */ /* 0x000fe20000400000 */
[----:B------:R-:W-:Y:S01]  /*fb70*/  FMUL R7, R203, 0.25 ;  /* 0x3e800000cb077820 */ /* 0x000fe20000400000 */
[----:B------:R-:W1:Y:S02]  /*fb80*/  MUFU.RCP R2, R2 ;  /* 0x0000000200027308 */ /* 0x000e640000001000 */
[----:B------:R-:W-:Y:S01]  /*fb90*/  F2FP.BF16.F32.PACK_AB R4, R4, R5 ;  /* 0x000000050404723e */ /* 0x000fe200000010ff */
[----:B------:R-:W-:Y:S01]  /*fba0*/  FMUL R5, R20, 0.25 ;  /* 0x3e80000014057820 */ /* 0x000fe20000400000 */
[----:B------:R-:W-:Y:S01]  /*fbb0*/  FSEL R8, R8, R204, P4 ;  /* 0x000000cc08087208 */ /* 0x000fe20002000000 */
[----:B------:R-:W-:Y:S01]  /*fbc0*/  FMUL R6, R21, 0.25 ;  /* 0x3e80000015067820 */ /* 0x000fe20000400000 */
[----:B------:R-:W-:Y:S01]  /*fbd0*/  FSEL R7, R7, R203, P4 ;  /* 0x000000cb07077208 */ /* 0x000fe20002000000 */
[----:B------:R-:W-:Y:S01]  /*fbe0*/  FMUL R0, R19, 0.25 ;  /* 0x3e80000013007820 */ /* 0x000fe20000400000 */
[----:B------:R-:W-:Y:S01]  /*fbf0*/  MOV R16, 0x400 ;  /* 0x0000040000107802 */ /* 0x000fe20000000f00 */
[----:B------:R-:W-:Y:S01]  /*fc00*/  @!P3 FMUL R8, R8, 16777216 ;  /* 0x4b8000000808b820 */ /* 0x000fe20000400000 */
[----:B------:R-:W-:Y:S01]  /*fc10*/  FSEL R5, R5, R20, P1 ;  /* 0x0000001405057208 */ /* 0x000fe20000800000 */
[----:B------:R-:W-:Y:S01]  /*fc20*/  @!P3 FMUL R7, R7, 16777216 ;  /* 0x4b8000000707b820 */ /* 0x000fe20000400000 */
[----:B------:R-:W-:-:S02]  /*fc30*/  FSEL R6, R6, R21, P1 ;  /* 0x0000001506067208 */ /* 0x000fc40000800000 */
[----:B------:R-:W-:Y:S01]  /*fc40*/  FSEL R0, R0, R19, P1 ;  /* 0x0000001300007208 */ /* 0x000fe20000800000 */
[----:B------:R-:W-:Y:S01]  /*fc50*/  @!P6 FMUL R9, R9, 16777216 ;  /* 0x4b8000000909e820 */ /* 0x000fe20000400000 */
[----:B0-----:R-:W-:Y:S01]  /*fc60*/  LEA R16, R17, R16, 0x18 ;  /* 0x0000001011107211 */ /* 0x001fe200078ec0ff */
[----:B------:R-:W-:Y:S01]  /*fc70*/  FMUL R10, R3, R8 ;  /* 0x00000008030a7220 */ /* 0x000fe20000400000 */
[----:B------:R-:W-:Y:S01]  /*fc80*/  LOP3.LUT R21, R14, 0x7, RZ, 0xc0, !PT ;  /* 0x000000070e157812 */ /* 0x000fe200078ec0ff */
[----:B------:R-:W-:Y:S01]  /*fc90*/  @!P6 FMUL R5, R5, 16777216 ;  /* 0x4b8000000505e820 */ /* 0x000fe20000400000 */
[----:B------:R-:W-:Y:S01]  /*fca0*/  FMUL R8, R3, R7 ;  /* 0x0000000703087220 */ /* 0x000fe20000400000 */
[----:B------:R-:W-:Y:S01]  /*fcb0*/  @!P6 FMUL R6, R6, 16777216 ;  /* 0x4b8000000606e820 */ /* 0x000fe20000400000 */
[----:B------:R-:W-:Y:S01]  /*fcc0*/  @!P6 FMUL R0, R0, 16777216 ;  /* 0x4b8000000000e820 */ /* 0x000fe20000400000 */
[----:B------:R-:W-:Y:S01]  /*fcd0*/  LOP3.LUT R20, R14, 0x8, RZ, 0xc0, !PT ;  /* 0x000000080e147812 */ /* 0x000fe200078ec0ff */
[C---:B-1----:R-:W-:Y:S01]  /*fce0*/  FMUL R11, R2.reuse, R9 ;  /* 0x00000009020b7220 */ /* 0x042fe20000400000 */
[----:B------:R-:W-:Y:S01]  /*fcf0*/  LEA R19, R21, R16, 0x4 ;  /* 0x0000001015137211 */ /* 0x000fe200078e20ff */
[----:B------:R-:W-:Y:S01]  /*fd00*/  FMUL R9, R2, R5 ;  /* 0x0000000502097220 */ /* 0x000fe20000400000 */
[----:B------:R-:W-:Y:S01]  /*fd10*/  F2FP.BF16.F32.PACK_AB R5, R10, R8 ;  /* 0x000000080a05723e */ /* 0x000fe200000010ff */
[C---:B------:R-:W-:Y:S01]  /*fd20*/  FMUL R6, R2.reuse, R6 ;  /* 0x0000000602067220 */ /* 0x040fe20000400000 */
[----:B------:R-:W-:Y:S01]  /*fd30*/  FMUL R7, R2, R0 ;  /* 0x0000000002077220 */ /* 0x000fe20000400000 */
[----:B------:R-:W-:Y:S01]  /*fd40*/  LOP3.LUT R8, R14, 0x70, RZ, 0xc0, !PT ;  /* 0x000000700e087812 */ /* 0x000fe200078ec0ff */
[----:B------:R-:W-:-:S02]  /*fd50*/  IMAD R0, R20, 0x80, R19 ;  /* 0x0000008014007824 */ /* 0x000fc400078e0213 */
[----:B------:R-:W-:Y:S02]  /*fd60*/  F2FP.BF16.F32.PACK_AB R6, R6, R11 ;  /* 0x0000000b0606723e */ /* 0x000fe400000010ff */
[----:B------:R-:W-:Y:S01]  /*fd70*/  F2FP.BF16.F32.PACK_AB R7, R9, R7 ;  /* 0x000000070907723e */ /* 0x000fe200000010ff */
[----:B------:R-:W-:Y:S02]  /*fd80*/  IMAD R0, R8, 0x8, R0 ;  /* 0x0000000808007824 */ /* 0x000fe400078e0200 */
[----:B------:R-:W-:-:S03]  /*fd90*/  FMUL R9, R201, 0.25 ;  /* 0x3e800000c9097820 */ /* 0x000fc60000400000 */
[----:B------:R0:W-:Y:S02]  /*fda0*/  STSM.16.M88.4 [R0], R4 ;  /* 0x0000000400007844 */ /* 0x0001e40000000200 */
[----:B------:R-:W-:Y:S01]  /*fdb0*/  FSEL R9, R9, R201, P4 ;  /* 0x000000c909097208 */ /* 0x000fe20002000000 */
[----:B------:R-:W-:-:S04]  /*fdc0*/  FMUL R10, R202, 0.25 ;  /* 0x3e800000ca0a7820 */ /* 0x000fc80000400000 */
[----:B------:R-:W-:Y:S01]  /*fdd0*/  @!P3 FMUL R9, R9, 16777216 ;  /* 0x4b8000000909b820 */ /* 0x000fe20000400000 */
[----:B0-----:R-:W-:-:S05]  /*fde0*/  FMUL R4, R199, 0.25 ;  /* 0x3e800000c7047820 */ /* 0x001fca0000400000 */
[----:B------:R-:W-:Y:S01]  /*fdf0*/  FSEL R4, R4, R199, P4 ;  /* 0x000000c704047208 */ /* 0x000fe20002000000 */
[----:B------:R-:W-:Y:S01]  /*fe00*/  FMUL R8, R200, 0.25 ;  /* 0x3e800000c8087820 */ /* 0x000fe20000400000 */
[----:B------:R-:W-:-:S03]  /*fe10*/  FMUL R11, R3, R9 ;  /* 0x00000009030b7220 */ /* 0x000fc60000400000 */
[----:B------:R-:W-:Y:S01]  /*fe20*/  @!P3 FMUL R4, R4, 16777216 ;  /* 0x4b8000000404b820 */ /* 0x000fe20000400000 */
[----:B------:R-:W-:Y:S01]  /*fe30*/  FSEL R10, R10, R202, P4 ;  /* 0x000000ca0a0a7208 */ /* 0x000fe20002000000 */
[----:B------:R-:W-:Y:S01]  /*fe40*/  FMUL R6, R198, 0.25 ;  /* 0x3e800000c6067820 */ /* 0x000fe20000400000 */
[----:B------:R-:W-:Y:S01]  /*fe50*/  FMUL R7, R197, 0.25 ;  /* 0x3e800000c5077820 */ /* 0x000fe20000400000 */
[----:B------:R-:W-:Y:S01]  /*fe60*/  FMUL R9, R3, R4 ;  /* 0x0000000403097220 */ /* 0x000fe20000400000 */
[----:B------:R-:W-:Y:S01]  /*fe70*/  FMUL R5, R196, 0.25 ;  /* 0x3e800000c4057820 */ /* 0x000fe20000400000 */
[----:B------:R-:W-:Y:S01]  /*fe80*/  FMUL R4, R18, 0.25 ;  /* 0x3e80000012047820 */ /* 0x000fe20000400000 */
[----:B------:R-:W-:Y:S01]  /*fe90*/  FSEL R8, R8, R200, P4 ;  /* 0x000000c808087208 */ /* 0x000fe20002000000 */
[----:B------:R-:W-:Y:S01]  /*fea0*/  @!P3 FMUL R10, R10, 16777216 ;  /* 0x4b8000000a0ab820 */ /* 0x000fe20000400000 */
[----:B------:R-:W-:Y:S02]  /*feb0*/  FSEL R6, R6, R198, P1 ;  /* 0x000000c606067208 */ /* 0x000fe40000800000 */
[----:B------:R-:W-:-:S02]  /*fec0*/  FSEL R7, R7, R197, P1 ;  /* 0x000000c507077208 */ /* 0x000fc40000800000 */
[----:B------:R-:W-:Y:S02]  /*fed0*/  FSEL R5, R5, R196, P1 ;  /* 0x000000c405057208 */ /* 0x000fe40000800000 */
[----:B------:R-:W-:Y:S01]  /*fee0*/  FSEL R4, R4, R18, P1 ;  /* 0x0000001204047208 */ /* 0x000fe20000800000 */
[----:B------:R-:W-:Y:S01]  /*fef0*/  @!P3 FMUL R8, R8, 16777216 ;  /* 0x4b8000000808b820 */ /* 0x000fe20000400000 */
[----:B------:R-:W-:Y:S01]  /*ff00*/  FMUL R13, R3, R10 ;  /* 0x0000000a030d7220 */ /* 0x000fe20000400000 */
[----:B------:R-:W-:Y:S01]  /*ff10*/  @!P6 FMUL R6, R6, 16777216 ;  /* 0x4b8000000606e820 */ /* 0x000fe20000400000 */
[----:B------:R-:W-:Y:S01]  /*ff20*/  @!P6 FMUL R7, R7, 16777216 ;  /* 0x4b8000000707e820 */ /* 0x000fe20000400000 */
[----:B------:R-:W-:Y:S01]  /*ff30*/  @!P6 FMUL R5, R5, 16777216 ;  /* 0x4b8000000505e820 */ /* 0x000fe20000400000 */
[----:B------:R-:W-:Y:S01]  /*ff40*/  @!P6 FMUL R4, R4, 16777216 ;  /* 0x4b8000000404e820 */ /* 0x000fe20000400000 */
[----:B------:R-:W-:Y:S01]  /*ff50*/  LOP3.LUT R18, R14, 0x7f, RZ, 0xc0, !PT ;  /* 0x0000007f0e127812 */ /* 0x000fe200078ec0ff */
[----:B------:R-:W-:Y:S01]  /*ff60*/  FMUL R12, R3, R8 ;  /* 0x00000008030c7220 */ /* 0x000fe20000400000 */
[----:B------:R-:W-:Y:S01]  /*ff70*/  F2FP.BF16.F32.PACK_AB R8, R13, R11 ;  /* 0x0000000b0d08723e */ /* 0x000fe200000010ff */
[C---:B------:R-:W-:Y:S01]  /*ff80*/  FMUL R6, R2.reuse, R6 ;  /* 0x0000000602067220 */ /* 0x040fe20000400000 */
[C---:B------:R-:W-:Y:S01]  /*ff90*/  FMUL R10, R2.reuse, R7 ;  /* 0x00000007020a7220 */ /* 0x040fe20000400000 */
[C---:B------:R-:W-:Y:S01]  /*ffa0*/  FMUL R11, R2.reuse, R5 ;  /* 0x00000005020b7220 */ /* 0x040fe20000400000 */
[----:B------:R-:W-:Y:S01]  /*ffb0*/  FMUL R4, R2, R4 ;  /* 0x0000000402047220 */ /* 0x000fe20000400000 */
[----:B------:R-:W-:-:S02]  /*ffc0*/  IMAD R18, R18, 0x10, R16 ;  /* 0x0000001012127824 */ /* 0x000fc400078e0210 */
[----:B------:R-:W-:Y:S02]  /*ffd0*/  F2FP.BF16.F32.PACK_AB R10, R6, R10 ;  /* 0x0000000a060a723e */ /* 0x000fe400000010ff */
[----:B------:R-:W-:Y:S01]  /*ffe0*/  F2FP.BF16.F32.PACK_AB R11, R11, R4 ;  /* 0x000000040b0b723e */ /* 0x000fe200000010ff */
[----:B------:R-:W-:Y:S01]  /*fff0*/  BAR.SYNC.DEFER_BLOCKING 0x0 ;  /* 0x0000000000007b1d */ /* 0x000fe20000010000 */
[----:B------:R-:W-:-:S05]  /*10000*/  F2FP.BF16.F32.PACK_AB R9, R12, R9 ;  /* 0x000000090c09723e */ /* 0x000fca00000010ff */
[----:B------:R-:W0:Y:S02]  /*10010*/  LDS.128 R4, [R18] ;  /* 0x0000000012047984 */ /* 0x000e240000000c00 */
[----:B------:R-:W-:Y:S01]  /*10020*/  BAR.SYNC.DEFER_BLOCKING 0x0 ;  /* 0x0000000000007b1d */ /* 0x000fe20000010000 */
[----:B------:R-:W-:Y:S01]  /*10030*/  FMUL R12, R191, 0.25 ;  /* 0x3e800000bf0c7820 */ /* 0x000fe20000400000 */
[----:B------:R-:W-:-:S04]  /*10040*/  FMUL R14, R190, 0.25 ;  /* 0x3e800000be0e7820 */ /* 0x000fc80000400000 */
[----:B------:R1:W-:Y:S02]  /*10050*/  STSM.16.M88.4 [R0], R8 ;  /* 0x0000000800007844 */ /* 0x0003e40000000200 */
[----:B-1----:R-:W-:Y:S01]  /*10060*/  FMUL R9, R195, 0.25 ;  /* 0x3e800000c3097820 */ /* 0x002fe20000400000 */
[----:B------:R-:W-:-:S04]  /*10070*/  FMUL R8, R194, 0.25 ;  /* 0x3e800000c2087820 */ /* 0x000fc80000400000 */
[----:B------:R-:W-:Y:S02]  /*10080*/  FSEL R9, R9, R195, P4 ;  /* 0x000000c309097208 */ /* 0x000fe40002000000 */
[----:B------:R-:W-:-:S03]  /*10090*/  FSEL R8, R8, R194, P4 ;  /* 0x000000c208087208 */ /* 0x000fc60002000000 */
[----:B------:R-:W-:Y:S02]  /*100a0*/  @!P3 FMUL R9, R9, 16777216 ;  /* 0x4b8000000909b820 */ /* 0x000fe40000400000 */
[----:B------:R-:W-:Y:S02]  /*100b0*/  @!P3 FMUL R8, R8, 16777216 ;  /* 0x4b8000000808b820 */ /* 0x000fe40000400000 */
[C---:B------:R-:W-:Y:S02]  /*100c0*/  FMUL R9, R3.reuse, R9 ;  /* 0x0000000903097220 */ /* 0x040fe40000400000 */
[----:B------:R-:W-:Y:S01]  /*100d0*/  FMUL R8, R3, R8 ;  /* 0x0000000803087220 */ /* 0x000fe20000400000 */
[----:B------:R-:W-:Y:S01]  /*100e0*/  FMUL R10, R193, 0.25 ;  /* 0x3e800000c10a7820 */ /* 0x000fe20000400000 */
[----:B------:R-:W-:Y:S01]  /*100f0*/  FMUL R11, R22, 0.25 ;  /* 0x3e800000160b7820 */ /* 0x000fe20000400000 */
[----:B------:R-:W-:Y:S02]  /*10100*/  FMUL R13, R189, 0.25 ;  /* 0x3e800000bd0d7820 */ /* 0x000fe40000400000 */
[----:B------:R-:W-:Y:S01]  /*10110*/  F2FP.BF16.F32.PACK_AB R8, R9, R8 ;  /* 0x000000080908723e */ /* 0x000fe200000010ff */
[----:B------:R-:W-:Y:S01]  /*10120*/  FMUL R9, R192, 0.25 ;  /* 0x3e800000c0097820 */ /* 0x000fe20000400000 */
[----:B------:R-:W-:-:S02]  /*10130*/  FSEL R10, R10, R193, P4 ;  /* 0x000000c10a0a7208 */ /* 0x000fc40002000000 */
[----:B------:R-:W-:Y:S02]  /*10140*/  FSEL R11, R11, R22, P1 ;  /* 0x000000160b0b7208 */ /* 0x000fe40000800000 */
[----:B------:R-:W-:Y:S02]  /*10150*/  FSEL R9, R9, R192, P4 ;  /* 0x000000c009097208 */ /* 0x000fe40002000000 */
[----:B------:R-:W-:Y:S02]  /*10160*/  FSEL R12, R12, R191, P1 ;  /* 0x000000bf0c0c7208 */ /* 0x000fe40000800000 */
[----:B------:R-:W-:Y:S02]  /*10170*/  FSEL R14, R14, R190, P1 ;  /* 0x000000be0e0e7208 */ /* 0x000fe40000800000 */
[----:B------:R-:W-:Y:S01]  /*10180*/  FSEL R13, R13, R189, P1 ;  /* 0x000000bd0d0d7208 */ /* 0x000fe20000800000 */
[----:B------:R-:W-:Y:S01]  /*10190*/  @!P3 FMUL R10, R10, 16777216 ;  /* 0x4b8000000a0ab820 */ /* 0x000fe20000400000 */
[----:B------:R-:W-:Y:S01]  /*101a0*/  @!P3 FMUL R9, R9, 16777216 ;  /* 0x4b8000000909b820 */ /* 0x000fe20000400000 */
[----:B------:R-:W-:Y:S01]  /*101b0*/  @!P6 FMUL R11, R11, 16777216 ;  /* 0x4b8000000b0be820 */ /* 0x000fe20000400000 */
[----:B------:R-:W-:Y:S01]  /*101c0*/  @!P6 FMUL R12, R12, 16777216 ;  /* 0x4b8000000c0ce820 */ /* 0x000fe20000400000 */
[----:B------:R-:W-:Y:S01]  /*101d0*/  @!P6 FMUL R14, R14, 16777216 ;  /* 0x4b8000000e0ee820 */ /* 0x000fe20000400000 */
[----:B------:R-:W-:Y:S01]  /*101e0*/  @!P6 FMUL R13, R13, 16777216 ;  /* 0x4b8000000d0de820 */ /* 0x000fe20000400000 */
[----:B------:R-:W-:-:S02]  /*101f0*/  IMAD.MOV.U32 R189, RZ, RZ, R15 ;  /* 0x000000ffffbd7224 */ /* 0x000fc400078e000f */
[C---:B------:R-:W-:Y:S01]  /*10200*/  FMUL R10, R3.reuse, R10 ;  /* 0x0000000a030a7220 */ /* 0x040fe20000400000 */
[----:B------:R-:W-:Y:S01]  /*10210*/  FMUL R9, R3, R9 ;  /* 0x0000000903097220 */ /* 0x000fe20000400000 */
[C---:B------:R-:W-:Y:S01]  /*10220*/  FMUL R15, R2.reuse, R11 ;  /* 0x0000000b020f7220 */ /* 0x040fe20000400000 */
[----:B------:R-:W1:Y:S01]  /*10230*/  S2R R22, SR_TID.X ;  /* 0x0000000000167919 */ /* 0x000e620000002100 */
[C---:B------:R-:W-:Y:S01]  /*10240*/  FMUL R12, R2.reuse, R12 ;  /* 0x0000000c020c7220 */ /* 0x040fe20000400000 */
[C---:B------:R-:W-:Y:S01]  /*10250*/  FMUL R11, R2.reuse, R14 ;  /* 0x0000000e020b7220 */ /* 0x040fe20000400000 */
[----:B------:R-:W-:Y:S01]  /*10260*/  FMUL R13, R2, R13 ;  /* 0x0000000d020d7220 */ /* 0x000fe20000400000 */
[----:B------:R-:W-:Y:S02]  /*10270*/  F2FP.BF16.F32.PACK_AB R9, R10, R9 ;  /* 0x000000090a09723e */ /* 0x000fe400000010ff */
[----:B------:R-:W-:Y:S02]  /*10280*/  F2FP.BF16.F32.PACK_AB R10, R12, R15 ;  /* 0x0000000f0c0a723e */ /* 0x000fe400000010ff */
[----:B------:R-:W-:Y:S01]  /*10290*/  F2FP.BF16.F32.PACK_AB R11, R11, R13 ;  /* 0x0000000d0b0b723e */ /* 0x000fe200000010ff */
[----:B------:R-:W-:Y:S06]  /*102a0*/  BAR.SYNC.DEFER_BLOCKING 0x0 ;  /* 0x0000000000007b1d */ /* 0x000fec0000010000 */
[----:B------:R-:W3:Y:S02]  /*102b0*/  LDS.128 R12, [R18] ;  /* 0x00000000120c7984 */ /* 0x000ee40000000c00 */
[----:B------:R-:W-:Y:S06]  /*102c0*/  BAR.SYNC.DEFER_BLOCKING 0x0 ;  /* 0x0000000000007b1d */ /* 0x000fec0000010000 */
[----:B0-----:R-:W-:Y:S04]  /*102d0*/  STL [R1+0x6d0], R4 ;  /* 0x0006d00401007387 */ /* 0x001fe80000100800 */
[----:B------:R1:W-:Y:S02]  /*102e0*/  STSM.16.M88.4 [R0], R8 ;  /* 0x0000000800007844 */ /* 0x0003e40000000200 */
[----:B-1----:R-:W-:-:S02]  /*102f0*/  IMAD.SHL.U32 R9, R22, 0x4, RZ ;  /* 0x0000000416097824 */ /* 0x002fc400078e00ff */
[----:B------:R-:W-:Y:S02]  /*10300*/  IMAD R8, R21, -0x8, R19 ;  /* 0xfffffff815087824 */ /* 0x000fe400078e0213 */
[----:B------:R-:W-:Y:S01]  /*10310*/  IMAD.SHL.U32 R10, R22, 0x2, RZ ;  /* 0x00000002160a7824 */ /* 0x000fe200078e00ff */
[----:B------:R-:W-:-:S04]  /*10320*/  LOP3.LUT R9, R9, 0xc0, RZ, 0xc0, !PT ;  /* 0x000000c009097812 */ /* 0x000fc800078ec0ff */
[----:B------:R-:W-:Y:S02]  /*10330*/  IADD3 R8, R9, R8, RZ ;  /* 0x0000000809087210 */ /* 0x000fe40007ffe0ff */
[----:B------:R-:W-:Y:S01]  /*10340*/  LOP3.LUT R9, R10, 0xf8, RZ, 0xc0, !PT ;  /* 0x000000f80a097812 */ /* 0x000fe200078ec0ff */
[----:B------:R-:W-:Y:S04]  /*10350*/  STL [R1+0x6cc], R5 ;  /* 0x0006cc0501007387 */ /* 0x000fe80000100800 */
[----:B------:R-:W-:Y:S01]  /*10360*/  STL [R1+0x6c8], R6 ;  /* 0x0006c80601007387 */ /* 0x000fe20000100800 */
[----:B------:R-:W-:-:S03]  /*10370*/  IMAD.IADD R4, R16, 0x1, R9 ;  /* 0x0000000110047824 */ /* 0x000fc600078e0209 */
[----:B------:R-:W-:Y:S04]  /*10380*/  STL [R1+0x6c4], R7 ;  /* 0x0006c40701007387 */ /* 0x000fe80000100800 */
[----:B---3--:R-:W-:Y:S04]  /*10390*/  STL [R1+0x6e0], R12 ;  /* 0x0006e00c01007387 */ /* 0x008fe80000100800 */
[----:B------:R-:W-:Y:S04]  /*103a0*/  STL [R1+0x6dc], R13 ;  /* 0x0006dc0d01007387 */ /* 0x000fe80000100800 */
[----:B------:R-:W-:Y:S04]  /*103b0*/  STL [R1+0x6d8], R14 ;  /* 0x0006d80e01007387 */ /* 0x000fe80000100800 */
[----:B------:R-:W-:Y:S04]  /*103c0*/  STL [R1+0x6d4], R15 ;  /* 0x0006d40f01007387 */ /* 0x000fe80000100800 */
[----:B------:R0:W-:Y:S01]  /*103d0*/  STL [R1+0x20c], R4 ;  /* 0x00020c0401007387 */ /* 0x0001e20000100800 */
[----:B-----5:R-:W-:-:S02]  /*103e0*/  IMAD.MOV.U32 R207, RZ, RZ, R152 ;  /* 0x000000ffffcf7224 */ /* 0x020fc400078e0098 */
[----:B--2---:R-:W-:Y:S01]  /*103f0*/  IMAD.MOV.U32 R152, RZ, RZ, R23 ;  /* 0x000000ffff987224 */ /* 0x004fe200078e0017 */
[----:B0-----:R-:W-:Y:S01]  /*10400*/  LEA.HI R4, R20, R8, RZ, 0x1f ;  /* 0x0000000814047211 */ /* 0x001fe200078ff8ff */
[----:B------:R-:W-:Y:S01]  /*10410*/  IMAD.MOV.U32 R209, RZ, RZ, R154 ;  /* 0x000000ffffd17224 */ /* 0x000fe200078e009a */
[----:B----4-:R-:W-:-:S03]  /*10420*/  MOV R208, R153 ;  /* 0x0000009900d07202 */ /* 0x010fc60000000f00 */
[----:B------:R0:W-:Y:S01]  /*10430*/  STL [R1+0x208], R4 ;  /* 0x0002080401007387 */ /* 0x0001e20000100800 */
[----:B------:R-:W-:-:S03]  /*10440*/  IMAD.MOV.U32 R211, RZ, RZ, R156 ;  /* 0x000000ffffd37224 */ /* 0x000fc600078e009c */
[----:B------:R-:W2:Y:S01]  /*10450*/  LDL.LU R23, [R1+0x84] ;  /* 0x0000840001177983 */ /* 0x000ea20000300800 */
[----:B------:R-:W-:-:S03]  /*10460*/  IMAD.MOV.U32 R210, RZ, RZ, R155 ;  /* 0x000000ffffd27224 */ /* 0x000fc600078e009b */
[----:B------:R-:W3:Y:S01]  /*10470*/  LDL.LU R154, [R1+0xb0] ;  /* 0x0000b000019a7983 */ /* 0x000ee20000300800 */
[----:B------:R-:W-:-:S03]  /*10480*/  IMAD.MOV.U32 R214, RZ, RZ, R158 ;  /* 0x000000ffffd67224 */ /* 0x000fc600078e009e */
[----:B------:R-:W4:Y:S01]  /*10490*/  LDL.LU R153, [R1+0xa0] ;  /* 0x0000a00001997983 */ /* 0x000f220000300800 */
[----:B------:R-:W-:-:S03]  /*104a0*/  IMAD.MOV.U32 R213, RZ, RZ, R157 ;  /* 0x000000ffffd57224 */ /* 0x000fc600078e009d */
[----:B------:R-:W5:Y:S01]  /*104b0*/  LDL.LU R156, [R1+0xb4] ;  /* 0x0000b400019c7983 */ /* 0x000f620000300800 */
[----:B------:R-:W-:-:S03]  /*104c0*/  MOV R216, R160 ;  /* 0x000000a000d87202 */ /* 0x000fc60000000f00 */
[----:B------:R-:W5:Y:S01]  /*104d0*/  LDL.LU R155, [R1+0xa4] ;  /* 0x0000a400019b7983 */ /* 0x000f620000300800 */
[----:B------:R-:W-:-:S03]  /*104e0*/  IMAD.MOV.U32 R215, RZ, RZ, R159 ;  /* 0x000000ffffd77224 */ /* 0x000fc600078e009f */
[----:B------:R-:W5:Y:S01]  /*104f0*/  LDL.LU R158, [R1+0xd0] ;  /* 0x0000d000019e7983 */ /* 0x000f620000300800 */
[----:B------:R-:W-:-:S03]  /*10500*/  IMAD.MOV.U32 R218, RZ, RZ, R162 ;  /* 0x000000ffffda7224 */ /* 0x000fc600078e00a2 */
[----:B------:R-:W5:Y:S01]  /*10510*/  LDL.LU R157, [R1+0xc0] ;  /* 0x0000c000019d7983 */ /* 0x000f620000300800 */
[----:B------:R-:W-:-:S03]  /*10520*/  IMAD.MOV.U32 R217, RZ, RZ, R161 ;  /* 0x000000ffffd97224 */ /* 0x000fc600078e00a1 */
[----:B------:R-:W5:Y:S04]  /*10530*/  LDL.LU R160, [R1+0xd4] ;  /* 0x0000d40001a07983 */ /* 0x000f680000300800 */
[----:B------:R-:W5:Y:S04]  /*10540*/  LDL.LU R159, [R1+0xc4] ;  /* 0x0000c400019f7983 */ /* 0x000f680000300800 */
[----:B------:R-:W5:Y:S04]  /*10550*/  LDL.LU R162, [R1+0xf0] ;  /* 0x0000f00001a27983 */ /* 0x000f680000300800 */
[----:B------:R-:W5:Y:S04]  /*10560*/  LDL.LU R161, [R1+0xe0] ;  /* 0x0000e00001a17983 */ /* 0x000f680000300800 */
[----:B------:R-:W5:Y:S04]  /*10570*/  LDL.LU R206, [R1+0xf4] ;  /* 0x0000f40001ce7983 */ /* 0x000f680000300800 */
[----:B------:R-:W5:Y:S04]  /*10580*/  LDL.LU R205, [R1+0xe4] ;  /* 0x0000e40001cd7983 */ /* 0x000f680000300800 */
[----:B------:R-:W5:Y:S04]  /*10590*/  LDL.LU R204, [R1+0x110] ;  /* 0x0001100001cc7983 */ /* 0x000f680000300800 */
[----:B------:R-:W5:Y:S04]  /*105a0*/  LDL.LU R203, [R1+0x100] ;  /* 0x0001000001cb7983 */ /* 0x000f680000300800 */
[----:B------:R-:W5:Y:S01]  /*105b0*/  LDL.LU R202, [R1+0x114] ;  /* 0x0001140001ca7983 */ /* 0x000f620000300800 */
[----:B------:R-:W-:-:S03]  /*105c0*/  IMAD.MOV.U32 R219, RZ, RZ, R172 ;  /* 0x000000ffffdb7224 */ /* 0x000fc600078e00ac */
[----:B------:R-:W5:Y:S01]  /*105d0*/  LDL.LU R201, [R1+0x104] ;  /* 0x0001040001c97983 */ /* 0x000f620000300800 */
[----:B------:R-:W-:-:S03]  /*105e0*/  IMAD.MOV.U32 R223, RZ, RZ, R174 ;  /* 0x000000ffffdf7224 */ /* 0x000fc600078e00ae */
[----:B------:R-:W5:Y:S04]  /*105f0*/  LDL.LU R200, [R1+0x130] ;  /* 0x0001300001c87983 */ /* 0x000f680000300800 */
[----:B------:R-:W5:Y:S04]  /*10600*/  LDL.LU R199, [R1+0x120] ;  /* 0x0001200001c77983 */ /* 0x000f680000300800 */
[----:B------:R-:W5:Y:S04]  /*10610*/  LDL.LU R198, [R1+0x134] ;  /* 0x0001340001c67983 */ /* 0x000f680000300800 */
[----:B------:R-:W2:Y:S01]  /*10620*/  LDL.LU R172, [R1+0x124] ;  /* 0x0001240001ac7983 */ /* 0x000ea20000300800 */
[----:B------:R-:W-:-:S03]  /*10630*/  IMAD.MOV.U32 R221, RZ, RZ, R173 ;  /* 0x000000ffffdd7224 */ /* 0x000fc600078e00ad */
[----:B------:R-:W3:Y:S01]  /*10640*/  LDL.LU R174, [R1+0x150] ;  /* 0x0001500001ae7983 */ /* 0x000ee20000300800 */
[----:B------:R-:W-:Y:S01]  /*10650*/  MOV R225, R176 ;  /* 0x000000b000e17202 */ /* 0x000fe20000000f00 */
[----:B------:R-:W-:Y:S02]  /*10660*/  IMAD.MOV.U32 R224, RZ, RZ, R175 ;  /* 0x000000ffffe07224 */ /* 0x000fe400078e00af */
[----:B------:R-:W4:Y:S04]  /*10670*/  LDL.LU R173, [R1+0x140] ;  /* 0x0001400001ad7983 */ /* 0x000f280000300800 */
[----:B------:R-:W5:Y:S04]  /*10680*/  LDL.LU R176, [R1+0x154] ;  /* 0x0001540001b07983 */ /* 0x000f680000300800 */
[----:B------:R-:W2:Y:S01]  /*10690*/  LDL.LU R175, [R1+0x144] ;  /* 0x0001440001af7983 */ /* 0x000ea20000300800 */
[----:B------:R-:W-:-:S03]  /*106a0*/  IMAD.MOV.U32 R227, RZ, RZ, R178 ;  /* 0x000000ffffe37224 */ /* 0x000fc600078e00b2 */
[----:B------:R-:W4:Y:S01]  /*106b0*/  LDL.LU R178, [R1+0x170] ;  /* 0x0001700001b27983 */ /* 0x000f220000300800 */
[----:B------:R-:W-:Y:S02]  /*106c0*/  IMAD.MOV.U32 R226, RZ, RZ, R177 ;  /* 0x000000ffffe27224 */ /* 0x000fe400078e00b1 */
[----:B------:R-:W-:Y:S01]  /*106d0*/  IMAD.MOV.U32 R229, RZ, RZ, R180 ;  /* 0x000000ffffe57224 */ /* 0x000fe200078e00b4 */
[----:B------:R-:W5:Y:S01]  /*106e0*/  LDL.LU R177, [R1+0x160] ;  /* 0x0001600001b17983 */ /* 0x000f620000300800 */
[----:B------:R-:W-:-:S03]  /*106f0*/  IMAD.MOV.U32 R228, RZ, RZ, R179 ;  /* 0x000000ffffe47224 */ /* 0x000fc600078e00b3 */
[----:B------:R-:W5:Y:S04]  /*10700*/  LDL.LU R180, [R1+0x174] ;  /* 0x0001740001b47983 */ /* 0x000f680000300800 */
[----:B------:R-:W5:Y:S01]  /*10710*/  LDL.LU R179, [R1+0x164] ;  /* 0x0001640001b37983 */ /* 0x000f620000300800 */
[----:B------:R-:W-:-:S03]  /*10720*/  IMAD.MOV.U32 R231, RZ, RZ, R182 ;  /* 0x000000ffffe77224 */ /* 0x000fc600078e00b6 */
[----:B------:R-:W5:Y:S01]  /*10730*/  LDL.LU R182, [R1+0x190] ;  /* 0x0001900001b67983 */ /* 0x000f620000300800 */
[----:B------:R-:W-:Y:S01]  /*10740*/  IMAD.MOV.U32 R230, RZ, RZ, R181 ;  /* 0x000000ffffe67224 */ /* 0x000fe200078e00b5 */
[----:B------:R-:W-:Y:S01]  /*10750*/  MOV R232, R183 ;  /* 0x000000b700e87202 */ /* 0x000fe20000000f00 */
[----:B------:R-:W-:Y:S01]  /*10760*/  IMAD.MOV.U32 R234, RZ, RZ, R184 ;  /* 0x000000ffffea7224 */ /* 0x000fe200078e00b8 */
[----:B------:R-:W5:Y:S04]  /*10770*/  LDL.LU R181, [R1+0x180] ;  /* 0x0001800001b57983 */ /* 0x000f680000300800 */
[----:B------:R-:W5:Y:S04]  /*10780*/  LDL.LU R184, [R1+0x194] ;  /* 0x0001940001b87983 */ /* 0x000f680000300800 */
[----:B------:R-:W5:Y:S01]  /*10790*/  LDL.LU R183, [R1+0x184] ;  /* 0x0001840001b77983 */ /* 0x000f620000300800 */
[----:B------:R-:W-:-:S03]  /*107a0*/  IMAD.MOV.U32 R236, RZ, RZ, R186 ;  /* 0x000000ffffec7224 */ /* 0x000fc600078e00ba */
[----:B------:R-:W5:Y:S01]  /*107b0*/  LDL.LU R186, [R1+0x1b0] ;  /* 0x0001b00001ba7983 */ /* 0x000f620000300800 */
[----:B------:R-:W-:Y:S02]  /*107c0*/  IMAD.MOV.U32 R235, RZ, RZ, R185 ;  /* 0x000000ffffeb7224 */ /* 0x000fe400078e00b9 */
[----:B------:R-:W-:Y:S01]  /*107d0*/  IMAD.MOV.U32 R195, RZ, RZ, R188 ;  /* 0x000000ffffc37224 */ /* 0x000fe200078e00bc */
        /* <DEDUP_REMOVED lines=11> */
[----:B------:R-:W-:-:S02]  /*10890*/  IMAD.MOV.U32 R238, RZ, RZ, R232 ;  /* 0x000000ffffee7224 */ /* 0x000fc400078e00e8 */
[----:B------:R-:W-:Y:S02]  /*108a0*/  IMAD.MOV.U32 R232, RZ, RZ, R195 ;  /* 0x000000ffffe87224 */ /* 0x000fe400078e00c3 */
[----:B------:R-:W-:-:S05]  /*108b0*/  FMUL R195, R24, 0.25 ;  /* 0x3e80000018c37820 */ /* 0x000fca0000400000 */
[----:B------:R-:W-:Y:S01]  /*108c0*/  FSEL R24, R195, R24, P4 ;  /* 0x00000018c3187208 */ /* 0x000fe20002000000 */
        /* <DEDUP_REMOVED lines=36> */
[----:B------:R-:W-:Y:S01]  /*10b10*/  FMUL R195, R97, 0.25 ;  /* 0x3e80000061c37820 */ /* 0x000fe20000400000 */
[----:B---3--:R-:W-:-:S05]  /*10b20*/  FMUL R171, R174, 0.25 ;  /* 0x3e800000aeab7820 */ /* 0x008fca0000400000 */
[----:B------:R-:W-:Y:S01]  /*10b30*/  FSEL R171, R171, R174, P4 ;  /* 0x000000aeabab7208 */ /* 0x000fe20002000000 */
[----:B--2---:R-:W-:-:S05]  /*10b40*/  FMUL R174, R175, 0.25 ;  /* 0x3e800000afae7820 */ /* 0x004fca0000400000 */
[----:B------:R-:W-:Y:S01]  /*10b50*/  FSEL R174, R174, R175, P4 ;  /* 0x000000afaeae7208 */ /* 0x000fe20002000000 */
[----:B----4-:R-:W-:-:S05]  /*10b60*/  FMUL R175, R178, 0.25 ;  /* 0x3e800000b2af7820 */ /* 0x010fca0000400000 */
[----:B------:R-:W-:Y:S01]  /*10b70*/  FSEL R175, R175, R178, P4 ;  /* 0x000000b2afaf7208 */ /* 0x000fe20002000000 */
[----:B-----5:R-:W-:-:S05]  /*10b80*/  FMUL R178, R179, 0.25 ;  /* 0x3e800000b3b27820 */ /* 0x020fca0000400000 */
        /* <DEDUP_REMOVED lines=24> */
[----:B------:R-:W-:Y:S01]  /*10d10*/  FSEL R97, R195, R97, P4 ;  /* 0x00000061c3617208 */ /* 0x000fe20002000000 */
[----:B------:R-:W-:-:S03]  /*10d20*/  FMUL R195, R104, 0.25 ;  /* 0x3e80000068c37820 */ /* 0x000fc60000400000 */
        /* <DEDUP_REMOVED lines=14> */
[----:B------:R-:W-:Y:S01]  /*10e10*/  FMUL R170, R172, 0.25 ;  /* 0x3e800000acaa7820 */ /* 0x000fe20000400000 */
        /* <DEDUP_REMOVED lines=49> */
[----:B------:R-:W-:Y:S01]  /*11130*/  @!P3 FMUL R28, R28, 16777216 ;  /* 0x4b8000001c1cb820 */ /* 0x000fe20000400000 */
[----:B------:R-:W-:Y:S01]  /*11140*/  FSEL R157, R157, R160, P4 ;  /* 0x000000a09d9d7208 */ /* 0x000fe20002000000 */
[----:B------:R-:W-:Y:S01]  /*11150*/  FMUL R195, R137, 0.25 ;  /* 0x3e80000089c37820 */ /* 0x000fe20000400000 */
[----:B------:R-:W-:Y:S01]  /*11160*/  FSEL R76, R196, R76, P4 ;  /* 0x0000004cc44c7208 */ /* 0x000fe20002000000 */
[----:B------:R-:W-:Y:S01]  /*11170*/  FMUL R160, R161, 0.25 ;  /* 0x3e800000a1a07820 */ /* 0x000fe20000400000 */
[----:B------:R-:W-:Y:S01]  /*11180*/  FSEL R158, R158, R159, P4 ;  /* 0x0000009f9e9e7208 */ /* 0x000fe20002000000 */
[----:B------:R-:W-:Y:S01]  /*11190*/  FMUL R196, R77, 0.25 ;  /* 0x3e8000004dc47820 */ /* 0x000fe20000400000 */
[----:B------:R-:W-:Y:S01]  /*111a0*/  @!P3 FMUL R24, R24, 16777216 ;  /* 0x4b8000001818b820 */ /* 0x000fe20000400000 */
[----:B------:R-:W-:-:S02]  /*111b0*/  IMAD.MOV.U32 R240, RZ, RZ, R235 ;  /* 0x000000fffff07224 */ /* 0x000fc400078e00eb */
[----:B------:R-:W-:Y:S01]  /*111c0*/  FMUL R159, R162, 0.25 ;  /* 0x3e800000a29f7820 */ /* 0x000fe20000400000 */
[----:B------:R-:W-:Y:S01]  /*111d0*/  FSEL R180, R180, R181, P4 ;  /* 0x000000b5b4b47208 */ /* 0x000fe20002000000 */
[----:B------:R-:W-:Y:S01]  /*111e0*/  @!P3 FMUL R29, R29, 16777216 ;  /* 0x4b8000001d1db820 */ /* 0x000fe20000400000 */
[----:B------:R-:W-:Y:S01]  /*111f0*/  FMUL R235, R3, R28 ;  /* 0x0000001c03eb7220 */ /* 0x000fe20000400000 */
[----:B------:R-:W-:Y:S02]  /*11200*/  IMAD.MOV.U32 R245, RZ, RZ, R236 ;  /* 0x000000fffff57224 */ /* 0x000fe400078e00ec */
[----:B------:R-:W-:Y:S01]  /*11210*/  FMUL R181, R184, 0.25 ;  /* 0x3e800000b8b57820 */ /* 0x000fe20000400000 */
[----:B------:R-:W-:Y:S01]  /*11220*/  IMAD.MOV.U32 R28, RZ, RZ, R232 ;  /* 0x000000ffff1c7224 */ /* 0x000fe200078e00e8 */
[----:B------:R-:W-:Y:S01]  /*11230*/  FSEL R137, R195, R137, P4 ;  /* 0x00000089c3897208 */ /* 0x000fe20002000000 */
[----:B------:R-:W-:Y:S01]  /*11240*/  @!P3 FMUL R36, R36, 16777216 ;  /* 0x4b8000002424b820 */ /* 0x000fe20000400000 */
[----:B------:R-:W-:Y:S01]  /*11250*/  FMUL R232, R3, R24 ;  /* 0x0000001803e87220 */ /* 0x000fe20000400000 */
[----:B------:R-:W-:Y:S01]  /*11260*/  FSEL R160, R160, R161, P4 ;  /* 0x000000a1a0a07208 */ /* 0x000fe20002000000 */
[----:B------:R-:W-:Y:S01]  /*11270*/  FMUL R195, R144, 0.25 ;  /* 0x3e80000090c37820 */ /* 0x000fe20000400000 */
[----:B------:R-:W-:Y:S01]  /*11280*/  FSEL R77, R196, R77, P4 ;  /* 0x0000004dc44d7208 */ /* 0x000fe20002000000 */
[----:B------:R-:W-:Y:S01]  /*11290*/  IMAD.MOV.U32 R24, RZ, RZ, R233 ;  /* 0x000000ffff187224 */ /* 0x000fe200078e00e9 */
[----:B------:R-:W-:Y:S01]  /*112a0*/  FSEL R159, R159, R162, P4 ;  /* 0x000000a29f9f7208 */ /* 0x000fe20002000000 */
[----:B------:R-:W-:-:S02]  /*112b0*/  IMAD.MOV.U32 R241, RZ, RZ, R234 ;  /* 0x000000fffff17224 */ /* 0x000fc400078e00ea */
[----:B------:R-:W-:Y:S01]  /*112c0*/  FMUL R161, R206, 0.25 ;  /* 0x3e800000cea17820 */ /* 0x000fe20000400000 */
[----:B------:R-:W-:Y:S01]  /*112d0*/  FMUL R196, R84, 0.25 ;  /* 0x3e80000054c47820 */ /* 0x000fe20000400000 */
[----:B------:R-:W-:Y:S01]  /*112e0*/  @!P3 FMUL R32, R32, 16777216 ;  /* 0x4b8000002020b820 */ /* 0x000fe20000400000 */
[----:B------:R-:W-:Y:S01]  /*112f0*/  FMUL R233, R3, R29 ;  /* 0x0000001d03e97220 */ /* 0x000fe20000400000 */
[----:B------:R-:W-:Y:S01]  /*11300*/  FMUL R162, R205, 0.25 ;  /* 0x3e800000cda27820 */ /* 0x000fe20000400000 */
[----:B------:R-:W-:Y:S02]  /*11310*/  IMAD.MOV.U32 R29, RZ, RZ, R245 ;  /* 0x000000ffff1d7224 */ /* 0x000fe400078e00f5 */
[----:B------:R-:W-:Y:S01]  /*11320*/  FMUL R163, R204, 0.25 ;  /* 0x3e800000cca37820 */ /* 0x000fe20000400000 */
[----:B------:R-:W-:Y:S01]  /*11330*/  FSEL R181, R181, R184, P4 ;  /* 0x000000b8b5b57208 */ /* 0x000fe20002000000 */
[----:B------:R-:W-:Y:S01]  /*11340*/  @!P3 FMUL R37, R37, 16777216 ;  /* 0x4b8000002525b820 */ /* 0x000fe20000400000 */
[----:B------:R-:W-:Y:S01]  /*11350*/  FMUL R245, R3, R36 ;  /* 0x0000002403f57220 */ /* 0x000fe20000400000 */
[----:B------:R-:W-:Y:S01]  /*11360*/  FMUL R184, R185, 0.25 ;  /* 0x3e800000b9b87820 */ /* 0x000fe20000400000 */
[----:B------:R-:W-:Y:S01]  /*11370*/  IMAD.MOV.U32 R36, RZ, RZ, R240 ;  /* 0x000000ffff247224 */ /* 0x000fe200078e00f0 */
[----:B------:R-:W-:Y:S01]  /*11380*/  MOV R246, R231 ;  /* 0x000000e700f67202 */ /* 0x000fe20000000f00 */
[----:B------:R-:W-:Y:S01]  /*11390*/  FMUL R169, R198, 0.25 ;  /* 0x3e800000c6a97820 */ /* 0x000fe20000400000 */
[----:B------:R-:W-:Y:S01]  /*113a0*/  FSEL R144, R195, R144, P4 ;  /* 0x00000090c3907208 */ /* 0x000fe20002000000 */
[----:B------:R-:W-:Y:S01]  /*113b0*/  @!P3 FMUL R33, R33, 16777216 ;  /* 0x4b8000002121b820 */ /* 0x000fe20000400000 */
[----:B------:R-:W-:Y:S01]  /*113c0*/  FMUL R240, R3, R32 ;  /* 0x0000002003f07220 */ /* 0x000fe20000400000 */
[----:B------:R-:W-:Y:S01]  /*113d0*/  FSEL R161, R161, R206, P4 ;  /* 0x000000cea1a17208 */ /* 0x000fe20002000000 */
[----:B------:R-:W-:Y:S01]  /*113e0*/  FMUL R195, R145, 0.25 ;  /* 0x3e80000091c37820 */ /* 0x000fe20000400000 */
[----:B------:R-:W-:Y:S01]  /*113f0*/  FSEL R84, R196, R84, P4 ;  /* 0x00000054c4547208 */ /* 0x000fe20002000000 */
[----:B------:R-:W-:Y:S01]  /*11400*/  @!P3 FMUL R153, R153, 16777216 ;  /* 0x4b8000009999b820 */ /* 0x000fe20000400000 */
[----:B------:R-:W-:Y:S01]  /*11410*/  MOV R32, R241 ;  /* 0x000000f100207202 */ /* 0x000fe20000000f00 */
[----:B------:R-:W-:Y:S01]  /*11420*/  FMUL R165, R202, 0.25 ;  /* 0x3e800000caa57820 */ /* 0x000fe20000400000 */
[----:B------:R-:W-:Y:S01]  /*11430*/  FSEL R162, R162, R205, P4 ;  /* 0x000000cda2a27208 */ /* 0x000fe20002000000 */
[----:B------:R-:W-:Y:S01]  /*11440*/  FMUL R196, R85, 0.25 ;  /* 0x3e80000055c47820 */ /* 0x000fe20000400000 */
[----:B------:R-:W-:Y:S01]  /*11450*/  @!P3 FMUL R154, R154, 16777216 ;  /* 0x4b8000009a9ab820 */ /* 0x000fe20000400000 */
[----:B------:R-:W-:Y:S01]  /*11460*/  @!P3 FMUL R44, R44, 16777216 ;  /* 0x4b8000002c2cb820 */ /* 0x000fe20000400000 */
[----:B------:R-:W-:Y:S01]  /*11470*/  FMUL R241, R3, R37 ;  /* 0x0000002503f17220 */ /* 0x000fe20000400000 */
[----:B------:R-:W-:Y:S01]  /*11480*/  IMAD.MOV.U32 R242, RZ, RZ, R230 ;  /* 0x000000fffff27224 */ /* 0x000fe200078e00e6 */
[----:B------:R-:W-:Y:S01]  /*11490*/  FSEL R163, R163, R204, P4 ;  /* 0x000000cca3a37208 */ /* 0x000fe20002000000 */
[----:B------:R-:W-:Y:S01]  /*114a0*/  FMUL R168, R199, 0.25 ;  /* 0x3e800000c7a87820 */ /* 0x000fe20000400000 */
[----:B------:R-:W-:Y:S01]  /*114b0*/  @!P3 FMUL R155, R155, 16777216 ;  /* 0x4b8000009b9bb820 */ /* 0x000fe20000400000 */
[----:B------:R-:W-:Y:S01]  /*114c0*/  IMAD.MOV.U32 R37, RZ, RZ, R238 ;  /* 0x000000ffff257224 */ /* 0x000fe200078e00ee */
[----:B------:R-:W-:Y:S01]  /*114d0*/  FSEL R184, R184, R185, P4 ;  /* 0x000000b9b8b87208 */ /* 0x000fe20002000000 */
[----:B------:R-:W-:Y:S01]  /*114e0*/  @!P3 FMUL R156, R156, 16777216 ;  /* 0x4b8000009c9cb820 */ /* 0x000fe20000400000 */
[----:B------:R-:W-:Y:S01]  /*114f0*/  @!P3 FMUL R40, R40, 16777216 ;  /* 0x4b8000002828b820 */ /* 0x000fe20000400000 */
[----:B------:R-:W-:Y:S01]  /*11500*/  FMUL R238, R3, R33 ;  /* 0x0000002103ee7220 */ /* 0x000fe20000400000 */
[----:B------:R-:W-:Y:S01]  /*11510*/  IMAD.MOV.U32 R243, RZ, RZ, R229 ;  /* 0x000000fffff37224 */ /* 0x000fe200078e00e5 */
[----:B------:R-:W-:Y:S01]  /*11520*/  FSEL R169, R169, R198, P4 ;  /* 0x000000c6a9a97208 */ /* 0x000fe20002000000 */
[----:B------:R-:W-:Y:S01]  /*11530*/  @!P3 FMUL R160, R160, 16777216 ;  /* 0x4b800000a0a0b820 */ /* 0x000fe20000400000 */
[----:B------:R-:W-:-:S02]  /*11540*/  IMAD.MOV.U32 R33, RZ, RZ, R246 ;  /* 0x000000ffff217224 */ /* 0x000fc400078e00f6 */
[----:B------:R-:W-:Y:S01]  /*11550*/  FMUL R164, R203, 0.25 ;  /* 0x3e800000cba47820 */ /* 0x000fe20000400000 */
[----:B------:R-:W-:Y:S01]  /*11560*/  FSEL R145, R195, R145, P4 ;  /* 0x00000091c3917208 */ /* 0x000fe20002000000 */
[----:B------:R-:W-:Y:S01]  /*11570*/  @!P3 FMUL R161, R161, 16777216 ;  /* 0x4b800000a1a1b820 */ /* 0x000fe20000400000 */
[----:B------:R-:W-:Y:S01]  /*11580*/  @!P3 FMUL R45, R45, 16777216 ;  /* 0x4b8000002d2db820 */ /* 0x000fe20000400000 */
[C---:B------:R-:W-:Y:S01]  /*11590*/  FMUL R198, R3.reuse, R153 ;  /* 0x0000009903c67220 */ /* 0x040fe20000400000 */
[----:B------:R-:W-:Y:S01]  /*115a0*/  FMUL R246, R3, R44 ;  /* 0x0000002c03f67220 */ /* 0x000fe20000400000 */
[----:B------:R-:W-:Y:S02]  /*115b0*/  IMAD.MOV.U32 R239, RZ, RZ, R228 ;  /* 0x000000ffffef7224 */ /* 0x000fe400078e00e4 */
[----:B------:R-:W-:Y:S01]  /*115c0*/  FMUL R10, R210, 0.25 ;  /* 0x3e800000d20a7820 */ /* 0x000fe20000400000 */
[----:B------:R-:W-:Y:S01]  /*115d0*/  FSEL R165, R165, R202, P4 ;  /* 0x000000caa5a57208 */ /* 0x000fe20002000000 */
[----:B------:R-:W-:Y:S01]  /*115e0*/  @!P3 FMUL R162, R162, 16777216 ;  /* 0x4b800000a2a2b820 */ /* 0x000fe20000400000 */
[----:B------:R-:W-:Y:S01]  /*115f0*/  FSEL R85, R196, R85, P4 ;  /* 0x00000055c4557208 */ /* 0x000fe20002000000 */
[----:B------:R-:W2:Y:S01]  /*11600*/  LDL.LU R153, [R1+0x1e8] ;  /* 0x0001e80001997983 */ /* 0x000ea20000300800 */
[----:B------:R-:W-:Y:S01]  /*11610*/  FMUL R195, R3, R154 ;  /* 0x0000009a03c37220 */ /* 0x000fe20000400000 */
[----:B------:R-:W-:Y:S01]  /*11620*/  IMAD.MOV.U32 R44, RZ, RZ, R242 ;  /* 0x000000ffff2c7224 */ /* 0x000fe200078e00f2 */
[----:B------:R-:W-:Y:S01]  /*11630*/  FSEL R168, R168, R199, P4 ;  /* 0x000000c7a8a87208 */ /* 0x000fe20002000000 */
[----:B------:R-:W-:Y:S01]  /*11640*/  FMUL R196, R92, 0.25 ;  /* 0x3e8000005cc47820 */ /* 0x000fe20000400000 */
[----:B------:R-:W-:Y:S01]  /*11650*/  @!P3 FMUL R163, R163, 16777216 ;  /* 0x4b800000a3a3b820 */ /* 0x000fe20000400000 */
[----:B------:R-:W-:Y:S01]  /*11660*/  @!P3 FMUL R41, R41, 16777216 ;  /* 0x4b8000002929b820 */ /* 0x000fe20000400000 */
[----:B------:R-:W3:Y:S01]  /*11670*/  LDL.LU R154, [R1+0x1f8] ;  /* 0x0001f800019a7983 */ /* 0x000ee20000300800 */
[C---:B------:R-:W-:Y:S01]  /*11680*/  FMUL R202, R3.reuse, R155 ;  /* 0x0000009b03ca7220 */ /* 0x040fe20000400000 */
[----:B------:R-:W-:Y:S01]  /*11690*/  FMUL R242, R3, R40 ;  /* 0x0000002803f27220 */ /* 0x000fe20000400000 */
[----:B------:R-:W-:-:S02]  /*116a0*/  IMAD.MOV.U32 R251, RZ, RZ, R227 ;  /* 0x000000fffffb7224 */ /* 0x000fc400078e00e3 */
[----:B------:R-:W-:Y:S01]  /*116b0*/  @!P3 FMUL R184, R184, 16777216 ;  /* 0x4b800000b8b8b820 */ /* 0x000fe20000400000 */
[----:B------:R-:W-:Y:S01]  /*116c0*/  @!P3 FMUL R52, R52, 16777216 ;  /* 0x4b8000003434b820 */ /* 0x000fe20000400000 */
[----:B------:R-:W4:Y:S01]  /*116d0*/  LDL.LU R155, [R1+0x1cc] ;  /* 0x0001cc00019b7983 */ /* 0x000f220000300800 */
[----:B------:R-:W-:Y:S01]  /*116e0*/  FMUL R199, R3, R156 ;  /* 0x0000009c03c77220 */ /* 0x000fe20000400000 */
[----:B------:R-:W-:Y:S01]  /*116f0*/  IMAD.MOV.U32 R40, RZ, RZ, R243 ;  /* 0x000000ffff287224 */ /* 0x000fe200078e00f3 */
[----:B------:R-:W-:Y:S01]  /*11700*/  MOV R250, R224 ;  /* 0x000000e000fa7202 */ /* 0x000fe20000000f00 */
[----:B------:R-:W-:Y:S02]  /*11710*/  IMAD.MOV.U32 R249, RZ, RZ, R226 ;  /* 0x000000fffff97224 */ /* 0x000fe400078e00e2 */
[----:B------:R-:W-:Y:S01]  /*11720*/  @!P3 FMUL R48, R48, 16777216 ;  /* 0x4b8000003030b820 */ /* 0x000fe20000400000 */
[----:B------:R-:W-:Y:S01]  /*11730*/  @!P3 FMUL R53, R53, 16777216 ;  /* 0x4b8000003535b820 */ /* 0x000fe20000400000 */
[----:B------:R-:W-:Y:S01]  /*11740*/  @!P3 FMUL R61, R61, 16777216 ;  /* 0x4b8000003d3db820 */ /* 0x000fe20000400000 */
[----:B------:R-:W5:Y:S01]  /*11750*/  LDL.LU R156, [R1+0x1dc] ;  /* 0x0001dc00019c7983 */ /* 0x000f620000300800 */
[C---:B------:R-:W-:Y:S01]  /*11760*/  FMUL R205, R3.reuse, R160 ;  /* 0x000000a003cd7220 */ /* 0x040fe20000400000 */
[----:B------:R-:W-:Y:S01]  /*11770*/  FMUL R243, R3, R45 ;  /* 0x0000002d03f37220 */ /* 0x000fe20000400000 */
[----:B------:R-:W-:Y:S01]  /*11780*/  FSEL R164, R164, R203, P4 ;  /* 0x000000cba4a47208 */ /* 0x000fe20002000000 */
[----:B------:R-:W-:Y:S01]  /*11790*/  @!P3 FMUL R49, R49, 16777216 ;  /* 0x4b8000003131b820 */ /* 0x000fe20000400000 */
[----:B------:R-:W2:Y:S01]  /*117a0*/  LDL.LU R160, [R1+0x1ec] ;  /* 0x0001ec0001a07983 */ /* 0x000ea20000300800 */
[----:B------:R-:W-:Y:S01]  /*117b0*/  FMUL R206, R3, R161 ;  /* 0x000000a103ce7220 */ /* 0x000fe20000400000 */
[----:B------:R-:W-:Y:S01]  /*117c0*/  IMAD.MOV.U32 R45, RZ, RZ, R239 ;  /* 0x000000ffff2d7224 */ /* 0x000fe200078e00ef */
[----:B------:R-:W-:Y:S01]  /*117d0*/  FSEL R10, R10, R210, P4 ;  /* 0x000000d20a0a7208 */ /* 0x000fe20002000000 */
[----:B------:R-:W-:Y:S01]  /*117e0*/  @!P3 FMUL R180, R180, 16777216 ;  /* 0x4b800000b4b4b820 */ /* 0x000fe20000400000 */
[----:B------:R-:W-:Y:S01]  /*117f0*/  @!P3 FMUL R56, R56, 16777216 ;  /* 0x4b8000003838b820 */ /* 0x000fe20000400000 */
[----:B------:R-:W-:Y:S01]  /*11800*/  @!P3 FMUL R57, R57, 16777216 ;  /* 0x4b8000003939b820 */ /* 0x000fe20000400000 */
[----:B------:R-:W5:Y:S01]  /*11810*/  LDL.LU R161, [R1+0x1fc] ;  /* 0x0001fc0001a17983 */ /* 0x000f620000300800 */
[C---:B------:R-:W-:Y:S01]  /*11820*/  FMUL R203, R3.reuse, R162 ;  /* 0x000000a203cb7220 */ /* 0x040fe20000400000 */
[C---:B------:R-:W-:Y:S01]  /*11830*/  FMUL R239, R3.reuse, R41 ;  /* 0x0000002903ef7220 */ /* 0x040fe20000400000 */
[----:B------:R-:W-:Y:S01]  /*11840*/  FSEL R92, R196, R92, P4 ;  /* 0x0000005cc45c7208 */ /* 0x000fe20002000000 */
[----:B------:R-:W3:Y:S01]  /*11850*/  LDL.LU R162, [R1+0x1c8] ;  /* 0x0001c80001a27983 */ /* 0x000ee20000300800 */
[C---:B------:R-:W-:Y:S01]  /*11860*/  FMUL R210, R3.reuse, R163 ;  /* 0x000000a303d27220 */ /* 0x040fe20000400000 */
[----:B------:R-:W-:Y:S01]  /*11870*/  FMUL R228, R3, R184 ;  /* 0x000000b803e47220 */ /* 0x000fe20000400000 */
[----:B------:R-:W-:-:S02]  /*11880*/  IMAD.MOV.U32 R41, RZ, RZ, R251 ;  /* 0x000000ffff297224 */ /* 0x000fc400078e00fb */
[----:B------:R-:W-:Y:S01]  /*11890*/  FMUL R20, R207, 0.25 ;  /* 0x3e800000cf147820 */ /* 0x000fe20000400000 */
[----:B------:R-:W-:Y:S01]  /*118a0*/  FMUL R196, R93, 0.25 ;  /* 0x3e8000005dc47820 */ /* 0x000fe20000400000 */
[----:B------:R-:W5:Y:S01]  /*118b0*/  LDL.LU R163, [R1+0x1d8] ;  /* 0x0001d80001a37983 */ /* 0x000f620000300800 */
[C---:B------:R-:W-:Y:S01]  /*118c0*/  FMUL R184, R3.reuse, R52 ;  /* 0x0000003403b87220 */ /* 0x040fe20000400000 */
[C---:B------:R-:W-:Y:S01]  /*118d0*/  FMUL R251, R3.reuse, R48 ;  /* 0x0000003003fb7220 */ /* 0x040fe20000400000 */
[C---:B------:R-:W-:Y:S01]  /*118e0*/  FMUL R12, R3.reuse, R61 ;  /* 0x0000003d030c7220 */ /* 0x040fe20000400000 */
[----:B0-----:R-:W-:Y:S01]  /*118f0*/  IMAD.MOV.U32 R4, RZ, RZ, R223 ;  /* 0x000000ffff047224 */ /* 0x001fe200078e00df */
[----:B------:R-:W4:Y:S01]  /*11900*/  LDL.LU R52, [R1+0x10c] ;  /* 0x00010c0001347983 */ /* 0x000f220000300800 */
[----:B------:R-:W-:Y:S01]  /*11910*/  MOV R48, R249 ;  /* 0x000000f900307202 */ /* 0x000fe20000000f00 */
[----:B------:R-:W-:Y:S01]  /*11920*/  FMUL R252, R3, R53 ;  /* 0x0000003503fc7220 */ /* 0x000fe20000400000 */
[----:B------:R-:W-:-:S02]  /*11930*/  IMAD.MOV.U32 R61, RZ, RZ, R250 ;  /* 0x000000ffff3d7224 */ /* 0x000fc400078e00fa */
[----:B------:R-:W-:Y:S01]  /*11940*/  @!P3 FMUL R164, R164, 16777216 ;  /* 0x4b800000a4a4b820 */ /* 0x000fe20000400000 */
[----:B------:R-:W-:Y:S01]  /*11950*/  @!P3 FMUL R76, R76, 16777216 ;  /* 0x4b8000004c4cb820 */ /* 0x000fe20000400000 */
[C---:B------:R-:W-:Y:S01]  /*11960*/  FMUL R223, R3.reuse, R180 ;  /* 0x000000b403df7220 */ /* 0x040fe20000400000 */
[----:B------:R-:W2:Y:S01]  /*11970*/  LDL.LU R53, [R1+0x12c] ;  /* 0x00012c0001357983 */ /* 0x000ea20000300800 */
[C---:B------:R-:W-:Y:S01]  /*11980*/  FMUL R249, R3.reuse, R49 ;  /* 0x0000003103f97220 */ /* 0x040fe20000400000 */
[----:B------:R-:W-:Y:S01]  /*11990*/  FMUL R250, R3, R57 ;  /* 0x0000003903fa7220 */ /* 0x000fe20000400000 */
[----:B------:R-:W-:Y:S01]  /*119a0*/  @!P3 FMUL R77, R77, 16777216 ;  /* 0x4b8000004d4db820 */ /* 0x000fe20000400000 */
[----:B------:R-:W3:Y:S01]  /*119b0*/  LDL.LU R49, [R1+0x11c] ;  /* 0x00011c0001317983 */ /* 0x000ee20000300800 */
[----:B------:R-:W-:Y:S01]  /*119c0*/  FMUL R180, R3, R56 ;  /* 0x0000003803b47220 */ /* 0x000fe20000400000 */
[----:B------:R-:W-:Y:S01]  /*119d0*/  @!P3 FMUL R84, R84, 16777216 ;  /* 0x4b8000005454b820 */ /* 0x000fe20000400000 */
[----:B------:R-:W-:Y:S01]  /*119e0*/  FSEL R20, R20, R207, P4 ;  /* 0x000000cf14147208 */ /* 0x000fe20002000000 */
[----:B------:R-:W5:Y:S01]  /*119f0*/  LDL.LU R56, [R1+0x1ac] ;  /* 0x0001ac0001387983 */ /* 0x000f620000300800 */
[----:B------:R-:W-:Y:S01]  /*11a00*/  FSEL R93, R196, R93, P4 ;  /* 0x0000005dc45d7208 */ /* 0x000fe20002000000 */
[----:B------:R-:W-:Y:S01]  /*11a10*/  @!P3 FMUL R80, R80, 16777216 ;  /* 0x4b8000005050b820 */ /* 0x000fe20000400000 */
[----:B------:R-:W-:Y:S01]  /*11a20*/  @!P3 FMUL R182, R182, 16777216 ;  /* 0x4b800000b6b6b820 */ /* 0x000fe20000400000 */
[----:B------:R0:W-:Y:S01]  /*11a30*/  STL [R1+0x6e4], R12 ;  /* 0x0006e40c01007387 */ /* 0x0001e20000100800 */
[----:B------:R-:W-:Y:S01]  /*11a40*/  @!P3 FMUL R85, R85, 16777216 ;  /* 0x4b8000005555b820 */ /* 0x000fe20000400000 */
[----:B------:R-:W-:Y:S01]  /*11a50*/  FMUL R207, R3, R164 ;  /* 0x000000a403cf7220 */ /* 0x000fe20000400000 */
[----:B------:R-:W-:Y:S01]  /*11a60*/  @!P3 FMUL R178, R178, 16777216 ;  /* 0x4b800000b2b2b820 */ /* 0x000fe20000400000 */
[----:B------:R-:W2:Y:S01]  /*11a70*/  LDL.LU R57, [R1+0x1bc] ;  /* 0x0001bc0001397983 */ /* 0x000ea20000300800 */
[----:B------:R-:W-:Y:S01]  /*11a80*/  @!P3 FMUL R81, R81, 16777216 ;  /* 0x4b8000005151b820 */ /* 0x000fe20000400000 */
[C---:B------:R-:W-:Y:S01]  /*11a90*/  FMUL R164, R3.reuse, R76 ;  /* 0x0000004c03a47220 */ /* 0x040fe20000400000 */
[----:B------:R-:W-:Y:S01]  /*11aa0*/  @!P3 FMUL R92, R92, 16777216 ;  /* 0x4b8000005c5cb820 */ /* 0x000fe20000400000 */
[----:B------:R1:W-:Y:S01]  /*11ab0*/  STL [R1+0x6e8], R250 ;  /* 0x0006e8fa01007387 */ /* 0x0003e20000100800 */
[----:B------:R-:W-:Y:S01]  /*11ac0*/  FMUL R7, R3, R77 ;  /* 0x0000004d03077220 */ /* 0x000fe20000400000 */
[----:B------:R-:W-:Y:S01]  /*11ad0*/  @!P3 FMUL R173, R173, 16777216 ;  /* 0x4b800000adadb820 */ /* 0x000fe20000400000 */
[----:B------:R-:W-:Y:S01]  /*11ae0*/  @!P3 FMUL R88, R88, 16777216 ;  /* 0x4b8000005858b820 */ /* 0x000fe20000400000 */
[----:B------:R-:W3:Y:S01]  /*11af0*/  LDL.LU R76, [R1+0x13c] ;  /* 0x00013c00014c7983 */ /* 0x000ee20000300800 */
[----:B0-----:R-:W-:Y:S01]  /*11b00*/  FMUL R12, R3, R84 ;  /* 0x00000054030c7220 */ /* 0x001fe20000400000 */
[----:B------:R-:W-:-:S02]  /*11b10*/  IMAD.MOV.U32 R17, RZ, RZ, R219 ;  /* 0x000000ffff117224 */ /* 0x000fc400078e00db */
[----:B------:R-:W-:Y:S01]  /*11b20*/  @!P3 FMUL R93, R93, 16777216 ;  /* 0x4b8000005d5db820 */ /* 0x000fe20000400000 */
[----:B------:R-:W2:Y:S01]  /*11b30*/  LDL.LU R77, [R1+0x14c] ;  /* 0x00014c00014d7983 */ /* 0x000ea20000300800 */
[C---:B------:R-:W-:Y:S01]  /*11b40*/  FMUL R220, R3.reuse, R182 ;  /* 0x000000b603dc7220 */ /* 0x040fe20000400000 */
[----:B-1----:R-:W-:Y:S01]  /*11b50*/  FMUL R250, R3, R80 ;  /* 0x0000005003fa7220 */ /* 0x002fe20000400000 */
[----:B------:R-:W-:Y:S01]  /*11b60*/  @!P3 FMUL R183, R183, 16777216 ;  /* 0x4b800000b7b7b820 */ /* 0x000fe20000400000 */
[----:B------:R-:W2:Y:S01]  /*11b70*/  LDL.LU R84, [R1+0x16c] ;  /* 0x00016c0001547983 */ /* 0x000ea20000300800 */
[----:B------:R-:W-:Y:S01]  /*11b80*/  @!P3 FMUL R89, R89, 16777216 ;  /* 0x4b8000005959b820 */ /* 0x000fe20000400000 */
[C---:B------:R-:W-:Y:S01]  /*11b90*/  FMUL R219, R3.reuse, R178 ;  /* 0x000000b203db7220 */ /* 0x040fe20000400000 */
[----:B------:R-:W-:Y:S01]  /*11ba0*/  FMUL R182, R3, R85 ;  /* 0x0000005503b67220 */ /* 0x000fe20000400000 */
[----:B------:R-:W5:Y:S01]  /*11bb0*/  LDL.LU R80, [R1+0x15c] ;  /* 0x00015c0001507983 */ /* 0x000f620000300800 */
[----:B------:R-:W-:-:S02]  /*11bc0*/  IMAD.MOV.U32 R244, RZ, RZ, R216 ;  /* 0x000000fffff47224 */ /* 0x000fc400078e00d8 */
[----:B------:R-:W-:Y:S01]  /*11bd0*/  @!P3 FMUL R186, R186, 16777216 ;  /* 0x4b800000babab820 */ /* 0x000fe20000400000 */
[----:B------:R-:W-:Y:S01]  /*11be0*/  @!P3 FMUL R96, R96, 16777216 ;  /* 0x4b8000006060b820 */ /* 0x000fe20000400000 */
[----:B------:R-:W2:Y:S01]  /*11bf0*/  LDL.LU R85, [R1+0x188] ;  /* 0x0001880001557983 */ /* 0x000ea20000300800 */
[C---:B------:R-:W-:Y:S01]  /*11c00*/  FMUL R178, R3.reuse, R81 ;  /* 0x0000005103b27220 */ /* 0x040fe20000400000 */
[C---:B------:R-:W-:Y:S01]  /*11c10*/  FMUL R216, R3.reuse, R173 ;  /* 0x000000ad03d87220 */ /* 0x040fe20000400000 */
[C---:B------:R-:W-:Y:S01]  /*11c20*/  FMUL R13, R3.reuse, R92 ;  /* 0x0000005c030d7220 */ /* 0x040fe20000400000 */
[----:B------:R-:W2:Y:S01]  /*11c30*/  LDL.LU R81, [R1+0x17c] ;  /* 0x00017c0001517983 */ /* 0x000ea20000300800 */
[C---:B------:R-:W-:Y:S01]  /*11c40*/  FMUL R173, R3.reuse, R88 ;  /* 0x0000005803ad7220 */ /* 0x040fe20000400000 */
[C---:B------:R-:W-:Y:S01]  /*11c50*/  FMUL R230, R3.reuse, R183 ;  /* 0x000000b703e67220 */ /* 0x040fe20000400000 */
[C---:B------:R-:W-:Y:S01]  /*11c60*/  FMUL R14, R3.reuse, R93 ;  /* 0x0000005d030e7220 */ /* 0x040fe20000400000 */
[----:B------:R-:W5:Y:S01]  /*11c70*/  LDL.LU R92, [R1+0x148] ;  /* 0x00014800015c7983 */ /* 0x000f620000300800 */
[C---:B------:R-:W-:Y:S01]  /*11c80*/  FMUL R227, R3.reuse, R186 ;  /* 0x000000ba03e37220 */ /* 0x040fe20000400000 */
[----:B------:R-:W-:-:S02]  /*11c90*/  FMUL R183, R3, R89 ;  /* 0x0000005903b77220 */ /* 0x000fc40000400000 */
[----:B------:R-:W2:Y:S01]  /*11ca0*/  LDL.LU R88, [R1+0x168] ;  /* 0x0001680001587983 */ /* 0x000ea20000300800 */
[----:B------:R-:W-:-:S03]  /*11cb0*/  FMUL R186, R3, R96 ;  /* 0x0000006003ba7220 */ /* 0x000fc60000400000 */
[----:B------:R-:W2:Y:S04]  /*11cc0*/  LDL.LU R93, [R1+0x158] ;  /* 0x00015800015d7983 */ /* 0x000ea80000300800 */
[----:B------:R-:W2:Y:S04]  /*11cd0*/  LDL.LU R89, [R1+0x178] ;  /* 0x0001780001597983 */ /* 0x000ea80000300800 */
[----:B------:R-:W3:Y:S01]  /*11ce0*/  LDL.LU R96, [R1+0x128] ;  /* 0x0001280001607983 */ /* 0x000ee20000300800 */
[----:B------:R-:W-:-:S05]  /*11cf0*/  FMUL R196, R100, 0.25 ;  /* 0x3e80000064c47820 */ /* 0x000fca0000400000 */
[----:B------:R-:W-:Y:S01]  /*11d00*/  FSEL R100, R196, R100, P4 ;  /* 0x00000064c4647208 */ /* 0x000fe20002000000 */
[----:B------:R-:W-:-:S05]  /*11d10*/  FMUL R196, R101, 0.25 ;  /* 0x3e80000065c47820 */ /* 0x000fca0000400000 */
[----:B------:R-:W-:Y:S01]  /*11d20*/  FSEL R101, R196, R101, P4 ;  /* 0x00000065c4657208 */ /* 0x000fe20002000000 */
[----:B------:R-:W-:Y:S01]  /*11d30*/  FMUL R196, R108, 0.25 ;  /* 0x3e8000006cc47820 */ /* 0x000fe20000400000 */
[----:B------:R-:W-:-:S04]  /*11d40*/  @!P3 FMUL R69, R69, 16777216 ;  /* 0x4b8000004545b820 */ /* 0x000fc80000400000 */
[----:B------:R-:W-:Y:S01]  /*11d50*/  FSEL R108, R196, R108, P4 ;  /* 0x0000006cc46c7208 */ /* 0x000fe20002000000 */
[----:B------:R-:W-:Y:S01]  /*11d60*/  FMUL R167, R200, 0.25 ;  /* 0x3e800000c8a77820 */ /* 0x000fe20000400000 */
[----:B------:R-:W-:Y:S01]  /*11d70*/  @!P3 FMUL R73, R73, 16777216 ;  /* 0x4b8000004949b820 */ /* 0x000fe20000400000 */
[----:B------:R-:W-:Y:S01]  /*11d80*/  @!P3 FMUL R97, R97, 16777216 ;  /* 0x4b8000006161b820 */ /* 0x000fe20000400000 */
[----:B------:R-:W-:Y:S01]  /*11d90*/  @!P3 FMUL R174, R174, 16777216 ;  /* 0x4b800000aeaeb820 */ /* 0x000fe20000400000 */
[----:B------:R-:W-:Y:S01]  /*11da0*/  @!P3 FMUL R108, R108, 16777216 ;  /* 0x4b8000006c6cb820 */ /* 0x000fe20000400000 */
[----:B------:R-:W-:Y:S01]  /*11db0*/  @!P3 FMUL R157, R157, 16777216 ;  /* 0x4b8000009d9db820 */ /* 0x000fe20000400000 */
[----:B------:R-:W-:Y:S01]  /*11dc0*/  @!P3 FMUL R104, R104, 16777216 ;  /* 0x4b8000006868b820 */ /* 0x000fe20000400000 */
[----:B------:R-:W-:Y:S01]  /*11dd0*/  FMUL R15, R3, R69 ;  /* 0x00000045030f7220 */ /* 0x000fe20000400000 */
[----:B------:R-:W-:Y:S02]  /*11de0*/  IMAD.MOV.U32 R69, RZ, RZ, R17 ;  /* 0x000000ffff457224 */ /* 0x000fe400078e0011 */
[----:B------:R-:W-:Y:S01]  /*11df0*/  FMUL R196, R109, 0.25 ;  /* 0x3e8000006dc47820 */ /* 0x000fe20000400000 */
[----:B------:R-:W-:Y:S01]  /*11e00*/  FMUL R17, R3, R73 ;  /* 0x0000004903117220 */ /* 0x000fe20000400000 */
[----:B------:R-:W-:Y:S01]  /*11e10*/  FSEL R167, R167, R200, P4 ;  /* 0x000000c8a7a77208 */ /* 0x000fe20002000000 */
[C---:B------:R-:W-:Y:S01]  /*11e20*/  FMUL R212, R3.reuse, R174 ;  /* 0x000000ae03d47220 */ /* 0x040fe20000400000 */
[C---:B------:R-:W-:Y:S01]  /*11e30*/  FMUL R73, R3.reuse, R97 ;  /* 0x0000006103497220 */ /* 0x040fe20000400000 */
[C---:B------:R-:W-:Y:S01]  /*11e40*/  FMUL R200, R3.reuse, R157 ;  /* 0x0000009d03c87220 */ /* 0x040fe20000400000 */
[----:B------:R-:W2:Y:S01]  /*11e50*/  LDL.LU R97, [R1+0x138] ;  /* 0x0001380001617983 */ /* 0x000ea20000300800 */
[C---:B------:R-:W-:Y:S01]  /*11e60*/  FMUL R174, R3.reuse, R108 ;  /* 0x0000006c03ae7220 */ /* 0x040fe20000400000 */
[----:B------:R-:W-:-:S02]  /*11e70*/  FMUL R157, R3, R104 ;  /* 0x00000068039d7220 */ /* 0x000fc40000400000 */
[----:B------:R-:W2:Y:S01]  /*11e80*/  LDL.LU R108, [R1+0x18c] ;  /* 0x00018c00016c7983 */ /* 0x000ea20000300800 */
[----:B------:R-:W-:-:S03]  /*11e90*/  FSEL R109, R196, R109, P4 ;  /* 0x0000006dc46d7208 */ /* 0x000fc60002000000 */
[----:B------:R-:W2:Y:S01]  /*11ea0*/  LDL.LU R104, [R1+0x198] ;  /* 0x0001980001687983 */ /* 0x000ea20000300800 */
[----:B------:R-:W-:Y:S01]  /*11eb0*/  @!P3 FMUL R175, R175, 16777216 ;  /* 0x4b800000afafb820 */ /* 0x000fe20000400000 */
[----:B------:R-:W-:Y:S01]  /*11ec0*/  @!P3 FMUL R109, R109, 16777216 ;  /* 0x4b8000006d6db820 */ /* 0x000fe20000400000 */
[----:B------:R-:W-:Y:S02]  /*11ed0*/  IMAD.MOV.U32 R5, RZ, RZ, R225 ;  /* 0x000000ffff057224 */ /* 0x000fe400078e00e1 */
[C---:B------:R-:W-:Y:S01]  /*11ee0*/  FMUL R225, R3.reuse, R175 ;  /* 0x000000af03e17220 */ /* 0x040fe20000400000 */
[----:B------:R-:W-:Y:S02]  /*11ef0*/  FMUL R175, R3, R109 ;  /* 0x0000006d03af7220 */ /* 0x000fe40000400000 */
[----:B------:R-:W2:Y:S01]  /*11f00*/  LDL.LU R109, [R1+0x1a8] ;  /* 0x0001a800016d7983 */ /* 0x000ea20000300800 */
[----:B------:R-:W-:Y:S01]  /*11f10*/  FMUL R166, R201, 0.25 ;  /* 0x3e800000c9a67820 */ /* 0x000fe20000400000 */
[----:B------:R-:W-:-:S04]  /*11f20*/  FMUL R196, R116, 0.25 ;  /* 0x3e80000074c47820 */ /* 0x000fc80000400000 */
[----:B------:R-:W-:Y:S01]  /*11f30*/  FSEL R166, R166, R201, P4 ;  /* 0x000000c9a6a67208 */ /* 0x000fe20002000000 */
[----:B------:R-:W-:Y:S01]  /*11f40*/  @!P3 FMUL R105, R105, 16777216 ;  /* 0x4b8000006969b820 */ /* 0x000fe20000400000 */
[----:B------:R-:W-:-:S03]  /*11f50*/  FSEL R116, R196, R116, P4 ;  /* 0x00000074c4747208 */ /* 0x000fc60002000000 */
[----:B------:R-:W-:Y:S01]  /*11f60*/  @!P3 FMUL R166, R166, 16777216 ;  /* 0x4b800000a6a6b820 */ /* 0x000fe20000400000 */
[----:B------:R-:W-:Y:S01]  /*11f70*/  @!P3 FMUL R172, R172, 16777216 ;  /* 0x4b800000acacb820 */ /* 0x000fe20000400000 */
[----:B------:R-:W-:Y:S02]  /*11f80*/  @!P3 FMUL R116, R116, 16777216 ;  /* 0x4b8000007474b820 */ /* 0x000fe40000400000 */
[C---:B------:R-:W-:Y:S01]  /*11f90*/  FMUL R204, R3.reuse, R166 ;  /* 0x000000a603cc7220 */ /* 0x040fe20000400000 */
[C---:B------:R-:W-:Y:S02]  /*11fa0*/  FMUL R166, R3.reuse, R105 ;  /* 0x0000006903a67220 */ /* 0x040fe40000400000 */
[----:B------:R-:W2:Y:S01]  /*11fb0*/  LDL.LU R105, [R1+0x19c] ;  /* 0x00019c0001697983 */ /* 0x000ea20000300800 */
[----:B------:R-:W-:Y:S01]  /*11fc0*/  MOV R237, R215 ;  /* 0x000000d700ed7202 */ /* 0x000fe20000000f00 */
[C---:B------:R-:W-:Y:S01]  /*11fd0*/  FMUL R215, R3.reuse, R172 ;  /* 0x000000ac03d77220 */ /* 0x040fe20000400000 */
[----:B------:R-:W-:-:S02]  /*11fe0*/  FMUL R172, R3, R116 ;  /* 0x0000007403ac7220 */ /* 0x000fc40000400000 */
[----:B------:R-:W2:Y:S01]  /*11ff0*/  LDL.LU R116, [R1+0x1b8] ;  /* 0x0001b80001747983 */ /* 0x000ea20000300800 */
[----:B------:R-:W-:-:S05]  /*12000*/  FMUL R196, R117, 0.25 ;  /* 0x3e80000075c47820 */ /* 0x000fca0000400000 */
[----:B------:R-:W-:Y:S01]  /*12010*/  FSEL R117, R196, R117, P4 ;  /* 0x00000075c4757208 */ /* 0x000fe20002000000 */
[----:B------:R-:W-:-:S05]  /*12020*/  FMUL R196, R124, 0.25 ;  /* 0x3e8000007cc47820 */ /* 0x000fca0000400000 */
[----:B------:R-:W-:Y:S01]  /*12030*/  FSEL R124, R196, R124, P4 ;  /* 0x0000007cc47c7208 */ /* 0x000fe20002000000 */
[----:B------:R-:W-:-:S05]  /*12040*/  FMUL R196, R125, 0.25 ;  /* 0x3e8000007dc47820 */ /* 0x000fca0000400000 */
[----:B------:R-:W-:Y:S01]  /*12050*/  FSEL R125, R196, R125, P4 ;  /* 0x0000007dc47d7208 */ /* 0x000fe20002000000 */
[----:B------:R-:W-:Y:S01]  /*12060*/  FMUL R196, R132, 0.25 ;  /* 0x3e80000084c47820 */ /* 0x000fe20000400000 */
[----:B------:R-:W-:-:S04]  /*12070*/  FMUL R185, R188, 0.25 ;  /* 0x3e800000bcb97820 */ /* 0x000fc80000400000 */
        /* <DEDUP_REMOVED lines=15> */
[----:B------:R-:W-:Y:S01]  /*12170*/  FMUL R8, R213, 0.25 ;  /* 0x3e800000d5087820 */ /* 0x000fe20000400000 */
[----:B------:R-:W-:Y:S01]  /*12180*/  FMUL R9, R211, 0.25 ;  /* 0x3e800000d3097820 */ /* 0x000fe20000400000 */
[----:B------:R-:W-:Y:S01]  /*12190*/  FMUL R11, R209, 0.25 ;  /* 0x3e800000d10b7820 */ /* 0x000fe20000400000 */
[----:B------:R-:W-:Y:S01]  /*121a0*/  FSEL R148, R196, R148, P4 ;  /* 0x00000094c4947208 */ /* 0x000fe20002000000 */
[----:B------:R-:W-:Y:S01]  /*121b0*/  FMUL R19, R208, 0.25 ;  /* 0x3e800000d0137820 */ /* 0x000fe20000400000 */
[----:B------:R-:W-:Y:S01]  /*121c0*/  FMUL R193, R197, 0.25 ;  /* 0x3e800000c5c17820 */ /* 0x000fe20000400000 */
[----:B------:R-:W-:Y:S01]  /*121d0*/  FMUL R196, R149, 0.25 ;  /* 0x3e80000095c47820 */ /* 0x000fe20000400000 */
[----:B------:R-:W-:Y:S01]  /*121e0*/  FSEL R8, R8, R213, P4 ;  /* 0x000000d508087208 */ /* 0x000fe20002000000 */
[----:B------:R-:W-:Y:S01]  /*121f0*/  @!P3 FMUL R158, R158, 16777216 ;  /* 0x4b8000009e9eb820 */ /* 0x000fe20000400000 */
[----:B------:R-:W-:Y:S01]  /*12200*/  FSEL R9, R9, R211, P4 ;  /* 0x000000d309097208 */ /* 0x000fe20002000000 */
[----:B------:R-:W-:Y:S01]  /*12210*/  @!P3 FMUL R191, R191, 16777216 ;  /* 0x4b800000bfbfb820 */ /* 0x000fe20000400000 */
[----:B------:R-:W-:Y:S01]  /*12220*/  FSEL R11, R11, R209, P4 ;  /* 0x000000d10b0b7208 */ /* 0x000fe20002000000 */
[----:B------:R-:W-:Y:S01]  /*12230*/  @!P3 FMUL R25, R25, 16777216 ;  /* 0x4b8000001919b820 */ /* 0x000fe20000400000 */
[----:B------:R-:W-:Y:S01]  /*12240*/  FSEL R19, R19, R208, P4 ;  /* 0x000000d013137208 */ /* 0x000fe20002000000 */
[----:B------:R-:W-:Y:S01]  /*12250*/  @!P3 FMUL R68, R68, 16777216 ;  /* 0x4b8000004444b820 */ /* 0x000fe20000400000 */
[----:B------:R-:W-:-:S02]  /*12260*/  FSEL R193, R193, R197, P4 ;  /* 0x000000c5c1c17208 */ /* 0x000fc40002000000 */
[----:B------:R-:W-:Y:S01]  /*12270*/  FSEL R149, R196, R149, P4 ;  /* 0x00000095c4957208 */ /* 0x000fe20002000000 */
[----:B------:R-:W-:Y:S02]  /*12280*/  IMAD.MOV.U32 R236, RZ, RZ, R214 ;  /* 0x000000ffffec7224 */ /* 0x000fe400078e00d6 */
[----:B------:R-:W-:Y:S01]  /*12290*/  @!P3 FMUL R152, R152, 16777216 ;  /* 0x4b8000009898b820 */ /* 0x000fe20000400000 */
[----:B------:R-:W-:Y:S01]  /*122a0*/  @!P3 FMUL R159, R159, 16777216 ;  /* 0x4b8000009f9fb820 */ /* 0x000fe20000400000 */
[----:B------:R-:W-:Y:S01]  /*122b0*/  @!P3 FMUL R167, R167, 16777216 ;  /* 0x4b800000a7a7b820 */ /* 0x000fe20000400000 */
[----:B------:R-:W-:Y:S01]  /*122c0*/  @!P3 FMUL R171, R171, 16777216 ;  /* 0x4b800000ababb820 */ /* 0x000fe20000400000 */
[----:B------:R-:W-:Y:S01]  /*122d0*/  @!P3 FMUL R179, R179, 16777216 ;  /* 0x4b800000b3b3b820 */ /* 0x000fe20000400000 */
[----:B------:R-:W-:Y:S02]  /*122e0*/  IMAD.MOV.U32 R247, RZ, RZ, R217 ;  /* 0x000000fffff77224 */ /* 0x000fe400078e00d9 */
[----:B------:R-:W-:Y:S01]  /*122f0*/  @!P3 FMUL R60, R60, 16777216 ;  /* 0x4b8000003c3cb820 */ /* 0x000fe20000400000 */
[----:B------:R-:W-:Y:S01]  /*12300*/  @!P3 FMUL R64, R64, 16777216 ;  /* 0x4b8000004040b820 */ /* 0x000fe20000400000 */
[----:B------:R-:W-:Y:S01]  /*12310*/  @!P3 FMUL R65, R65, 16777216 ;  /* 0x4b8000004141b820 */ /* 0x000fe20000400000 */
[----:B------:R-:W-:Y:S01]  /*12320*/  @!P3 FMUL R72, R72, 16777216 ;  /* 0x4b8000004848b820 */ /* 0x000fe20000400000 */
[----:B------:R-:W-:Y:S01]  /*12330*/  @!P3 FMUL R100, R100, 16777216 ;  /* 0x4b8000006464b820 */ /* 0x000fe20000400000 */
[----:B------:R-:W-:Y:S01]  /*12340*/  @!P3 FMUL R101, R101, 16777216 ;  /* 0x4b8000006565b820 */ /* 0x000fe20000400000 */
[----:B------:R-:W-:-:S02]  /*12350*/  IMAD.MOV.U32 R16, RZ, RZ, R221 ;  /* 0x000000ffff107224 */ /* 0x000fc400078e00dd */
        /* <DEDUP_REMOVED lines=8> */
[----:B------:R-:W-:Y:S01]  /*123e0*/  @!P3 FMUL R185, R185, 16777216 ;  /* 0x4b800000b9b9b820 */ /* 0x000fe20000400000 */
[----:B------:R-:W-:Y:S01]  /*123f0*/  @!P3 FMUL R187, R187, 16777216 ;  /* 0x4b800000bbbbb820 */ /* 0x000fe20000400000 */
[C---:B------:R-:W-:Y:S01]  /*12400*/  FMUL R196, R3.reuse, R158 ;  /* 0x0000009e03c47220 */ /* 0x040fe20000400000 */
[----:B------:R-:W-:Y:S01]  /*12410*/  FMUL R234, R3, R191 ;  /* 0x000000bf03ea7220 */ /* 0x000fe20000400000 */
        /* <DEDUP_REMOVED lines=35> */
[C---:B------:R-:W-:Y:S01]  /*12650*/  FMUL R158, R3.reuse, R68 ;  /* 0x00000044039e7220 */ /* 0x040fe20000400000 */
[C---:B------:R-:W-:Y:S01]  /*12660*/  FMUL R197, R3.reuse, R152 ;  /* 0x0000009803c57220 */ /* 0x040fe20000400000 */
[C---:B------:R-:W-:Y:S01]  /*12670*/  FMUL R209, R3.reuse, R159 ;  /* 0x0000009f03d17220 */ /* 0x040fe20000400000 */
[C---:B------:R-:W-:Y:S01]  /*12680*/  FMUL R217, R3.reuse, R167 ;  /* 0x000000a703d97220 */ /* 0x040fe20000400000 */
[C---:B------:R-:W-:Y:S01]  /*12690*/  FMUL R218, R3.reuse, R171 ;  /* 0x000000ab03da7220 */ /* 0x040fe20000400000 */
[----:B------:R-:W-:Y:S01]  /*126a0*/  FMUL R226, R3, R179 ;  /* 0x000000b303e27220 */ /* 0x000fe20000400000 */
[----:B------:R-:W-:-:S02]  /*126b0*/  IMAD.MOV.U32 R68, RZ, RZ, R4 ;  /* 0x000000ffff447224 */ /* 0x000fc400078e0004 */
[C---:B------:R-:W-:Y:S01]  /*126c0*/  FMUL R159, R3.reuse, R60 ;  /* 0x0000003c039f7220 */ /* 0x040fe20000400000 */
[----:B------:R-:W-:Y:S02]  /*126d0*/  IMAD.MOV.U32 R25, RZ, RZ, R236 ;  /* 0x000000ffff197224 */ /* 0x000fe400078e00ec */
[C---:B------:R-:W-:Y:S01]  /*126e0*/  FMUL R179, R3.reuse, R64 ;  /* 0x0000004003b37220 */ /* 0x040fe20000400000 */
        /* <DEDUP_REMOVED lines=12> */
[----:B------:R-:W-:Y:S01]  /*127b0*/  FMUL R231, R3, R187 ;  /* 0x000000bb03e77220 */ /* 0x000fe20000400000 */
[----:B------:R-:W-:Y:S01]  /*127c0*/  IMAD.MOV.U32 R60, RZ, RZ, R5 ;  /* 0x000000ffff3c7224 */ /* 0x000fe200078e0005 */
[----:B------:R-:W-:Y:S01]  /*127d0*/  MOV R72, R247 ;  /* 0x000000f700487202 */ /* 0x000fe20000000f00 */
[----:B------:R-:W-:-:S02]  /*127e0*/  IMAD.MOV.U32 R64, RZ, RZ, R16 ;  /* 0x000000ffff407224 */ /* 0x000fc400078e0010 */
[C---:B------:R-:W-:Y:S01]  /*127f0*/  FMUL R8, R3.reuse, R8 ;  /* 0x0000000803087220 */ /* 0x040fe20000400000 */
[----:B------:R-:W-:Y:S02]  /*12800*/  IMAD.MOV.U32 R65, RZ, RZ, R248 ;  /* 0x000000ffff417224 */ /* 0x000fe400078e00f8 */
[C---:B------:R-:W-:Y:S01]  /*12810*/  FMUL R9, R3.reuse, R9 ;  /* 0x0000000903097220 */ /* 0x040fe20000400000 */
[----:B------:R-:W-:Y:S02]  /*12820*/  IMAD.MOV.U32 R100, RZ, RZ, R244 ;  /* 0x000000ffff647224 */ /* 0x000fe400078e00f4 */
        /* <DEDUP_REMOVED lines=64> */
[----:B----4-:R-:W-:Y:S01]  /*12c30*/  FMUL R100, R52, 0.25 ;  /* 0x3e80000034647820 */ /* 0x010fe20000400000 */
[----:B------:R-:W-:Y:S01]  /*12c40*/  FSEL R69, R69, R36, P1 ;  /* 0x0000002445457208 */ /* 0x000fe20000800000 */
[----:B------:R-:W-:-:S03]  /*12c50*/  FMUL R36, R65, 0.25 ;  /* 0x3e80000041247820 */ /* 0x000fc60000400000 */
[----:B------:R-:W-:Y:S01]  /*12c60*/  FSEL R100, R100, R52, P1 ;  /* 0x0000003464647208 */ /* 0x000fe20000800000 */
[----:B---3--:R-:W-:Y:S01]  /*12c70*/  FMUL R52, R96, 0.25 ;  /* 0x3e80000060347820 */ /* 0x008fe20000400000 */
[----:B------:R-:W-:Y:S01]  /*12c80*/  FSEL R36, R36, R65, P1 ;  /* 0x0000004124247208 */ /* 0x000fe20000800000 */
[----:B------:R-:W-:-:S03]  /*12c90*/  FMUL R65, R40, 0.25 ;  /* 0x3e80000028417820 */ /* 0x000fc60000400000 */
[----:B------:R-:W-:Y:S01]  /*12ca0*/  FSEL R52, R52, R96, P1 ;  /* 0x0000006034347208 */ /* 0x000fe20000800000 */
[----:B------:R-:W-:Y:S01]  /*12cb0*/  FMUL R96, R76, 0.25 ;  /* 0x3e8000004c607820 */ /* 0x000fe20000400000 */
[----:B------:R-:W-:Y:S01]  /*12cc0*/  FSEL R65, R65, R40, P1 ;  /* 0x0000002841417208 */ /* 0x000fe20000800000 */
[----:B------:R-:W-:-:S03]  /*12cd0*/  FMUL R40, R61, 0.25 ;  /* 0x3e8000003d287820 */ /* 0x000fc60000400000 */
[----:B------:R-:W-:Y:S01]  /*12ce0*/  FSEL R96, R96, R76, P1 ;  /* 0x0000004c60607208 */ /* 0x000fe20000800000 */
[----:B-----5:R-:W-:Y:S01]  /*12cf0*/  FMUL R76, R92, 0.25 ;  /* 0x3e8000005c4c7820 */ /* 0x020fe20000400000 */
[----:B------:R-:W-:Y:S01]  /*12d00*/  FSEL R40, R40, R61, P1 ;  /* 0x0000003d28287208 */ /* 0x000fe20000800000 */
[----:B------:R-:W-:-:S03]  /*12d10*/  FMUL R61, R44, 0.25 ;  /* 0x3e8000002c3d7820 */ /* 0x000fc60000400000 */
[----:B------:R-:W-:Y:S01]  /*12d20*/  FSEL R76, R76, R92, P1 ;  /* 0x0000005c4c4c7208 */ /* 0x000fe20000800000 */
[----:B------:R-:W-:Y:S01]  /*12d30*/  FMUL R92, R80, 0.25 ;  /* 0x3e800000505c7820 */ /* 0x000fe20000400000 */
[----:B------:R-:W-:Y:S01]  /*12d40*/  FSEL R61, R61, R44, P1 ;  /* 0x0000002c3d3d7208 */ /* 0x000fe20000800000 */
[----:B------:R-:W-:Y:S01]  /*12d50*/  FMUL R44, R101, 0.25 ;  /* 0x3e800000652c7820 */ /* 0x000fe20000400000 */
[----:B------:R-:W-:Y:S02]  /*12d60*/  FMUL R112, R56, 0.25 ;  /* 0x3e80000038707820 */ /* 0x000fe40000400000 */
[----:B------:R-:W-:Y:S01]  /*12d70*/  FSEL R92, R92, R80, P1 ;  /* 0x000000505c5c7208 */ /* 0x000fe20000800000 */
[----:B--2---:R-:W-:Y:S01]  /*12d80*/  FMUL R80, R88, 0.25 ;  /* 0x3e80000058507820 */ /* 0x004fe20000400000 */
[----:B------:R-:W-:Y:S01]  /*12d90*/  FSEL R44, R44, R101, P1 ;  /* 0x000000652c2c7208 */ /* 0x000fe20000800000 */
[----:B------:R-:W-:Y:S01]  /*12da0*/  FMUL R101, R48, 0.25 ;  /* 0x3e80000030657820 */ /* 0x000fe20000400000 */
[----:B------:R-:W-:-:S02]  /*12db0*/  FSEL R112, R112, R56, P1 ;  /* 0x0000003870707208 */ /* 0x000fc40000800000 */
[----:B------:R-:W-:Y:S01]  /*12dc0*/  FSEL R80, R80, R88, P1 ;  /* 0x0000005850507208 */ /* 0x000fe20000800000 */
[----:B------:R-:W-:Y:S01]  /*12dd0*/  FMUL R88, R81, 0.25 ;  /* 0x3e80000051587820 */ /* 0x000fe20000400000 */
[----:B------:R-:W-:Y:S01]  /*12de0*/  FMUL R56, R26, 0.25 ;  /* 0x3e8000001a387820 */ /* 0x000fe20000400000 */
[----:B------:R-:W-:Y:S01]  /*12df0*/  FSEL R101, R101, R48, P1 ;  /* 0x0000003065657208 */ /* 0x000fe20000800000 */
[----:B------:R-:W-:Y:S02]  /*12e00*/  FMUL R48, R49, 0.25 ;  /* 0x3e80000031307820 */ /* 0x000fe40000400000 */
[----:B------:R-:W-:Y:S01]  /*12e10*/  FSEL R88, R88, R81, P1 ;  /* 0x0000005158587208 */ /* 0x000fe20000800000 */
[----:B------:R-:W-:Y:S01]  /*12e20*/  FMUL R81, R104, 0.25 ;  /* 0x3e80000068517820 */ /* 0x000fe20000400000 */
[----:B------:R-:W-:Y:S01]  /*12e30*/  FSEL R26, R56, R26, P1 ;  /* 0x0000001a381a7208 */ /* 0x000fe20000800000 */
[----:B------:R-:W-:Y:S01]  /*12e40*/  FMUL R56, R27, 0.25 ;  /* 0x3e8000001b387820 */ /* 0x000fe20000400000 */
[----:B------:R-:W-:-:S02]  /*12e50*/  FSEL R48, R48, R49, P1 ;  /* 0x0000003130307208 */ /* 0x000fc40000800000 */
[----:B------:R-:W-:Y:S01]  /*12e60*/  FSEL R81, R81, R104, P1 ;  /* 0x0000006851517208 */ /* 0x000fe20000800000 */
[----:B------:R-:W-:Y:S01]  /*12e70*/  FMUL R104, R108, 0.25 ;  /* 0x3e8000006c687820 */ /* 0x000fe20000400000 */
[----:B------:R-:W-:Y:S01]  /*12e80*/  FSEL R27, R56, R27, P1 ;  /* 0x0000001b381b7208 */ /* 0x000fe20000800000 */
[----:B------:R-:W-:Y:S01]  /*12e90*/  FMUL R49, R97, 0.25 ;  /* 0x3e80000061317820 */ /* 0x000fe20000400000 */
[----:B------:R-:W-:Y:S02]  /*12ea0*/  FMUL R56, R34, 0.25 ;  /* 0x3e80000022387820 */ /* 0x000fe40000400000 */
        /* <DEDUP_REMOVED lines=12> */
[----:B------:R-:W-:Y:S01]  /*12f70*/  IMAD.MOV.U32 R141, RZ, RZ, R157 ;  /* 0x000000ffff8d7224 */ /* 0x000fe200078e009d */
[----:B------:R-:W-:Y:S01]  /*12f80*/  FSEL R109, R109, R57, P1 ;  /* 0x000000396d6d7208 */ /* 0x000fe20000800000 */
[----:B------:R-:W-:Y:S01]  /*12f90*/  FMUL R57, R30, 0.25 ;  /* 0x3e8000001e397820 */ /* 0x000fe20000400000 */
[----:B------:R-:W-:Y:S01]  /*12fa0*/  FSEL R53, R53, R93, P1 ;  /* 0x0000005d35357208 */ /* 0x000fe20000800000 */
[----:B------:R-:W-:Y:S01]  /*12fb0*/  FMUL R93, R77, 0.25 ;  /* 0x3e8000004d5d7820 */ /* 0x000fe20000400000 */
[----:B------:R-:W-:Y:S01]  /*12fc0*/  FSEL R42, R56, R42, P1 ;  /* 0x0000002a382a7208 */ /* 0x000fe20000800000 */
[----:B------:R-:W-:Y:S01]  /*12fd0*/  FMUL R56, R43, 0.25 ;  /* 0x3e8000002b387820 */ /* 0x000fe20000400000 */
[----:B------:R-:W-:-:S02]  /*12fe0*/  IMAD.MOV.U32 R145, RZ, RZ, R141 ;  /* 0x000000ffff917224 */ /* 0x000fc400078e008d */
[----:B------:R-:W-:Y:S02]  /*12ff0*/  IMAD.MOV.U32 R141, RZ, RZ, R164 ;  /* 0x000000ffff8d7224 */ /* 0x000fe400078e00a4 */
        /* <DEDUP_REMOVED lines=8> */
[----:B------:R-:W-:-:S02]  /*13080*/  IMAD.MOV.U32 R87, RZ, RZ, R167 ;  /* 0x000000ffff577224 */ /* 0x000fc400078e00a7 */
        /* <DEDUP_REMOVED lines=8> */
[----:B------:R-:W-:Y:S01]  /*13110*/  IMAD.MOV.U32 R90, RZ, RZ, R168 ;  /* 0x000000ffff5a7224 */ /* 0x000fe200078e00a8 */
[----:B------:R-:W-:Y:S01]  /*13120*/  FSEL R38, R57, R38, P1 ;  /* 0x0000002639267208 */ /* 0x000fe20000800000 */
[----:B------:R-:W-:Y:S01]  /*13130*/  FMUL R168, R95, 0.25 ;  /* 0x3e8000005fa87820 */ /* 0x000fe20000400000 */
[----:B------:R-:W-:Y:S01]  /*13140*/  FSEL R89, R89, R84, P1 ;  /* 0x0000005459597208 */ /* 0x000fe20000800000 */
[----:B------:R-:W-:Y:S01]  /*13150*/  FMUL R57, R39, 0.25 ;  /* 0x3e80000027397820 */ /* 0x000fe20000400000 */
[----:B------:R-:W-:Y:S01]  /*13160*/  FSEL R51, R56, R51, P1 ;  /* 0x0000003338337208 */ /* 0x000fe20000800000 */
[----:B------:R-:W-:Y:S01]  /*13170*/  FMUL R84, R85, 0.25 ;  /* 0x3e80000055547820 */ /* 0x000fe20000400000 */
[----:B------:R-:W-:Y:S01]  /*13180*/  FMUL R56, R102, 0.25 ;  /* 0x3e80000066387820 */ /* 0x000fe20000400000 */
[----:B------:R-:W-:Y:S01]  /*13190*/  IMAD.MOV.U32 R140, RZ, RZ, R158 ;  /* 0x000000ffff8c7224 */ /* 0x000fe200078e009e */
        /* <DEDUP_REMOVED lines=10> */
[----:B------:R-:W-:Y:S01]  /*13240*/  MOV R148, R121 ;  /* 0x0000007900947202 */ /* 0x000fe20000000f00 */
        /* <DEDUP_REMOVED lines=8> */
[----:B------:R-:W-:-:S02]  /*132d0*/  IMAD.MOV.U32 R144, RZ, RZ, R177 ;  /* 0x000000ffff907224 */ /* 0x000fc400078e00b1 */
[----:B------:R-:W-:Y:S01]  /*132e0*/  FMUL R56, R106, 0.25 ;  /* 0x3e8000006a387820 */ /* 0x000fe20000400000 */
        /* <DEDUP_REMOVED lines=10> */
[----:B------:R-:W-:Y:S01]  /*13390*/  FMUL R56, R107, 0.25 ;  /* 0x3e8000006b387820 */ /* 0x000fe20000400000 */
[----:B------:R-:W-:-:S02]  /*133a0*/  FSEL R177, R177, R131, P1 ;  /* 0x00000083b1b17208 */ /* 0x000fc40000800000 */
[----:B------:R-:W-:Y:S01]  /*133b0*/  MOV R131, R178 ;  /* 0x000000b200837202 */ /* 0x000fe20000000f00 */
[----:B------:R-:W-:Y:S01]  /*133c0*/  FMUL R178, R142, 0.25 ;  /* 0x3e8000008eb27820 */ /* 0x000fe20000400000 */
[----:B------:R-:W-:Y:S01]  /*133d0*/  MOV R149, R129 ;  /* 0x0000008100957202 */ /* 0x000fe20000000f00 */
        /* <DEDUP_REMOVED lines=11> */
[----:B------:R-:W-:Y:S01]  /*13490*/  FMUL R56, R114, 0.25 ;  /* 0x3e80000072387820 */ /* 0x000fe20000400000 */
[----:B------:R-:W-:Y:S01]  /*134a0*/  FSEL R178, R178, R142, P1 ;  /* 0x0000008eb2b27208 */ /* 0x000fe20000800000 */
        /* <DEDUP_REMOVED lines=11> */
[----:B------:R-:W-:-:S02]  /*13560*/  IMAD.MOV.U32 R86, RZ, RZ, R148 ;  /* 0x000000ffff567224 */ /* 0x000fc400078e0094 */
[----:B------:R-:W-:Y:S01]  /*13570*/  FMUL R56, R115, 0.25 ;  /* 0x3e80000073387820 */ /* 0x000fe20000400000 */
[----:B------:R-:W-:Y:S01]  /*13580*/  FMUL R179, R138, 0.25 ;  /* 0x3e8000008ab37820 */ /* 0x000fe20000400000 */
[----:B------:R-:W-:Y:S01]  /*13590*/  MOV R148, R166 ;  /* 0x000000a600947202 */ /* 0x000fe20000000f00 */
        /* <DEDUP_REMOVED lines=16> */
[----:B------:R-:W-:-:S02]  /*136a0*/  IMAD.MOV.U32 R94, RZ, RZ, R169 ;  /* 0x000000ffff5e7224 */ /* 0x000fc400078e00a9 */
[----:B------:R-:W-:Y:S01]  /*136b0*/  FMUL R169, R91, 0.25 ;  /* 0x3e8000005ba97820 */ /* 0x000fe20000400000 */
[----:B------:R-:W-:Y:S02]  /*136c0*/  IMAD.MOV.U32 R128, RZ, RZ, R159 ;  /* 0x000000ffff807224 */ /* 0x000fe400078e009f */
[----:B------:R-:W-:Y:S01]  /*136d0*/  FMUL R158, R78, 0.25 ;  /* 0x3e8000004e9e7820 */ /* 0x000fe20000400000 */
[----:B------:R-:W-:Y:S02]  /*136e0*/  IMAD.MOV.U32 R140, RZ, RZ, R165 ;  /* 0x000000ffff8c7224 */ /* 0x000fe400078e00a5 */
[----:B------:R-:W-:Y:S01]  /*136f0*/  FMUL R165, R83, 0.25 ;  /* 0x3e80000053a57820 */ /* 0x000fe20000400000 */
[----:B------:R-:W-:Y:S01]  /*13700*/  IMAD.MOV.U32 R63, RZ, RZ, R173 ;  /* 0x000000ffff3f7224 */ /* 0x000fe200078e00ad */
[----:B------:R-:W-:Y:S01]  /*13710*/  FSEL R111, R57, R111, P1 ;  /* 0x0000006f396f7208 */ /* 0x000fe20000800000 */
        /* <DEDUP_REMOVED lines=9> */
[----:B------:R-:W-:-:S02]  /*137b0*/  IMAD.MOV.U32 R143, RZ, RZ, R63 ;  /* 0x000000ffff8f7224 */ /* 0x000fc400078e003f */
[----:B------:R-:W-:Y:S01]  /*137c0*/  @!P6 FMUL R23, R23, 16777216 ;  /* 0x4b8000001717e820 */ /* 0x000fe20000400000 */
[----:B------:R-:W-:Y:S01]  /*137d0*/  IMAD.MOV.U32 R141, RZ, RZ, R128 ;  /* 0x000000ffff8d7224 */ /* 0x000fe200078e0080 */
[----:B------:R-:W-:Y:S01]  /*137e0*/  FSEL R169, R169, R91, P1 ;  /* 0x0000005ba9a97208 */ /* 0x000fe20000800000 */
[----:B------:R-:W-:Y:S02]  /*137f0*/  IMAD.MOV.U32 R128, RZ, RZ, R185 ;  /* 0x000000ffff807224 */ /* 0x000fe400078e00b9 */
[----:B------:R-:W-:Y:S01]  /*13800*/  @!P6 FMUL R3, R3, 16777216 ;  /* 0x4b8000000303e820 */ /* 0x000fe20000400000 */
[----:B------:R-:W-:Y:S01]  /*13810*/  FSEL R158, R158, R78, P1 ;  /* 0x0000004e9e9e7208 */ /* 0x000fe20000800000 */
[----:B------:R-:W-:Y:S01]  /*13820*/  IMAD.MOV.U32 R91, RZ, RZ, R170 ;  /* 0x000000ffff5b7224 */ /* 0x000fe200078e00aa */
[----:B------:R-:W-:Y:S01]  /*13830*/  FSEL R165, R165, R83, P1 ;  /* 0x00000053a5a57208 */ /* 0x000fe20000800000 */
[----:B------:R-:W-:Y:S01]  /*13840*/  FMUL R185, R147, 0.25 ;  /* 0x3e80000093b97820 */ /* 0x000fe20000400000 */
[----:B------:R-:W-:Y:S01]  /*13850*/  FMUL R170, R98, 0.25 ;  /* 0x3e80000062aa7820 */ /* 0x000fe20000400000 */
[----:B------:R-:W-:Y:S01]  /*13860*/  FSEL R118, R57, R118, P1 ;  /* 0x0000007639767208 */ /* 0x000fe20000800000 */
[----:B------:R-:W-:-:S02]  /*13870*/  IMAD.MOV.U32 R78, RZ, RZ, R73 ;  /* 0x000000ffff4e7224 */ /* 0x000fc400078e0049 */
[----:B------:R-:W-:Y:S01]  /*13880*/  @!P6 FMUL R84, R84, 16777216 ;  /* 0x4b8000005454e820 */ /* 0x000fe20000400000 */
[----:B------:R-:W-:Y:S02]  /*13890*/  IMAD.MOV.U32 R83, RZ, RZ, R183 ;  /* 0x000000ffff537224 */ /* 0x000fe400078e00b7 */
[----:B------:R-:W-:Y:S01]  /*138a0*/  FMUL R57, R119, 0.25 ;  /* 0x3e80000077397820 */ /* 0x000fe20000400000 */
[----:B------:R-:W-:Y:S01]  /*138b0*/  FSEL R123, R56, R123, P1 ;  /* 0x0000007b387b7208 */ /* 0x000fe20000800000 */
[----:B------:R-:W-:Y:S01]  /*138c0*/  FMUL R183, R146, 0.25 ;  /* 0x3e80000092b77820 */ /* 0x000fe20000400000 */
[----:B------:R-:W-:Y:S01]  /*138d0*/  FSEL R184, R184, R151, P1 ;  /* 0x00000097b8b87208 */ /* 0x000fe20000800000 */
[----:B------:R-:W-:Y:S01]  /*138e0*/  @!P6 FMUL R85, R85, 16777216 ;  /* 0x4b8000005555e820 */ /* 0x000fe20000400000 */
[----:B------:R-:W-:Y:S01]  /*138f0*/  FMUL R73, R2, R23 ;  /* 0x0000001702497220 */ /* 0x000fe20000400000 */
[----:B------:R-:W-:Y:S01]  /*13900*/  FMUL R113, R163, 0.25 ;  /* 0x3e800000a3717820 */ /* 0x000fe20000400000 */
[----:B------:R-:W-:Y:S01]  /*13910*/  FMUL R133, R58, 0.25 ;  /* 0x3e8000003a857820 */ /* 0x000fe20000400000 */
[----:B------:R-:W-:Y:S01]  /*13920*/  @!P6 FMUL R49, R49, 16777216 ;  /* 0x4b8000003131e820 */ /* 0x000fe20000400000 */
[----:B------:R-:W-:Y:S01]  /*13930*/  @!P6 FMUL R104, R104, 16777216 ;  /* 0x4b8000006868e820 */ /* 0x000fe20000400000 */
[----:B------:R-:W-:Y:S01]  /*13940*/  FMUL R56, R2, R3 ;  /* 0x0000000302387220 */ /* 0x000fe20000400000 */
[----:B------:R-:W-:Y:S01]  /*13950*/  MOV R23, R143 ;  /* 0x0000008f00177202 */ /* 0x000fe20000000f00 */
[----:B------:R-:W-:-:S02]  /*13960*/  IMAD.MOV.U32 R151, RZ, RZ, R131 ;  /* 0x000000ffff977224 */ /* 0x000fc400078e0083 */
[----:B------:R-:W-:Y:S01]  /*13970*/  @!P6 FMUL R24, R24, 16777216 ;  /* 0x4b8000001818e820 */ /* 0x000fe20000400000 */
[----:B------:R-:W-:Y:S01]  /*13980*/  IMAD.MOV.U32 R3, RZ, RZ, R138 ;  /* 0x000000ffff037224 */ /* 0x000fe200078e008a */
[----:B------:R-:W-:Y:S01]  /*13990*/  FSEL R185, R185, R147, P1 ;  /* 0x00000093b9b97208 */ /* 0x000fe20000800000 */
[----:B------:R-:W-:Y:S02]  /*139a0*/  IMAD.MOV.U32 R131, RZ, RZ, R87 ;  /* 0x000000ffff837224 */ /* 0x000fe400078e0057 */
[----:B------:R-:W-:Y:S01]  /*139b0*/  FMUL R87, R2, R84 ;  /* 0x0000005402577220 */ /* 0x000fe20000400000 */
[----:B------:R-:W-:Y:S01]  /*139c0*/  FSEL R170, R170, R98, P1 ;  /* 0x00000062aaaa7208 */ /* 0x000fe20000800000 */
[----:B------:R-:W-:Y:S02]  /*139d0*/  IMAD.MOV.U32 R147, RZ, RZ, R142 ;  /* 0x000000ffff937224 */ /* 0x000fe400078e008e */
[C---:B------:R-:W-:Y:S01]  /*139e0*/  FMUL R84, R2.reuse, R85 ;  /* 0x0000005502547220 */ /* 0x040fe20000400000 */
[----:B------:R-:W-:Y:S01]  /*139f0*/  FSEL R119, R57, R119, P1 ;  /* 0x0000007739777208 */ /* 0x000fe20000800000 */
[C---:B------:R-:W-:Y:S01]  /*13a00*/  FMUL R98, R2.reuse, R49 ;  /* 0x0000003102627220 */ /* 0x040fe20000400000 */
[----:B------:R-:W-:Y:S01]  /*13a10*/  FSEL R183, R183, R146, P1 ;  /* 0x00000092b7b77208 */ /* 0x000fe20000800000 */
[C---:B------:R-:W-:Y:S01]  /*13a20*/  FMUL R85, R2.reuse, R104 ;  /* 0x0000006802557220 */ /* 0x040fe20000400000 */
[----:B------:R-:W-:Y:S01]  /*13a30*/  FSEL R113, R113, R163, P1 ;  /* 0x000000a371717208 */ /* 0x000fe20000800000 */
[----:B------:R-:W-:Y:S01]  /*13a40*/  FMUL R57, R2, R24 ;  /* 0x0000001802397220 */ /* 0x000fe20000400000 */
[----:B------:R-:W-:Y:S01]  /*13a50*/  FSEL R133, R133, R58, P1 ;  /* 0x0000003a85857208 */ /* 0x000fe20000800000 */
[----:B------:R-:W-:-:S02]  /*13a60*/  IMAD.MOV.U32 R49, RZ, RZ, R150 ;  /* 0x000000ffff317224 */ /* 0x000fc400078e0096 */
[----:B------:R-:W-:Y:S01]  /*13a70*/  FMUL R163, R82, 0.25 ;  /* 0x3e80000052a37820 */ /* 0x000fe20000400000 */
[----:B------:R-:W-:Y:S02]  /*13a80*/  IMAD.MOV.U32 R146, RZ, RZ, R135 ;  /* 0x000000ffff927224 */ /* 0x000fe400078e0087 */
[----:B------:R-:W-:Y:S01]  /*13a90*/  IMAD.MOV.U32 R104, RZ, RZ, R23 ;  /* 0x000000ffff687224 */ /* 0x000fe200078e0017 */
[----:B------:R-:W-:Y:S01]  /*13aa0*/  MOV R23, R3 ;  /* 0x0000000300177202 */ /* 0x000fe20000000f00 */
[----:B------:R-:W-:Y:S02]  /*13ab0*/  IMAD.MOV.U32 R58, RZ, RZ, R174 ;  /* 0x000000ffff3a7224 */ /* 0x000fe400078e00ae */
[----:B------:R-:W-:Y:S01]  /*13ac0*/  FMUL R174, R134, 0.25 ;  /* 0x3e80000086ae7820 */ /* 0x000fe20000400000 */
[----:B------:R-:W-:Y:S01]  /*13ad0*/  IMAD.MOV.U32 R24, RZ, RZ, R139 ;  /* 0x000000ffff187224 */ /* 0x000fe200078e008b */
[----:B------:R-:W-:Y:S01]  /*13ae0*/  MOV R143, R91 ;  /* 0x0000005b008f7202 */ /* 0x000fe20000000f00 */
[----:B------:R-:W-:-:S02]  /*13af0*/  IMAD.MOV.U32 R150, RZ, RZ, R130 ;  /* 0x000000ffff967224 */ /* 0x000fc400078e0082 */
[----:B------:R-:W-:Y:S02]  /*13b00*/  IMAD.MOV.U32 R139, RZ, RZ, R99 ;  /* 0x000000ffff8b7224 */ /* 0x000fe400078e0063 */
[----:B------:R-:W-:Y:S02]  /*13b10*/  IMAD.MOV.U32 R3, RZ, RZ, R147 ;  /* 0x000000ffff037224 */ /* 0x000fe400078e0093 */
[----:B------:R-:W-:Y:S01]  /*13b20*/  FMUL R172, R126, 0.25 ;  /* 0x3e8000007eac7820 */ /* 0x000fe20000400000 */
[----:B------:R-:W-:Y:S02]  /*13b30*/  IMAD.MOV.U32 R138, RZ, RZ, R90 ;  /* 0x000000ffff8a7224 */ /* 0x000fe400078e005a */
[----:B------:R-:W-:Y:S02]  /*13b40*/  IMAD.MOV.U32 R147, RZ, RZ, R151 ;  /* 0x000000ffff937224 */ /* 0x000fe400078e0097 */
[----:B------:R-:W-:Y:S01]  /*13b50*/  IMAD.MOV.U32 R151, RZ, RZ, R146 ;  /* 0x000000ffff977224 */ /* 0x000fe200078e0092 */
[----:B------:R-:W-:Y:S01]  /*13b60*/  FSEL R163, R163, R82, P1 ;  /* 0x00000052a3a37208 */ /* 0x000fe20000800000 */
[----:B------:R-:W-:-:S02]  /*13b70*/  IMAD.MOV.U32 R142, RZ, RZ, R94 ;  /* 0x000000ffff8e7224 */ /* 0x000fc400078e005e */
[----:B------:R-:W-:Y:S01]  /*13b80*/  @!P6 FMUL R32, R32, 16777216 ;  /* 0x4b8000002020e820 */ /* 0x000fe20000400000 */
[----:B------:R-:W-:Y:S02]  /*13b90*/  IMAD.MOV.U32 R146, RZ, RZ, R150 ;  /* 0x000000ffff927224 */ /* 0x000fe400078e0096 */
[----:B------:R-:W-:Y:S01]  /*13ba0*/  FMUL R173, R127, 0.25 ;  /* 0x3e8000007fad7820 */ /* 0x000fe20000400000 */
[----:B------:R-:W-:Y:S01]  /*13bb0*/  IMAD.MOV.U32 R150, RZ, RZ, R139 ;  /* 0x000000ffff967224 */ /* 0x000fe200078e008b */
[----:B------:R-:W-:Y:S01]  /*13bc0*/  FSEL R174, R174, R134, P1 ;  /* 0x00000086aeae7208 */ /* 0x000fe20000800000 */
[----:B------:R-:W-:Y:S02]  /*13bd0*/  IMAD.MOV.U32 R82, RZ, RZ, R144 ;  /* 0x000000ffff527224 */ /* 0x000fe400078e0090 */
[----:B------:R-:W-:Y:S01]  /*13be0*/  @!P6 FMUL R38, R38, 16777216 ;  /* 0x4b8000002626e820 */ /* 0x000fe20000400000 */
[----:B------:R-:W-:Y:S02]  /*13bf0*/  IMAD.MOV.U32 R130, RZ, RZ, R86 ;  /* 0x000000ffff827224 */ /* 0x000fe400078e0056 */
[----:B------:R-:W-:Y:S01]  /*13c00*/  IMAD.MOV.U32 R139, RZ, RZ, R143 ;  /* 0x000000ffff8b7224 */ /* 0x000fe200078e008f */
[----:B------:R-:W-:Y:S01]  /*13c10*/  MOV R143, R138 ;  /* 0x0000008a008f7202 */ /* 0x000fe20000000f00 */
[----:B------:R-:W-:-:S02]  /*13c20*/  IMAD.MOV.U32 R134, RZ, RZ, R58 ;  /* 0x000000ffff867224 */ /* 0x000fc400078e003a */
[----:B------:R-:W-:Y:S01]  /*13c30*/  FMUL R132, R59, 0.25 ;  /* 0x3e8000003b847820 */ /* 0x000fe20000400000 */
[----:B------:R-:W-:Y:S02]  /*13c40*/  IMAD.MOV.U32 R144, RZ, RZ, R140 ;  /* 0x000000ffff907224 */ /* 0x000fe400078e008c */
[----:B------:R-:W-:Y:S01]  /*13c50*/  FMUL R157, R67, 0.25 ;  /* 0x3e800000439d7820 */ /* 0x000fe20000400000 */
[----:B------:R-:W-:Y:S01]  /*13c60*/  FSEL R172, R172, R126, P1 ;  /* 0x0000007eacac7208 */ /* 0x000fe20000800000 */
[----:B------:R-:W-:Y:S01]  /*13c70*/  IMAD.MOV.U32 R140, RZ, RZ, R187 ;  /* 0x000000ffff8c7224 */ /* 0x000fe200078e00bb */
[----:B------:R-:W-:Y:S01]  /*13c80*/  MOV R126, R149 ;  /* 0x00000095007e7202 */ /* 0x000fe20000000f00 */
[----:B------:R-:W-:Y:S02]  /*13c90*/  IMAD.MOV.U32 R138, RZ, RZ, R142 ;  /* 0x000000ffff8a7224 */ /* 0x000fe400078e008e */
[----:B------:R-:W-:Y:S01]  /*13ca0*/  @!P6 FMUL R28, R28, 16777216 ;  /* 0x4b8000001c1ce820 */ /* 0x000fe20000400000 */
[----:B------:R-:W-:Y:S01]  /*13cb0*/  @!P6 FMUL R34, R34, 16777216 ;  /* 0x4b8000002222e820 */ /* 0x000fe20000400000 */
[----:B------:R-:W-:Y:S01]  /*13cc0*/  FMUL R187, R2, R32 ;  /* 0x0000002002bb7220 */ /* 0x000fe20000400000 */
[----:B------:R-:W-:Y:S01]  /*13cd0*/  IMAD.MOV.U32 R142, RZ, RZ, R131 ;  /* 0x000000ffff8e7224 */ /* 0x000fe200078e0083 */
[----:B------:R-:W-:Y:S01]  /*13ce0*/  MOV R149, R186 ;  /* 0x000000ba00957202 */ /* 0x000fe20000000f00 */
[----:B------:R-:W-:Y:S01]  /*13cf0*/  @!P6 FMUL R29, R29, 16777216 ;  /* 0x4b8000001d1de820 */ /* 0x000fe20000400000 */
[----:B------:R-:W-:Y:S01]  /*13d00*/  @!P6 FMUL R52, R52, 16777216 ;  /* 0x4b8000003434e820 */ /* 0x000fe20000400000 */
[----:B------:R-:W-:Y:S01]  /*13d10*/  IMAD.MOV.U32 R131, RZ, RZ, R130 ;  /* 0x000000ffff837224 */ /* 0x000fe200078e0082 */
[----:B------:R-:W-:Y:S01]  /*13d20*/  FSEL R173, R173, R127, P1 ;  /* 0x0000007fadad7208 */ /* 0x000fe20000800000 */
[----:B------:R-:W-:-:S02]  /*13d30*/  IMAD.MOV.U32 R32, RZ, RZ, R147 ;  /* 0x000000ffff207224 */ /* 0x000fc400078e0093 */
[----:B------:R-:W-:Y:S01]  /*13d40*/  @!P6 FMUL R39, R39, 16777216 ;  /* 0x4b8000002727e820 */ /* 0x000fe20000400000 */
[----:B------:R-:W-:Y:S01]  /*13d50*/  @!P6 FMUL R35, R35, 16777216 ;  /* 0x4b8000002323e820 */ /* 0x000fe20000400000 */
[----:B------:R-:W-:Y:S02]  /*13d60*/  IMAD.MOV.U32 R130, RZ, RZ, R134 ;  /* 0x000000ffff827224 */ /* 0x000fe400078e0086 */
[----:B------:R-:W-:Y:S01]  /*13d70*/  FMUL R147, R2, R38 ;  /* 0x0000002602937220 */ /* 0x000fe20000400000 */
[----:B------:R-:W-:Y:S01]  /*13d80*/  FMUL R136, R66, 0.25 ;  /* 0x3e80000042887820 */ /* 0x000fe20000400000 */
[----:B------:R-:W-:Y:S01]  /*13d90*/  FMUL R137, R71, 0.25 ;  /* 0x3e80000047897820 */ /* 0x000fe20000400000 */
[----:B------:R-:W-:Y:S02]  /*13da0*/  IMAD.MOV.U32 R127, RZ, RZ, R62 ;  /* 0x000000ffff7f7224 */ /* 0x000fe400078e003e */
[----:B------:R-:W-:Y:S01]  /*13db0*/  @!P6 FMUL R30, R30, 16777216 ;  /* 0x4b8000001e1ee820 */ /* 0x000fe20000400000 */
[----:B------:R-:W-:Y:S01]  /*13dc0*/  @!P6 FMUL R31, R31, 16777216 ;  /* 0x4b8000001f1fe820 */ /* 0x000fe20000400000 */
[----:B------:R-:W-:Y:S01]  /*13dd0*/  IMAD.MOV.U32 R38, RZ, RZ, R148 ;  /* 0x000000ffff267224 */ /* 0x000fe200078e0094 */
[----:B------:R-:W-:Y:S01]  /*13de0*/  FSEL R132, R132, R59, P1 ;  /* 0x0000003b84847208 */ /* 0x000fe20000800000 */
[----:B------:R-:W-:Y:S01]  /*13df0*/  FMUL R125, R70, 0.25 ;  /* 0x3e800000467d7820 */ /* 0x000fe20000400000 */
[----:B------:R-:W-:Y:S01]  /*13e00*/  FSEL R157, R157, R67, P1 ;  /* 0x000000439d9d7208 */ /* 0x000fe20000800000 */
[----:B------:R-:W-:Y:S01]  /*13e10*/  @!P6 FMUL R44, R44, 16777216 ;  /* 0x4b8000002c2ce820 */ /* 0x000fe20000400000 */
[----:B------:R-:W-:Y:S01]  /*13e20*/  @!P6 FMUL R42, R42, 16777216 ;  /* 0x4b8000002a2ae820 */ /* 0x000fe20000400000 */
[----:B------:R-:W-:Y:S01]  /*13e30*/  FMUL R58, R2, R28 ;  /* 0x0000001c023a7220 */ /* 0x000fe20000400000 */
[----:B------:R-:W-:-:S02]  /*13e40*/  IMAD.MOV.U32 R135, RZ, RZ, R95 ;  /* 0x000000ffff877224 */ /* 0x000fc400078e005f */
[----:B------:R-:W-:Y:S01]  /*13e50*/  FMUL R148, R2, R34 ;  /* 0x0000002202947220 */ /* 0x000fe20000400000 */
[----:B------:R-:W-:Y:S01]  /*13e60*/  @!P6 FMUL R40, R40, 16777216 ;  /* 0x4b8000002828e820 */ /* 0x000fe20000400000 */
[----:B------:R-:W-:Y:S01]  /*13e70*/  @!P6 FMUL R41, R41, 16777216 ;  /* 0x4b8000002929e820 */ /* 0x000fe20000400000 */
[C---:B------:R-:W-:Y:S01]  /*13e80*/  FMUL R59, R2.reuse, R29 ;  /* 0x0000001d023b7220 */ /* 0x040fe20000400000 */
[----:B------:R-:W-:Y:S01]  /*13e90*/  FMUL R99, R2, R52 ;  /* 0x0000003402637220 */ /* 0x000fe20000400000 */
[----:B------:R-:W-:Y:S01]  /*13ea0*/  MOV R28, R146 ;  /* 0x00000092001c7202 */ /* 0x000fe20000000f00 */
[----:B------:R-:W-:Y:S02]  /*13eb0*/  IMAD.MOV.U32 R34, RZ, RZ, R145 ;  /* 0x000000ffff227224 */ /* 0x000fe400078e0091 */
[----:B------:R-:W-:Y:S01]  /*13ec0*/  @!P6 FMUL R37, R37, 16777216 ;  /* 0x4b8000002525e820 */ /* 0x000fe20000400000 */
[----:B------:R-:W-:Y:S01]  /*13ed0*/  @!P6 FMUL R77, R77, 16777216 ;  /* 0x4b8000004d4de820 */ /* 0x000fe20000400000 */
[----:B------:R-:W-:Y:S01]  /*13ee0*/  @!P6 FMUL R55, R55, 16777216 ;  /* 0x4b8000003737e820 */ /* 0x000fe20000400000 */
[----:B------:R-:W-:-:S02]  /*13ef0*/  IMAD.MOV.U32 R29, RZ, RZ, R151 ;  /* 0x000000ffff1d7224 */ /* 0x000fc400078e0097 */
[C---:B------:R-:W-:Y:S01]  /*13f00*/  FMUL R145, R2.reuse, R39 ;  /* 0x0000002702917220 */ /* 0x040fe20000400000 */
[----:B------:R-:W-:Y:S02]  /*13f10*/  IMAD.MOV.U32 R52, RZ, RZ, R149 ;  /* 0x000000ffff347224 */ /* 0x000fe400078e0095 */
[----:B------:R-:W-:Y:S01]  /*13f20*/  FMUL R146, R2, R35 ;  /* 0x0000002302927220 */ /* 0x000fe20000400000 */
[----:B------:R-:W-:Y:S01]  /*13f30*/  @!P6 FMUL R45, R45, 16777216 ;  /* 0x4b8000002d2de820 */ /* 0x000fe20000400000 */
[----:B------:R-:W-:Y:S01]  /*13f40*/  @!P6 FMUL R120, R120, 16777216 ;  /* 0x4b8000007878e820 */ /* 0x000fe20000400000 */
[----:B------:R-:W-:Y:S01]  /*13f50*/  @!P6 FMUL R121, R121, 16777216 ;  /* 0x4b8000007979e820 */ /* 0x000fe20000400000 */
[----:B------:R-:W-:Y:S01]  /*13f60*/  @!P6 FMUL R162, R162, 16777216 ;  /* 0x4b800000a2a2e820 */ /* 0x000fe20000400000 */
[----:B------:R-:W-:Y:S01]  /*13f70*/  @!P6 FMUL R163, R163, 16777216 ;  /* 0x4b800000a3a3e820 */ /* 0x000fe20000400000 */
[----:B------:R-:W-:Y:S02]  /*13f80*/  IMAD.MOV.U32 R134, RZ, RZ, R127 ;  /* 0x000000ffff867224 */ /* 0x000fe400078e007f */
[C---:B------:R-:W-:Y:S01]  /*13f90*/  FMUL R151, R2.reuse, R30 ;  /* 0x0000001e02977220 */ /* 0x040fe20000400000 */
[----:B------:R-:W-:Y:S01]  /*13fa0*/  FMUL R149, R2, R31 ;  /* 0x0000001f02957220 */ /* 0x000fe20000400000 */
[----:B------:R-:W-:Y:S01]  /*13fb0*/  MOV R39, R130 ;  /* 0x0000008200277202 */ /* 0x000fe20000000f00 */
[----:B------:R-:W-:Y:S01]  /*13fc0*/  IMAD.MOV.U32 R35, RZ, RZ, R144 ;  /* 0x000000ffff237224 */ /* 0x000fe200078e0090 */
[----:B------:R-:W-:Y:S01]  /*13fd0*/  FSEL R136, R136, R66, P1 ;  /* 0x0000004288887208 */ /* 0x000fe20000800000 */
[----:B------:R-:W-:Y:S01]  /*13fe0*/  @!P6 FMUL R25, R25, 16777216 ;  /* 0x4b8000001919e820 */ /* 0x000fe20000400000 */
[----:B------:R-:W-:Y:S01]  /*13ff0*/  FSEL R137, R137, R71, P1 ;  /* 0x0000004789897208 */ /* 0x000fe20000800000 */
[----:B------:R-:W-:Y:S01]  /*14000*/  @!P6 FMUL R124, R124, 16777216 ;  /* 0x4b8000007c7ce820 */ /* 0x000fe20000400000 */
[----:B------:R-:W-:Y:S01]  /*14010*/  FMUL R67, R2, R44 ;  /* 0x0000002c02437220 */ /* 0x000fe20000400000 */
[----:B------:R-:W-:-:S02]  /*14020*/  IMAD.MOV.U32 R127, RZ, RZ, R126 ;  /* 0x000000ffff7f7224 */ /* 0x000fc400078e007e */
[----:B------:R-:W-:Y:S01]  /*14030*/  FMUL R144, R2, R42 ;  /* 0x0000002a02907220 */ /* 0x000fe20000400000 */
[----:B------:R-:W-:Y:S01]  /*14040*/  IMAD.MOV.U32 R30, RZ, RZ, R152 ;  /* 0x000000ffff1e7224 */ /* 0x000fe200078e0098 */
[----:B------:R-:W-:Y:S01]  /*14050*/  FSEL R125, R125, R70, P1 ;  /* 0x000000467d7d7208 */ /* 0x000fe20000800000 */
[----:B------:R-:W-:Y:S02]  /*14060*/  IMAD.MOV.U32 R31, RZ, RZ, R135 ;  /* 0x000000ffff1f7224 */ /* 0x000fe400078e0087 */
[----:B------:R-:W-:Y:S01]  /*14070*/  @!P6 FMUL R116, R116, 16777216 ;  /* 0x4b8000007474e820 */ /* 0x000fe20000400000 */
[----:B------:R-:W-:Y:S01]  /*14080*/  @!P6 FMUL R157, R157, 16777216 ;  /* 0x4b8000009d9de820 */ /* 0x000fe20000400000 */
[----:B------:R-:W-:Y:S01]  /*14090*/  @!P6 FMUL R169, R169, 16777216 ;  /* 0x4b800000a9a9e820 */ /* 0x000fe20000400000 */
[C---:B------:R-:W-:Y:S01]  /*140a0*/  FMUL R71, R2.reuse, R40 ;  /* 0x0000002802477220 */ /* 0x040fe20000400000 */
[C---:B------:R-:W-:Y:S01]  /*140b0*/  FMUL R66, R2.reuse, R41 ;  /* 0x0000002902427220 */ /* 0x040fe20000400000 */
[----:B------:R-:W-:Y:S01]  /*140c0*/  MOV R126, R82 ;  /* 0x00000052007e7202 */ /* 0x000fe20000000f00 */
[----:B------:R-:W-:Y:S01]  /*140d0*/  IMAD.MOV.U32 R44, RZ, RZ, R131 ;  /* 0x000000ffff2c7224 */ /* 0x000fe200078e0083 */
[----:B------:R-:W-:Y:S01]  /*140e0*/  MOV R42, R128 ;  /* 0x00000080002a7202 */ /* 0x000fe20000000f00 */
[C---:B------:R-:W-:Y:S01]  /*140f0*/  FMUL R70, R2.reuse, R37 ;  /* 0x0000002502467220 */ /* 0x040fe20000400000 */
[----:B------:R-:W-:Y:S01]  /*14100*/  FMUL R90, R2, R77 ;  /* 0x0000004d025a7220 */ /* 0x000fe20000400000 */
[----:B------:R-:W-:-:S02]  /*14110*/  IMAD.MOV.U32 R40, RZ, RZ, R138 ;  /* 0x000000ffff287224 */ /* 0x000fc400078e008a */
[----:B------:R-:W-:Y:S01]  /*14120*/  FMUL R131, R2, R55 ;  /* 0x0000003702837220 */ /* 0x000fe20000400000 */
[----:B------:R-:W-:Y:S02]  /*14130*/  IMAD.MOV.U32 R41, RZ, RZ, R142 ;  /* 0x000000ffff297224 */ /* 0x000fe400078e008e */
[----:B------:R-:W-:Y:S01]  /*14140*/  @!P6 FMUL R158, R158, 16777216 ;  /* 0x4b8000009e9ee820 */ /* 0x000fe20000400000 */
[----:B------:R-:W-:Y:S01]  /*14150*/  @!P6 FMUL R173, R173, 16777216 ;  /* 0x4b800000adade820 */ /* 0x000fe20000400000 */
[----:B------:R-:W-:Y:S01]  /*14160*/  @!P6 FMUL R174, R174, 16777216 ;  /* 0x4b800000aeaee820 */ /* 0x000fe20000400000 */
[C---:B------:R-:W-:Y:S01]  /*14170*/  FMUL R62, R2.reuse, R45 ;  /* 0x0000002d023e7220 */ /* 0x040fe20000400000 */
[----:B------:R-:W-:Y:S02]  /*14180*/  IMAD.MOV.U32 R37, RZ, RZ, R143 ;  /* 0x000000ffff257224 */ /* 0x000fe400078e008f */
[C---:B------:R-:W-:Y:S01]  /*14190*/  FMUL R77, R2.reuse, R120 ;  /* 0x00000078024d7220 */ /* 0x040fe20000400000 */
[C---:B------:R-:W-:Y:S01]  /*141a0*/  FMUL R142, R2.reuse, R121 ;  /* 0x00000079028e7220 */ /* 0x040fe20000400000 */
[C---:B------:R-:W-:Y:S01]  /*141b0*/  FMUL R55, R2.reuse, R162 ;  /* 0x000000a202377220 */ /* 0x040fe20000400000 */
[----:B------:R-:W-:Y:S01]  /*141c0*/  FMUL R138, R2, R163 ;  /* 0x000000a3028a7220 */ /* 0x000fe20000400000 */
[----:B------:R-:W-:Y:S01]  /*141d0*/  @!P6 FMUL R122, R122, 16777216 ;  /* 0x4b8000007a7ae820 */ /* 0x000fe20000400000 */
[----:B------:R-:W-:Y:S01]  /*141e0*/  @!P6 FMUL R123, R123, 16777216 ;  /* 0x4b8000007b7be820 */ /* 0x000fe20000400000 */
[----:B------:R-:W-:Y:S01]  /*141f0*/  FMUL R186, R2, R25 ;  /* 0x0000001902ba7220 */ /* 0x000fe20000400000 */
        /* <DEDUP_REMOVED lines=8> */
[----:B------:R-:W-:Y:S01]  /*14280*/  FMUL R25, R2, R169 ;  /* 0x000000a902197220 */ /* 0x000fe20000400000 */
        /* <DEDUP_REMOVED lines=9> */
[----:B------:R-:W-:Y:S01]  /*14320*/  FMUL R41, R2, R123 ;  /* 0x0000007b02297220 */ /* 0x000fe20000400000 */
[----:B------:R-:W-:Y:S01]  /*14330*/  IMAD.MOV.U32 R173, RZ, RZ, R162 ;  /* 0x000000ffffad7224 */ /* 0x000fe200078e00a2 */
[----:B------:R-:W-:Y:S01]  /*14340*/  MOV R162, R120 ;  /* 0x0000007800a27202 */ /* 0x000fe20000000f00 */
[----:B------:R-:W-:Y:S01]  /*14350*/  IMAD.MOV.U32 R163, RZ, RZ, R121 ;  /* 0x000000ffffa37224 */ /* 0x000fe200078e0079 */
[----:B------:R-:W-:Y:S01]  /*14360*/  BAR.SYNC.DEFER_BLOCKING 0x0 ;  /* 0x0000000000007b1d */ /* 0x000fe20000010000 */
[----:B------:R-:W-:Y:S01]  /*14370*/  FMUL R117, R156, 0.25 ;  /* 0x3e8000009c757820 */ /* 0x000fe20000400000 */
[----:B------:R-:W-:-:S04]  /*14380*/  F2FP.BF16.F32.PACK_AB R8, R8, R9 ;  /* 0x000000090808723e */ /* 0x000fc800000010ff */
[----:B------:R-:W-:Y:S01]  /*14390*/  FSEL R117, R117, R156, P1 ;  /* 0x0000009c75757208 */ /* 0x000fe20000800000 */
[----:B------:R-:W-:Y:S01]  /*143a0*/  FMUL R156, R153, 0.25 ;  /* 0x3e800000999c7820 */ /* 0x000fe20000400000 */
[----:B------:R-:W0:Y:S01]  /*143b0*/  LDS.128 R120, [R18] ;  /* 0x0000000012787984 */ /* 0x000e220000000c00 */
[----:B------:R-:W-:Y:S02]  /*143c0*/  F2FP.BF16.F32.PACK_AB R9, R10, R11 ;  /* 0x0000000b0a09723e */ /* 0x000fe400000010ff */
[----:B------:R-:W-:Y:S02]  /*143d0*/  F2FP.BF16.F32.PACK_AB R10, R56, R73 ;  /* 0x00000049380a723e */ /* 0x000fe400000010ff */
[----:B------:R-:W-:Y:S01]  /*143e0*/  F2FP.BF16.F32.PACK_AB R11, R57, R186 ;  /* 0x000000ba390b723e */ /* 0x000fe200000010ff */
[----:B------:R-:W-:Y:S01]  /*143f0*/  BAR.SYNC.DEFER_BLOCKING 0x0 ;  /* 0x0000000000007b1d */ /* 0x000fe20000010000 */
[----:B------:R-:W-:Y:S01]  /*14400*/  FSEL R156, R156, R153, P1 ;  /* 0x000000999c9c7208 */ /* 0x000fe20000800000 */
[----:B------:R-:W-:Y:S01]  /*14410*/  FMUL R153, R161, 0.25 ;  /* 0x3e800000a1997820 */ /* 0x000fe20000400000 */
[----:B------:R-:W-:-:S04]  /*14420*/  FMUL R159, R74, 0.25 ;  /* 0x3e8000004a9f7820 */ /* 0x000fc80000400000 */
[----:B------:R-:W-:Y:S01]  /*14430*/  FSEL R153, R153, R161, P1 ;  /* 0x000000a199997208 */ /* 0x000fe20000800000 */
[----:B------:R-:W-:Y:S01]  /*14440*/  FMUL R161, R75, 0.25 ;  /* 0x3e8000004ba17820 */ /* 0x000fe20000400000 */
[----:B------:R-:W-:Y:S01]  /*14450*/  FSEL R159, R159, R74, P1 ;  /* 0x0000004a9f9f7208 */ /* 0x000fe20000800000 */
[----:B------:R-:W-:-:S03]  /*14460*/  @!P6 FMUL R53, R53, 16777216 ;  /* 0x4b8000003535e820 */ /* 0x000fc60000400000 */
[----:B------:R-:W-:Y:S01]  /*14470*/  FSEL R161, R161, R75, P1 ;  /* 0x0000004ba1a17208 */ /* 0x000fe20000800000 */
[----:B------:R-:W-:Y:S01]  /*14480*/  STSM.16.M88.4 [R0], R8 ;  /* 0x0000000800007844 */ /* 0x000fe20000000200 */
        /* <DEDUP_REMOVED lines=13> */
[----:B------:R-:W-:Y:S01]  /*14560*/  FMUL R135, R2, R137 ;  /* 0x0000008902877220 */ /* 0x000fe20000400000 */
[----:B------:R-:W-:Y:S01]  /*14570*/  @!P6 FMUL R54, R54, 16777216 ;  /* 0x4b8000003636e820 */ /* 0x000fe20000400000 */
[----:B------:R-:W-:Y:S01]  /*14580*/  @!P6 FMUL R175, R175, 16777216 ;  /* 0x4b800000afafe820 */ /* 0x000fe20000400000 */
[C---:B------:R-:W-:Y:S01]  /*14590*/  FMUL R95, R2.reuse, R76 ;  /* 0x0000004c025f7220 */ /* 0x040fe20000400000 */
        /* <DEDUP_REMOVED lines=9> */
[----:B------:R-:W-:Y:S01]  /*14630*/  MOV R159, R34 ;  /* 0x00000022009f7202 */ /* 0x000fe20000000f00 */
[----:B------:R-:W-:-:S02]  /*14640*/  IMAD.MOV.U32 R164, RZ, RZ, R52 ;  /* 0x000000ffffa47224 */ /* 0x000fc400078e0034 */
[----:B------:R-:W-:Y:S01]  /*14650*/  @!P6 FMUL R118, R118, 16777216 ;  /* 0x4b8000007676e820 */ /* 0x000fe20000400000 */
[----:B------:R-:W-:Y:S01]  /*14660*/  @!P6 FMUL R119, R119, 16777216 ;  /* 0x4b8000007777e820 */ /* 0x000fe20000400000 */
[----:B------:R-:W-:Y:S02]  /*14670*/  IMAD.MOV.U32 R36, RZ, RZ, R139 ;  /* 0x000000ffff247224 */ /* 0x000fe400078e008b */
[----:B------:R-:W-:Y:S02]  /*14680*/  IMAD.MOV.U32 R117, RZ, RZ, R127 ;  /* 0x000000ffff757224 */ /* 0x000fe400078e007f */
[----:B------:R-:W-:Y:S02]  /*14690*/  IMAD.MOV.U32 R47, RZ, RZ, R129 ;  /* 0x000000ffff2f7224 */ /* 0x000fe400078e0081 */
[C---:B------:R-:W-:Y:S01]  /*146a0*/  FMUL R129, R2.reuse, R43 ;  /* 0x0000002b02817220 */ /* 0x040fe20000400000 */
[----:B------:R-:W-:Y:S02]  /*146b0*/  IMAD.MOV.U32 R161, RZ, RZ, R38 ;  /* 0x000000ffffa17224 */ /* 0x000fe400078e0026 */
[C---:B------:R-:W-:Y:S01]  /*146c0*/  FMUL R130, R2.reuse, R54 ;  /* 0x0000003602827220 */ /* 0x040fe20000400000 */
[C---:B------:R-:W-:Y:S01]  /*146d0*/  FMUL R43, R2.reuse, R175 ;  /* 0x000000af022b7220 */ /* 0x040fe20000400000 */
[C---:B------:R-:W-:Y:S01]  /*146e0*/  FMUL R54, R2.reuse, R165 ;  /* 0x000000a502367220 */ /* 0x040fe20000400000 */
[----:B------:R-:W-:Y:S01]  /*146f0*/  FMUL R38, R2, R172 ;  /* 0x000000ac02267220 */ /* 0x000fe20000400000 */
[----:B------:R-:W-:-:S02]  /*14700*/  IMAD.MOV.U32 R175, RZ, RZ, R164 ;  /* 0x000000ffffaf7224 */ /* 0x000fc400078e00a4 */
[C---:B------:R-:W-:Y:S01]  /*14710*/  FMUL R34, R2.reuse, R118 ;  /* 0x0000007602227220 */ /* 0x040fe20000400000 */
[----:B------:R-:W-:Y:S02]  /*14720*/  IMAD.MOV.U32 R165, RZ, RZ, R36 ;  /* 0x000000ffffa57224 */ /* 0x000fe400078e0024 */
[----:B------:R-:W-:Y:S01]  /*14730*/  FMUL R36, R2, R119 ;  /* 0x0000007702247220 */ /* 0x000fe20000400000 */
[----:B------:R-:W-:Y:S02]  /*14740*/  IMAD.MOV.U32 R172, RZ, RZ, R161 ;  /* 0x000000ffffac7224 */ /* 0x000fe400078e00a1 */
[----:B------:R-:W-:Y:S02]  /*14750*/  IMAD.MOV.U32 R164, RZ, RZ, R159 ;  /* 0x000000ffffa47224 */ /* 0x000fe400078e009f */
[----:B------:R-:W-:Y:S02]  /*14760*/  IMAD.MOV.U32 R161, RZ, RZ, R117 ;  /* 0x000000ffffa17224 */ /* 0x000fe400078e0075 */
[----:B------:R-:W-:Y:S01]  /*14770*/  IMAD.MOV.U32 R159, RZ, RZ, R116 ;  /* 0x000000ffff9f7224 */ /* 0x000fe200078e0074 */
[----:B------:R-:W-:Y:S01]  /*14780*/  BAR.SYNC.DEFER_BLOCKING 0x0 ;  /* 0x0000000000007b1d */ /* 0x000fe20000010000 */
[----:B------:R-:W-:Y:S01]  /*14790*/  @!P6 FMUL R72, R72, 16777216 ;  /* 0x4b8000004848e820 */ /* 0x000fe20000400000 */
[----:B------:R-:W-:-:S03]  /*147a0*/  @!P6 FMUL R81, R81, 16777216 ;  /* 0x4b8000005151e820 */ /* 0x000fc60000400000 */
[----:B------:R-:W-:Y:S01]  /*147b0*/  FMUL R72, R2, R72 ;  /* 0x0000004802487220 */ /* 0x000fe20000400000 */
[----:B------:R-:W-:Y:S01]  /*147c0*/  @!P6 FMUL R112, R112, 16777216 ;  /* 0x4b8000007070e820 */ /* 0x000fe20000400000 */
[----:B------:R-:W1:Y:S01]  /*147d0*/  LDS.128 R116, [R18] ;  /* 0x0000000012747984 */ /* 0x000e620000000c00 */
[----:B------:R-:W-:Y:S01]  /*147e0*/  @!P6 FMUL R166, R166, 16777216 ;  /* 0x4b800000a6a6e820 */ /* 0x000fe20000400000 */
[----:B------:R-:W-:Y:S01]  /*147f0*/  F2FP.BF16.F32.PACK_AB R56, R19, R20 ;  /* 0x000000141338723e */ /* 0x000fe200000010ff */
[----:B------:R-:W-:Y:S01]  /*14800*/  FMUL R86, R2, R81 ;  /* 0x0000005102567220 */ /* 0x000fe20000400000 */
[----:B------:R-:W-:Y:S02]  /*14810*/  F2FP.BF16.F32.PACK_AB R57, R21, R22 ;  /* 0x000000161539723e */ /* 0x000fe400000010ff */
[----:B------:R-:W-:Y:S02]  /*14820*/  F2FP.BF16.F32.PACK_AB R58, R58, R72 ;  /* 0x000000483a3a723e */ /* 0x000fe400000010ff */
[----:B------:R-:W-:Y:S01]  /*14830*/  F2FP.BF16.F32.PACK_AB R59, R59, R187 ;  /* 0x000000bb3b3b723e */ /* 0x000fe200000010ff */
[----:B------:R-:W-:Y:S01]  /*14840*/  BAR.SYNC.DEFER_BLOCKING 0x0 ;  /* 0x0000000000007b1d */ /* 0x000fe20000010000 */
[----:B------:R-:W-:Y:S01]  /*14850*/  @!P6 FMUL R48, R48, 16777216 ;  /* 0x4b8000003030e820 */ /* 0x000fe20000400000 */
[----:B------:R-:W-:Y:S01]  /*14860*/  @!P6 FMUL R103, R103, 16777216 ;  /* 0x4b8000006767e820 */ /* 0x000fe20000400000 */
[----:B------:R-:W-:Y:S01]  /*14870*/  FMUL R81, R2, R112 ;  /* 0x0000007002517220 */ /* 0x000fe20000400000 */
[----:B------:R-:W-:-:S02]  /*14880*/  IMAD.MOV.U32 R112, RZ, RZ, R3 ;  /* 0x000000ffff707224 */ /* 0x000fc400078e0003 */
[----:B------:R-:W-:Y:S01]  /*14890*/  @!P6 FMUL R171, R171, 16777216 ;  /* 0x4b800000ababe820 */ /* 0x000fe20000400000 */
[----:B------:R-:W-:Y:S01]  /*148a0*/  FMUL R3, R2, R166 ;  /* 0x000000a602037220 */ /* 0x000fe20000400000 */
[----:B------:R-:W-:Y:S01]  /*148b0*/  @!P6 FMUL R80, R80, 16777216 ;  /* 0x4b8000005050e820 */ /* 0x000fe20000400000 */
[----:B------:R-:W-:Y:S01]  /*148c0*/  @!P6 FMUL R105, R105, 16777216 ;  /* 0x4b8000006969e820 */ /* 0x000fe20000400000 */
[----:B------:R-:W-:Y:S01]  /*148d0*/  @!P6 FMUL R26, R26, 16777216 ;  /* 0x4b8000001a1ae820 */ /* 0x000fe20000400000 */
[----:B------:R-:W-:Y:S02]  /*148e0*/  IMAD.MOV.U32 R166, RZ, RZ, R28 ;  /* 0x000000ffffa67224 */ /* 0x000fe400078e001c */
[----:B------:R-:W-:Y:S01]  /*148f0*/  @!P6 FMUL R109, R109, 16777216 ;  /* 0x4b8000006d6de820 */ /* 0x000fe20000400000 */
[----:B------:R-:W-:Y:S01]  /*14900*/  @!P6 FMUL R102, R102, 16777216 ;  /* 0x4b8000006666e820 */ /* 0x000fe20000400000 */
[C---:B------:R-:W-:Y:S01]  /*14910*/  FMUL R63, R2.reuse, R48 ;  /* 0x00000030023f7220 */ /* 0x040fe20000400000 */
[----:B------:R-:W-:Y:S01]  /*14920*/  FMUL R28, R2, R103 ;  /* 0x00000067021c7220 */ /* 0x000fe20000400000 */
[----:B------:R-:W-:Y:S01]  /*14930*/  @!P6 FMUL R108, R108, 16777216 ;  /* 0x4b8000006c6ce820 */ /* 0x000fe20000400000 */
[----:B------:R-:W-:Y:S01]  /*14940*/  IMAD.MOV.U32 R48, RZ, RZ, R78 ;  /* 0x000000ffff307224 */ /* 0x000fe200078e004e */
[----:B------:R-:W-:Y:S01]  /*14950*/  MOV R103, R29 ;  /* 0x0000001d00677202 */ /* 0x000fe20000000f00 */
[----:B------:R-:W-:Y:S01]  /*14960*/  @!P6 FMUL R113, R113, 16777216 ;  /* 0x4b8000007171e820 */ /* 0x000fe20000400000 */
[----:B------:R-:W-:Y:S01]  /*14970*/  @!P6 FMUL R180, R180, 16777216 ;  /* 0x4b800000b4b4e820 */ /* 0x000fe20000400000 */
[C---:B------:R-:W-:Y:S01]  /*14980*/  FMUL R29, R2.reuse, R171 ;  /* 0x000000ab021d7220 */ /* 0x040fe20000400000 */
[----:B------:R2:W-:Y:S01]  /*14990*/  STSM.16.M88.4 [R0], R56 ;  /* 0x0000003800007844 */ /* 0x0005e20000000200 */
[C---:B------:R-:W-:Y:S01]  /*149a0*/  FMUL R91, R2.reuse, R80 ;  /* 0x00000050025b7220 */ /* 0x040fe20000400000 */
[C---:B------:R-:W-:Y:S01]  /*149b0*/  FMUL R82, R2.reuse, R105 ;  /* 0x0000006902527220 */ /* 0x040fe20000400000 */
[----:B------:R-:W-:Y:S01]  /*149c0*/  FMUL R152, R2, R26 ;  /* 0x0000001a02987220 */ /* 0x000fe20000400000 */
[----:B------:R-:W-:-:S02]  /*149d0*/  IMAD.MOV.U32 R171, RZ, RZ, R32 ;  /* 0x000000ffffab7224 */ /* 0x000fc400078e0020 */
[----:B------:R-:W-:Y:S01]  /*149e0*/  @!P6 FMUL R46, R46, 16777216 ;  /* 0x4b8000002e2ee820 */ /* 0x000fe20000400000 */
[----:B------:R-:W-:Y:S02]  /*149f0*/  IMAD.MOV.U32 R105, RZ, RZ, R83 ;  /* 0x000000ffff697224 */ /* 0x000fe400078e0053 */
[C---:B------:R-:W-:Y:S01]  /*14a00*/  FMUL R80, R2.reuse, R109 ;  /* 0x0000006d02507220 */ /* 0x040fe20000400000 */
[C---:B------:R-:W-:Y:S01]  /*14a10*/  FMUL R26, R2.reuse, R102 ;  /* 0x00000066021a7220 */ /* 0x040fe20000400000 */
[----:B------:R-:W-:Y:S01]  /*14a20*/  FMUL R83, R2, R108 ;  /* 0x0000006c02537220 */ /* 0x000fe20000400000 */
[----:B------:R-:W-:Y:S02]  /*14a30*/  IMAD.MOV.U32 R109, RZ, RZ, R23 ;  /* 0x000000ffff6d7224 */ /* 0x000fe400078e0017 */
[----:B------:R-:W-:Y:S01]  /*14a40*/  @!P6 FMUL R50, R50, 16777216 ;  /* 0x4b8000003232e820 */ /* 0x000fe20000400000 */
[----:B------:R-:W-:Y:S02]  /*14a50*/  IMAD.MOV.U32 R102, RZ, RZ, R48 ;  /* 0x000000ffff667224 */ /* 0x000fe400078e0030 */
[----:B------:R-:W-:Y:S01]  /*14a60*/  FMUL R78, R2, R113 ;  /* 0x00000071024e7220 */ /* 0x000fe20000400000 */
[----:B------:R-:W-:-:S02]  /*14a70*/  IMAD.MOV.U32 R108, RZ, RZ, R24 ;  /* 0x000000ffff6c7224 */ /* 0x000fc400078e0018 */
[C---:B------:R-:W-:Y:S01]  /*14a80*/  FMUL R48, R2.reuse, R180 ;  /* 0x000000b402307220 */ /* 0x040fe20000400000 */
[----:B------:R-:W-:Y:S01]  /*14a90*/  @!P6 FMUL R33, R33, 16777216 ;  /* 0x4b8000002121e820 */ /* 0x000fe20000400000 */
[----:B------:R-:W-:Y:S02]  /*14aa0*/  IMAD.MOV.U32 R113, RZ, RZ, R141 ;  /* 0x000000ffff717224 */ /* 0x000fe400078e008d */
[----:B------:R-:W-:Y:S01]  /*14ab0*/  FMUL R141, R2, R46 ;  /* 0x0000002e028d7220 */ /* 0x000fe20000400000 */
[----:B------:R-:W-:Y:S02]  /*14ac0*/  IMAD.MOV.U32 R180, RZ, RZ, R171 ;  /* 0x000000ffffb47224 */ /* 0x000fe400078e00ab */
[----:B------:R-:W-:Y:S01]  /*14ad0*/  @!P6 FMUL R51, R51, 16777216 ;  /* 0x4b8000003333e820 */ /* 0x000fe20000400000 */
[----:B------:R-:W-:Y:S02]  /*14ae0*/  IMAD.MOV.U32 R171, RZ, RZ, R112 ;  /* 0x000000ffffab7224 */ /* 0x000fe400078e0070 */
[----:B------:R-:W-:Y:S01]  /*14af0*/  @!P6 FMUL R181, R181, 16777216 ;  /* 0x4b800000b5b5e820 */ /* 0x000fe20000400000 */
[----:B------:R-:W-:-:S02]  /*14b00*/  IMAD.MOV.U32 R46, RZ, RZ, R140 ;  /* 0x000000ffff2e7224 */ /* 0x000fc400078e008c */
[C---:B------:R-:W-:Y:S01]  /*14b10*/  FMUL R140, R2.reuse, R50 ;  /* 0x00000032028c7220 */ /* 0x040fe20000400000 */
[----:B------:R-:W-:Y:S02]  /*14b20*/  IMAD.MOV.U32 R112, RZ, RZ, R109 ;  /* 0x000000ffff707224 */ /* 0x000fe400078e006d */
[----:B------:R-:W-:Y:S01]  /*14b30*/  FMUL R74, R2, R33 ;  /* 0x00000021024a7220 */ /* 0x000fe20000400000 */
[----:B------:R-:W-:Y:S02]  /*14b40*/  IMAD.MOV.U32 R109, RZ, RZ, R108 ;  /* 0x000000ffff6d7224 */ /* 0x000fe400078e006c */
[----:B------:R-:W-:Y:S01]  /*14b50*/  @!P6 FMUL R182, R182, 16777216 ;  /* 0x4b800000b6b6e820 */ /* 0x000fe20000400000 */
[----:B------:R-:W-:Y:S02]  /*14b60*/  IMAD.MOV.U32 R50, RZ, RZ, R45 ;  /* 0x000000ffff327224 */ /* 0x000fe400078e002d */
[----:B------:R-:W-:Y:S01]  /*14b70*/  IMAD.MOV.U32 R108, RZ, RZ, R105 ;  /* 0x000000ffff6c7224 */ /* 0x000fe200078e0069 */
[----:B------:R-:W-:Y:S01]  /*14b80*/  MOV R105, R104 ;  /* 0x0000006800697202 */ /* 0x000fe20000000f00 */
[----:B------:R-:W-:-:S02]  /*14b90*/  IMAD.MOV.U32 R33, RZ, RZ, R150 ;  /* 0x000000ffff217224 */ /* 0x000fc400078e0096 */
[C---:B------:R-:W-:Y:S01]  /*14ba0*/  FMUL R139, R2.reuse, R51 ;  /* 0x00000033028b7220 */ /* 0x040fe20000400000 */
[----:B------:R-:W-:Y:S02]  /*14bb0*/  IMAD.MOV.U32 R104, RZ, RZ, R49 ;  /* 0x000000ffff687224 */ /* 0x000fe400078e0031 */
[----:B------:R-:W-:Y:S01]  /*14bc0*/  @!P6 FMUL R27, R27, 16777216 ;  /* 0x4b8000001b1be820 */ /* 0x000fe20000400000 */
[----:B------:R-:W-:Y:S02]  /*14bd0*/  IMAD.MOV.U32 R51, RZ, RZ, R37 ;  /* 0x000000ffff337224 */ /* 0x000fe400078e0025 */
[----:B------:R-:W-:Y:S01]  /*14be0*/  FMUL R49, R2, R181 ;  /* 0x000000b502317220 */ /* 0x000fe20000400000 */
[----:B------:R-:W-:Y:S01]  /*14bf0*/  @!P6 FMUL R160, R160, 16777216 ;  /* 0x4b800000a0a0e820 */ /* 0x000fe20000400000 */
[----:B------:R-:W-:Y:S01]  /*14c00*/  @!P6 FMUL R167, R167, 16777216 ;  /* 0x4b800000a7a7e820 */ /* 0x000fe20000400000 */
[----:B------:R-:W-:Y:S01]  /*14c10*/  @!P6 FMUL R168, R168, 16777216 ;  /* 0x4b800000a8a8e820 */ /* 0x000fe20000400000 */
[----:B------:R-:W-:Y:S01]  /*14c20*/  @!P6 FMUL R170, R170, 16777216 ;  /* 0x4b800000aaaae820 */ /* 0x000fe20000400000 */
[----:B------:R-:W-:Y:S01]  /*14c30*/  @!P6 FMUL R183, R183, 16777216 ;  /* 0x4b800000b7b7e820 */ /* 0x000fe20000400000 */
[----:B------:R-:W-:-:S02]  /*14c40*/  IMAD.MOV.U32 R181, RZ, RZ, R50 ;  /* 0x000000ffffb57224 */ /* 0x000fc400078e0032 */
[----:B------:R-:W-:Y:S01]  /*14c50*/  FMUL R50, R2, R182 ;  /* 0x000000b602327220 */ /* 0x000fe20000400000 */
        /* <DEDUP_REMOVED lines=34> */
[C---:B------:R-:W-:Y:S01]  /*14e80*/  FMUL R150, R2.reuse, R27 ;  /* 0x0000001b02967220 */ /* 0x040fe20000400000 */
[----:B------:R-:W-:Y:S02]  /*14e90*/  IMAD.MOV.U32 R158, RZ, RZ, R51 ;  /* 0x000000ffff9e7224 */ /* 0x000fe400078e0033 */
        /* <DEDUP_REMOVED lines=43> */
[----:B------:R-:W-:Y:S01]  /*15150*/  IMAD.MOV.U32 R186, RZ, RZ, R112 ;  /* 0x000000ffffba7224 */ /* 0x000fe200078e0070 */
[----:B------:R-:W-:Y:S01]  /*15160*/  BAR.SYNC.DEFER_BLOCKING 0x0 ;  /* 0x0000000000007b1d */ /* 0x000fe20000010000 */
[----:B------:R-:W-:Y:S02]  /*15170*/  F2FP.BF16.F32.PACK_AB R72, R201, R197 ;  /* 0x000000c5c948723e */ /* 0x000fe400000010ff */
[----:B------:R-:W-:-:S03]  /*15180*/  F2FP.BF16.F32.PACK_AB R73, R198, R195 ;  /* 0x000000c3c649723e */ /* 0x000fc600000010ff */
[----:B------:R-:W3:Y:S01]  /*15190*/  LDS.128 R112, [R18] ;  /* 0x0000000012707984 */ /* 0x000ee20000000c00 */
[----:B------:R-:W-:Y:S02]  /*151a0*/  F2FP.BF16.F32.PACK_AB R74, R74, R69 ;  /* 0x000000454a4a723e */ /* 0x000fe400000010ff */
[----:B------:R-:W-:Y:S01]  /*151b0*/  F2FP.BF16.F32.PACK_AB R75, R75, R68 ;  /* 0x000000444b4b723e */ /* 0x000fe200000010ff */
[----:B------:R-:W-:Y:S06]  /*151c0*/  BAR.SYNC.DEFER_BLOCKING 0x0 ;  /* 0x0000000000007b1d */ /* 0x000fec0000010000 */
[----:B------:R-:W-:Y:S02]  /*151d0*/  STSM.16.M88.4 [R0], R72 ;  /* 0x0000004800007844 */ /* 0x000fe40000000200 */
[----:B------:R-:W-:Y:S01]  /*151e0*/  BAR.SYNC.DEFER_BLOCKING 0x0 ;  /* 0x0000000000007b1d */ /* 0x000fe20000010000 */
[----:B------:R-:W-:-:S02]  /*151f0*/  IMAD.MOV.U32 R179, RZ, RZ, R109 ;  /* 0x000000ffffb37224 */ /* 0x000fc400078e006d */
[----:B------:R-:W-:Y:S01]  /*15200*/  IMAD.MOV.U32 R178, RZ, RZ, R108 ;  /* 0x000000ffffb27224 */ /* 0x000fe200078e006c */
[----:B------:R-:W-:Y:S02]  /*15210*/  F2FP.BF16.F32.PACK_AB R68, R202, R199 ;  /* 0x000000c7ca44723e */ /* 0x000fe400000010ff */
[----:B------:R-:W4:Y:S01]  /*15220*/  LDS.128 R108, [R18] ;  /* 0x00000000126c7984 */ /* 0x000f220000000c00 */
[----:B------:R-:W-:Y:S02]  /*15230*/  F2FP.BF16.F32.PACK_AB R69, R200, R196 ;  /* 0x000000c4c845723e */ /* 0x000fe400000010ff */
[----:B------:R-:W-:Y:S02]  /*15240*/  F2FP.BF16.F32.PACK_AB R70, R70, R65 ;  /* 0x000000414646723e */ /* 0x000fe400000010ff */
[----:B------:R-:W-:Y:S01]  /*15250*/  F2FP.BF16.F32.PACK_AB R71, R71, R64 ;  /* 0x000000404747723e */ /* 0x000fe200000010ff */
[----:B------:R-:W-:Y:S06]  /*15260*/  BAR.SYNC.DEFER_BLOCKING 0x0 ;  /* 0x0000000000007b1d */ /* 0x000fec0000010000 */
[----:B------:R-:W-:Y:S02]  /*15270*/  STSM.16.M88.4 [R0], R68 ;  /* 0x0000004400007844 */ /* 0x000fe40000000200 */
[----:B------:R-:W-:Y:S01]  /*15280*/  BAR.SYNC.DEFER_BLOCKING 0x0 ;  /* 0x0000000000007b1d */ /* 0x000fe20000010000 */
[----:B------:R-:W-:Y:S01]  /*15290*/  MOV R177, R105 ;  /* 0x0000006900b17202 */ /* 0x000fe20000000f00 */
[----:B------:R-:W-:Y:S01]  /*152a0*/  IMAD.MOV.U32 R19, RZ, RZ, R104 ;  /* 0x000000ffff137224 */ /* 0x000fe200078e0068 */
[----:B------:R-:W-:-:S03]  /*152b0*/  F2FP.BF16.F32.PACK_AB R64, R209, R205 ;  /* 0x000000cdd140723e */ /* 0x000fc600000010ff */
[----:B------:R-:W5:Y:S01]  /*152c0*/  LDS.128 R104, [R18] ;  /* 0x0000000012687984 */ /* 0x000f620000000c00 */
[----:B------:R-:W-:Y:S02]  /*152d0*/  F2FP.BF16.F32.PACK_AB R65, R206, R203 ;  /* 0x000000cbce41723e */ /* 0x000fe400000010ff */
[----:B------:R-:W-:Y:S02]  /*152e0*/  F2FP.BF16.F32.PACK_AB R66, R66, R61 ;  /* 0x0000003d4242723e */ /* 0x000fe400000010ff */
[----:B------:R-:W-:Y:S01]  /*152f0*/  F2FP.BF16.F32.PACK_AB R67, R67, R60 ;  /* 0x0000003c4343723e */ /* 0x000fe200000010ff */
[----:B------:R-:W-:Y:S06]  /*15300*/  BAR.SYNC.DEFER_BLOCKING 0x0 ;  /* 0x0000000000007b1d */ /* 0x000fec0000010000 */
[----:B------:R0:W-:Y:S01]  /*15310*/  STSM.16.M88.4 [R0], R64 ;  /* 0x0000004000007844 */ /* 0x0001e20000000200 */
[----:B------:R-:W-:Y:S01]  /*15320*/  IMAD.MOV.U32 R184, RZ, RZ, R103 ;  /* 0x000000ffffb87224 */ /* 0x000fe200078e0067 */
[----:B------:R-:W-:-:S02]  /*15330*/  MOV R176, R102 ;  /* 0x0000006600b07202 */ /* 0x000fc40000000f00 */
[----:B------:R-:W-:Y:S02]  /*15340*/  F2FP.BF16.F32.PACK_AB R62, R62, R101 ;  /* 0x000000653e3e723e */ /* 0x000fe400000010ff */
[----:B------:R-:W-:Y:S01]  /*15350*/  F2FP.BF16.F32.PACK_AB R63, R63, R100 ;  /* 0x000000643f3f723e */ /* 0x000fe200000010ff */
[----:B------:R-:W-:Y:S01]  /*15360*/  BAR.SYNC.DEFER_BLOCKING 0x0 ;  /* 0x0000000000007b1d */ /* 0x000fe20000010000 */
[----:B------:R-:W-:Y:S02]  /*15370*/  F2FP.BF16.F32.PACK_AB R60, R210, R207 ;  /* 0x000000cfd23c723e */ /* 0x000fe400000010ff */
[----:B------:R-:W-:-:S03]  /*15380*/  F2FP.BF16.F32.PACK_AB R61, R208, R204 ;  /* 0x000000ccd03d723e */ /* 0x000fc600000010ff */
[----:B------:R-:W5:Y:S02]  /*15390*/  LDS.128 R100, [R18] ;  /* 0x0000000012647984 */ /* 0x000f640000000c00 */
[----:B------:R-:W-:Y:S06]  /*153a0*/  BAR.SYNC.DEFER_BLOCKING 0x0 ;  /* 0x0000000000007b1d */ /* 0x000fec0000010000 */
[----:B------:R1:W-:Y:S01]  /*153b0*/  STSM.16.M88.4 [R0], R60 ;  /* 0x0000003c00007844 */ /* 0x0003e20000000200 */
[----:B--2---:R-:W-:Y:S02]  /*153c0*/  F2FP.BF16.F32.PACK_AB R58, R98, R99 ;  /* 0x00000063623a723e */ /* 0x004fe400000010ff */
[----:B------:R-:W-:Y:S01]  /*153d0*/  F2FP.BF16.F32.PACK_AB R59, R96, R97 ;  /* 0x00000061603b723e */ /* 0x000fe200000010ff */
[----:B------:R-:W-:Y:S01]  /*153e0*/  BAR.SYNC.DEFER_BLOCKING 0x0 ;  /* 0x0000000000007b1d */ /* 0x000fe20000010000 */
[----:B------:R-:W-:-:S02]  /*153f0*/  F2FP.BF16.F32.PACK_AB R56, R217, R213 ;  /* 0x000000d5d938723e */ /* 0x000fc400000010ff */
[----:B------:R-:W-:-:S03]  /*15400*/  F2FP.BF16.F32.PACK_AB R57, R214, R211 ;  /* 0x000000d3d639723e */ /* 0x000fc600000010ff */
[----:B------:R-:W2:Y:S02]  /*15410*/  LDS.128 R96, [R18] ;  /* 0x0000000012607984 */ /* 0x000ea40000000c00 */
[----:B------:R-:W-:Y:S06]  /*15420*/  BAR.SYNC.DEFER_BLOCKING 0x0 ;  /* 0x0000000000007b1d */ /* 0x000fec0000010000 */
[----:B------:R3:W-:Y:S01]  /*15430*/  STSM.16.M88.4 [R0], R56 ;  /* 0x0000003800007844 */ /* 0x0007e20000000200 */
[----:B------:R-:W-:Y:S02]  /*15440*/  F2FP.BF16.F32.PACK_AB R10, R94, R95 ;  /* 0x0000005f5e0a723e */ /* 0x000fe400000010ff */
[----:B------:R-:W-:Y:S01]  /*15450*/  F2FP.BF16.F32.PACK_AB R11, R92, R93 ;  /* 0x0000005d5c0b723e */ /* 0x000fe200000010ff */
[----:B------:R-:W-:Y:S01]  /*15460*/  BAR.SYNC.DEFER_BLOCKING 0x0 ;  /* 0x0000000000007b1d */ /* 0x000fe20000010000 */
[----:B------:R-:W-:-:S02]  /*15470*/  F2FP.BF16.F32.PACK_AB R8, R218, R215 ;  /* 0x000000d7da08723e */ /* 0x000fc400000010ff */
[----:B------:R-:W-:-:S03]  /*15480*/  F2FP.BF16.F32.PACK_AB R9, R216, R212 ;  /* 0x000000d4d809723e */ /* 0x000fc600000010ff */
[----:B------:R-:W2:Y:S02]  /*15490*/  LDS.128 R92, [R18] ;  /* 0x00000000125c7984 */ /* 0x000ea40000000c00 */
[----:B------:R-:W-:Y:S06]  /*154a0*/  BAR.SYNC.DEFER_BLOCKING 0x0 ;  /* 0x0000000000007b1d */ /* 0x000fec0000010000 */
[----:B------:R4:W-:Y:S01]  /*154b0*/  STSM.16.M88.4 [R0], R8 ;  /* 0x0000000800007844 */ /* 0x0009e20000000200 */
[----:B0-----:R-:W-:Y:S02]  /*154c0*/  F2FP.BF16.F32.PACK_AB R66, R90, R91 ;  /* 0x0000005b5a42723e */ /* 0x001fe400000010ff */
[----:B------:R-:W-:Y:S01]  /*154d0*/  F2FP.BF16.F32.PACK_AB R67, R88, R89 ;  /* 0x000000595843723e */ /* 0x000fe200000010ff */
[----:B------:R-:W-:Y:S01]  /*154e0*/  BAR.SYNC.DEFER_BLOCKING 0x0 ;  /* 0x0000000000007b1d */ /* 0x000fe20000010000 */
[----:B------:R-:W-:-:S02]  /*154f0*/  F2FP.BF16.F32.PACK_AB R64, R225, R221 ;  /* 0x000000dde140723e */ /* 0x000fc400000010ff */
[----:B------:R-:W-:-:S03]  /*15500*/  F2FP.BF16.F32.PACK_AB R65, R222, R219 ;  /* 0x000000dbde41723e */ /* 0x000fc600000010ff */
[----:B------:R-:W0:Y:S02]  /*15510*/  LDS.128 R88, [R18] ;  /* 0x0000000012587984 */ /* 0x000e240000000c00 */
[----:B------:R-:W-:Y:S06]  /*15520*/  BAR.SYNC.DEFER_BLOCKING 0x0 ;  /* 0x0000000000007b1d */ /* 0x000fec0000010000 */
[----:B------:R-:W-:Y:S01]  /*15530*/  STSM.16.M88.4 [R0], R64 ;  /* 0x0000004000007844 */ /* 0x000fe20000000200 */
[----:B-1----:R-:W-:Y:S02]  /*15540*/  F2FP.BF16.F32.PACK_AB R62, R86, R87 ;  /* 0x00000057563e723e */ /* 0x002fe400000010ff */
[----:B------:R-:W-:Y:S01]  /*15550*/  F2FP.BF16.F32.PACK_AB R63, R84, R85 ;  /* 0x00000055543f723e */ /* 0x000fe200000010ff */
[----:B------:R-:W-:Y:S01]  /*15560*/  BAR.SYNC.DEFER_BLOCKING 0x0 ;  /* 0x0000000000007b1d */ /* 0x000fe20000010000 */
[----:B------:R-:W-:-:S02]  /*15570*/  F2FP.BF16.F32.PACK_AB R60, R226, R223 ;  /* 0x000000dfe23c723e */ /* 0x000fc400000010ff */
[----:B------:R-:W-:-:S03]  /*15580*/  F2FP.BF16.F32.PACK_AB R61, R224, R220 ;  /* 0x000000dce03d723e */ /* 0x000fc600000010ff */
[----:B------:R-:W1:Y:S02]  /*15590*/  LDS.128 R84, [R18] ;  /* 0x0000000012547984 */ /* 0x000e640000000c00 */
[----:B------:R-:W-:Y:S06]  /*155a0*/  BAR.SYNC.DEFER_BLOCKING 0x0 ;  /* 0x0000000000007b1d */ /* 0x000fec0000010000 */
[----:B------:R-:W-:Y:S01]  /*155b0*/  STSM.16.M88.4 [R0], R60 ;  /* 0x0000003c00007844 */ /* 0x000fe20000000200 */
[----:B---3--:R-:W-:Y:S02]  /*155c0*/  F2FP.BF16.F32.PACK_AB R58, R82, R83 ;  /* 0x00000053523a723e */ /* 0x008fe400000010ff */
[----:B------:R-:W-:Y:S01]  /*155d0*/  F2FP.BF16.F32.PACK_AB R59, R80, R81 ;  /* 0x00000051503b723e */ /* 0x000fe200000010ff */
[----:B------:R-:W-:Y:S01]  /*155e0*/  BAR.SYNC.DEFER_BLOCKING 0x0 ;  /* 0x0000000000007b1d */ /* 0x000fe20000010000 */
[----:B------:R-:W-:-:S02]  /*155f0*/  F2FP.BF16.F32.PACK_AB R56, R230, R228 ;  /* 0x000000e4e638723e */ /* 0x000fc400000010ff */
[----:B------:R-:W-:-:S03]  /*15600*/  F2FP.BF16.F32.PACK_AB R57, R229, R227 ;  /* 0x000000e3e539723e */ /* 0x000fc600000010ff */
[----:B------:R-:W3:Y:S02]  /*15610*/  LDS.128 R80, [R18] ;  /* 0x0000000012507984 */ /* 0x000ee40000000c00 */
[----:B------:R-:W-:Y:S06]  /*15620*/  BAR.SYNC.DEFER_BLOCKING 0x0 ;  /* 0x0000000000007b1d */ /* 0x000fec0000010000 */
[----:B------:R-:W-:Y:S01]  /*15630*/  STSM.16.M88.4 [R0], R56 ;  /* 0x0000003800007844 */ /* 0x000fe20000000200 */
[----:B----4-:R-:W-:Y:S02]  /*15640*/  F2FP.BF16.F32.PACK_AB R10, R78, R79 ;  /* 0x0000004f4e0a723e */ /* 0x010fe400000010ff */
[----:B------:R-:W-:Y:S01]  /*15650*/  F2FP.BF16.F32.PACK_AB R11, R76, R77 ;  /* 0x0000004d4c0b723e */ /* 0x000fe200000010ff */
[----:B------:R-:W-:Y:S01]  /*15660*/  BAR.SYNC.DEFER_BLOCKING 0x0 ;  /* 0x0000000000007b1d */ /* 0x000fe20000010000 */
[----:B------:R-:W-:-:S02]  /*15670*/  F2FP.BF16.F32.PACK_AB R8, R231, R188 ;  /* 0x000000bce708723e */ /* 0x000fc400000010ff */
[----:B------:R-:W-:-:S03]  /*15680*/  F2FP.BF16.F32.PACK_AB R9, R189, R190 ;  /* 0x000000bebd09723e */ /* 0x000fc600000010ff */
[----:B------:R-:W4:Y:S02]  /*15690*/  LDS.128 R76, [R18] ;  /* 0x00000000124c7984 */ /* 0x000f240000000c00 */
[----:B------:R-:W-:Y:S01]  /*156a0*/  BAR.SYNC.DEFER_BLOCKING 0x0 ;  /* 0x0000000000007b1d */ /* 0x000fe20000010000 */
[----:B------:R-:W-:Y:S02]  /*156b0*/  IMAD.MOV.U32 R20, RZ, RZ, R185 ;  /* 0x000000ffff147224 */ /* 0x000fe400078e00b9 */
[----:B------:R-:W-:Y:S01]  /*156c0*/  IMAD.MOV.U32 R185, RZ, RZ, R183 ;  /* 0x000000ffffb97224 */ /* 0x000fe200078e00b7 */
[----:B------:R-:W-:Y:S01]  /*156d0*/  MOV R183, R181 ;  /* 0x000000b500b77202 */ /* 0x000fe20000000f00 */
[----:B------:R-:W-:Y:S02]  /*156e0*/  IMAD.MOV.U32 R181, RZ, RZ, R250 ;  /* 0x000000ffffb57224 */ /* 0x000fe400078e00fa */
[----:B------:R-:W5:Y:S04]  /*156f0*/  LDL.LU R250, [R1+0x6e8] ;  /* 0x0006e80001fa7983 */ /* 0x000f680000300800 */
[----:B------:R2:W-:Y:S01]  /*15700*/  STSM.16.M88.4 [R0], R8 ;  /* 0x0000000800007844 */ /* 0x0005e20000000200 */
[----:B------:R-:W-:Y:S01]  /*15710*/  BAR.SYNC.DEFER_BLOCKING 0x0 ;  /* 0x0000000000007b1d */ /* 0x000fe20000010000 */
[----:B--2---:R-:W-:-:S02]  /*15720*/  F2FP.BF16.F32.PACK_AB R11, R128, R129 ;  /* 0x00000081800b723e */ /* 0x004fc400000010ff */
[----:B------:R-:W-:Y:S01]  /*15730*/  F2FP.BF16.F32.PACK_AB R128, R19, R251 ;  /* 0x000000fb1380723e */ /* 0x000fe200000010ff */
[----:B------:R-:W-:Y:S02]  /*15740*/  IMAD.MOV.U32 R19, RZ, RZ, R186 ;  /* 0x000000ffff137224 */ /* 0x000fe400078e00ba */
[----:B------:R-:W-:Y:S02]  /*15750*/  IMAD.MOV.U32 R186, RZ, RZ, R184 ;  /* 0x000000ffffba7224 */ /* 0x000fe400078e00b8 */
[----:B------:R-:W-:Y:S02]  /*15760*/  IMAD.MOV.U32 R184, RZ, RZ, R182 ;  /* 0x000000ffffb87224 */ /* 0x000fe400078e00b6 */
[----:B------:R-:W-:Y:S02]  /*15770*/  IMAD.MOV.U32 R182, RZ, RZ, R180 ;  /* 0x000000ffffb67224 */ /* 0x000fe400078e00b4 */
[----:B------:R-:W-:Y:S01]  /*15780*/  IMAD.MOV.U32 R180, RZ, RZ, R12 ;  /* 0x000000ffffb47224 */ /* 0x000fe200078e000c */
[----:B------:R-:W2:Y:S04]  /*15790*/  LDS.128 R72, [R18] ;  /* 0x0000000012487984 */ /* 0x000ea80000000c00 */
[----:B------:R-:W5:Y:S01]  /*157a0*/  LDL.LU R12, [R1+0x6e4] ;  /* 0x0006e400010c7983 */ /* 0x000f620000300800 */
[----:B------:R-:W-:-:S02]  /*157b0*/  F2FP.BF16.F32.PACK_AB R64, R234, R192 ;  /* 0x000000c0ea40723e */ /* 0x000fc400000010ff */
[----:B------:R-:W-:Y:S02]  /*157c0*/  F2FP.BF16.F32.PACK_AB R65, R193, R194 ;  /* 0x000000c2c141723e */ /* 0x000fe400000010ff */
[----:B------:R-:W-:Y:S02]  /*157d0*/  F2FP.BF16.F32.PACK_AB R66, R155, R156 ;  /* 0x0000009c9b42723e */ /* 0x000fe400000010ff */
[----:B------:R-:W-:Y:S01]  /*157e0*/  F2FP.BF16.F32.PACK_AB R67, R153, R154 ;  /* 0x0000009a9943723e */ /* 0x000fe200000010ff */
[----:B------:R-:W-:Y:S06]  /*157f0*/  BAR.SYNC.DEFER_BLOCKING 0x0 ;  /* 0x0000000000007b1d */ /* 0x000fec0000010000 */
[----:B------:R-:W-:Y:S02]  /*15800*/  STSM.16.M88.4 [R0], R64 ;  /* 0x0000004000007844 */ /* 0x000fe40000000200 */
[----:B------:R-:W-:Y:S01]  /*15810*/  BAR.SYNC.DEFER_BLOCKING 0x0 ;  /* 0x0000000000007b1d */ /* 0x000fe20000010000 */
[----:B------:R-:W-:-:S02]  /*15820*/  F2FP.BF16.F32.PACK_AB R60, R235, R232 ;  /* 0x000000e8eb3c723e */ /* 0x000fc400000010ff */
[----:B------:R-:W-:-:S03]  /*15830*/  F2FP.BF16.F32.PACK_AB R61, R233, R191 ;  /* 0x000000bfe93d723e */ /* 0x000fc600000010ff */
[----:B------:R-:W2:Y:S01]  /*15840*/  LDS.128 R68, [R18] ;  /* 0x0000000012447984 */ /* 0x000ea20000000c00 */
        /* <DEDUP_REMOVED lines=10> */
[----:B------:R-:W-:Y:S01]  /*158f0*/  BAR.SYNC.DEFER_BLOCKING 0x0 ;  /* 0x0000000000007b1d */ /* 0x000fe20000010000 */
[----:B------:R-:W-:Y:S02]  /*15900*/  F2FP.BF16.F32.PACK_AB R8, R246, R242 ;  /* 0x000000f2f608723e */ /* 0x000fe400000010ff */
[----:B------:R-:W-:Y:S02]  /*15910*/  F2FP.BF16.F32.PACK_AB R9, R243, R239 ;  /* 0x000000eff309723e */ /* 0x000fe400000010ff */
[----:B------:R-:W-:-:S03]  /*15920*/  F2FP.BF16.F32.PACK_AB R10, R141, R144 ;  /* 0x000000908d0a723e */ /* 0x000fc600000010ff */
[----:B------:R-:W0:Y:S01]  /*15930*/  LDC R147, c[0x0][0x278] ;  /* 0x00009e00ff937b82 */ /* 0x000e220000000800 */
[----:B------:R-:W-:Y:S02]  /*15940*/  F2FP.BF16.F32.PACK_AB R129, R252, R249 ;  /* 0x000000f9fc81723e */ /* 0x000fe400000010ff */
[----:B------:R-:W-:Y:S01]  /*15950*/  F2FP.BF16.F32.PACK_AB R130, R130, R140 ;  /* 0x0000008c8282723e */ /* 0x000fe200000010ff */
[----:B------:R-:W-:Y:S01]  /*15960*/  STSM.16.M88.4 [R0], R56 ;  /* 0x0000003800007844 */ /* 0x000fe20000000200 */
[----:B------:R-:W-:-:S03]  /*15970*/  F2FP.BF16.F32.PACK_AB R131, R131, R139 ;  /* 0x0000008b8383723e */ /* 0x000fc600000010ff */
[----:B------:R-:W1:Y:S08]  /*15980*/  LDC.64 R144, c[0x0][0x228] ;  /* 0x00008a00ff907b82 */ /* 0x000e700000000a00 */
[----:B------:R-:W-:Y:S06]  /*15990*/  BAR.SYNC.DEFER_BLOCKING 0x0 ;  /* 0x0000000000007b1d */ /* 0x000fec0000010000 */
[----:B------:R-:W2:Y:S02]  /*159a0*/  LDS.128 R60, [R18] ;  /* 0x00000000123c7984 */ /* 0x000ea40000000c00 */
[----:B------:R-:W-:Y:S06]  /*159b0*/  BAR.SYNC.DEFER_BLOCKING 0x0 ;  /* 0x0000000000007b1d */ /* 0x000fec0000010000 */
[----:B------:R-:W-:Y:S02]  /*159c0*/  STSM.16.M88.4 [R0], R8 ;  /* 0x0000000800007844 */ /* 0x000fe40000000200 */
[----:B------:R-:W-:Y:S06]  /*159d0*/  BAR.SYNC.DEFER_BLOCKING 0x0 ;  /* 0x0000000000007b1d */ /* 0x000fec0000010000 */
[----:B------:R-:W2:Y:S02]  /*159e0*/  LDS.128 R56, [R18] ;  /* 0x0000000012387984 */ /* 0x000ea40000000c00 */
[----:B------:R-:W-:Y:S06]  /*159f0*/  BAR.SYNC.DEFER_BLOCKING 0x0 ;  /* 0x0000000000007b1d */ /* 0x000fec0000010000 */
[----:B------:R-:W-:Y:S02]  /*15a00*/  STSM.16.M88.4 [R0], R128 ;  /* 0x0000008000007844 */ /* 0x000fe40000000200 */
[----:B------:R-:W-:Y:S01]  /*15a10*/  BAR.SYNC.DEFER_BLOCKING 0x0 ;  /* 0x0000000000007b1d */ /* 0x000fe20000010000 */
[----:B------:R-:W-:-:S02]  /*15a20*/  F2FP.BF16.F32.PACK_AB R140, R20, R19 ;  /* 0x00000013148c723e */ /* 0x000fc400000010ff */
[----:B------:R-:W-:-:S03]  /*15a30*/  F2FP.BF16.F32.PACK_AB R142, R142, R133 ;  /* 0x000000858e8e723e */ /* 0x000fc600000010ff */
[----:B------:R-:W2:Y:S01]  /*15a40*/  LDS.128 R8, [R18] ;  /* 0x0000000012087984 */ /* 0x000ea20000000c00 */
[----:B------:R-:W-:Y:S02]  /*15a50*/  F2FP.BF16.F32.PACK_AB R143, R143, R132 ;  /* 0x000000848f8f723e */ /* 0x000fe400000010ff */
[----:B-----5:R-:W-:Y:S01]  /*15a60*/  F2FP.BF16.F32.PACK_AB R141, R12, R250 ;  /* 0x000000fa0c8d723e */ /* 0x020fe200000010ff */
[----:B------:R-:W-:Y:S01]  /*15a70*/  BAR.SYNC.DEFER_BLOCKING 0x0 ;  /* 0x0000000000007b1d */ /* 0x000fe20000010000 */
[----:B------:R-:W-:Y:S02]  /*15a80*/  IMAD.MOV.U32 R19, RZ, RZ, R186 ;  /* 0x000000ffff137224 */ /* 0x000fe400078e00ba */
[----:B------:R-:W-:Y:S01]  /*15a90*/  IMAD.MOV.U32 R20, RZ, RZ, R185 ;  /* 0x000000ffff147224 */ /* 0x000fe200078e00b9 */
[----:B------:R-:W-:Y:S02]  /*15aa0*/  F2FP.BF16.F32.PACK_AB R133, R15, R4 ;  /* 0x000000040f85723e */ /* 0x000fe400000010ff */
[----:B------:R-:W-:-:S02]  /*15ab0*/  F2FP.BF16.F32.PACK_AB R134, R134, R125 ;  /* 0x0000007d8686723e */ /* 0x000fc400000010ff */
[----:B------:R-:W-:Y:S01]  /*15ac0*/  F2FP.BF16.F32.PACK_AB R135, R135, R124 ;  /* 0x0000007c8787723e */ /* 0x000fe200000010ff */
[----:B------:R-:W5:Y:S04]  /*15ad0*/  LDL.LU R12, [R1+0x6e0] ;  /* 0x0006e000010c7983 */ /* 0x000f680000300800 */
[----:B------:R-:W-:Y:S01]  /*15ae0*/  STSM.16.M88.4 [R0], R140 ;  /* 0x0000008c00007844 */ /* 0x000fe20000000200 */
[----:B------:R-:W-:Y:S01]  /*15af0*/  BAR.SYNC.DEFER_BLOCKING 0x0 ;  /* 0x0000000000007b1d */ /* 0x000fe20000010000 */
[----:B------:R-:W-:-:S05]  /*15b00*/  F2FP.BF16.F32.PACK_AB R132, R20, R19 ;  /* 0x000000131484723e */ /* 0x000fca00000010ff */
[----:B------:R-:W2:Y:S02]  /*15b10*/  LDS.128 R128, [R18] ;  /* 0x0000000012807984 */ /* 0x000ea40000000c00 */
[----:B------:R-:W-:Y:S06]  /*15b20*/  BAR.SYNC.DEFER_BLOCKING 0x0 ;  /* 0x0000000000007b1d */ /* 0x000fec0000010000 */
[----:B------:R-:W-:Y:S02]  /*15b30*/  STSM.16.M88.4 [R0], R132 ;  /* 0x0000008400007844 */ /* 0x000fe40000000200 */
[----:B------:R-:W-:Y:S01]  /*15b40*/  BAR.SYNC.DEFER_BLOCKING 0x0 ;  /* 0x0000000000007b1d */ /* 0x000fe20000010000 */
[----:B------:R-:W-:Y:S01]  /*15b50*/  MOV R185, R183 ;  /* 0x000000b700b97202 */ /* 0x000fe20000000f00 */
[----:B------:R-:W-:-:S04]  /*15b60*/  IMAD.MOV.U32 R186, RZ, RZ, R184 ;  /* 0x000000ffffba7224 */ /* 0x000fc800078e00b8 */
[----:B------:R-:W-:Y:S02]  /*15b70*/  IMAD.MOV.U32 R19, RZ, RZ, R186 ;  /* 0x000000ffff137224 */ /* 0x000fe400078e00ba */
[----:B------:R-:W-:Y:S01]  /*15b80*/  IMAD.MOV.U32 R20, RZ, RZ, R185 ;  /* 0x000000ffff147224 */ /* 0x000fe200078e00b9 */
[----:B------:R-:W2:Y:S04]  /*15b90*/  LDS.128 R132, [R18] ;  /* 0x0000000012847984 */ /* 0x000ea80000000c00 */
[----:B------:R-:W-:Y:S02]  /*15ba0*/  F2FP.BF16.F32.PACK_AB R124, R20, R19 ;  /* 0x00000013147c723e */ /* 0x000fe400000010ff */
[----:B------:R-:W-:Y:S02]  /*15bb0*/  F2FP.BF16.F32.PACK_AB R125, R7, R17 ;  /* 0x00000011077d723e */ /* 0x000fe400000010ff */
[----:B------:R-:W-:-:S02]  /*15bc0*/  F2FP.BF16.F32.PACK_AB R126, R126, R137 ;  /* 0x000000897e7e723e */ /* 0x000fc400000010ff */
[----:B------:R-:W-:Y:S01]  /*15bd0*/  F2FP.BF16.F32.PACK_AB R127, R127, R136 ;  /* 0x000000887f7f723e */ /* 0x000fe200000010ff */
[----:B------:R-:W-:Y:S06]  /*15be0*/  BAR.SYNC.DEFER_BLOCKING 0x0 ;  /* 0x0000000000007b1d */ /* 0x000fec0000010000 */
[----:B------:R-:W-:Y:S02]  /*15bf0*/  STSM.16.M88.4 [R0], R124 ;  /* 0x0000007c00007844 */ /* 0x000fe40000000200 */
[----:B------:R-:W-:Y:S01]  /*15c00*/  BAR.SYNC.DEFER_BLOCKING 0x0 ;  /* 0x0000000000007b1d */ /* 0x000fe20000010000 */
[----:B------:R-:W-:-:S02]  /*15c10*/  IMAD.MOV.U32 R184, RZ, RZ, R182 ;  /* 0x000000ffffb87224 */ /* 0x000fc400078e00b6 */
[----:B------:R-:W-:Y:S02]  /*15c20*/  IMAD.MOV.U32 R183, RZ, RZ, R181 ;  /* 0x000000ffffb77224 */ /* 0x000fe400078e00b5 */
[----:B------:R-:W-:Y:S02]  /*15c30*/  IMAD.MOV.U32 R182, RZ, RZ, R180 ;  /* 0x000000ffffb67224 */ /* 0x000fe400078e00b4 */
[----:B------:R-:W-:Y:S02]  /*15c40*/  IMAD.MOV.U32 R181, RZ, RZ, R179 ;  /* 0x000000ffffb57224 */ /* 0x000fe400078e00b3 */
[----:B------:R-:W-:Y:S02]  /*15c50*/  IMAD.MOV.U32 R186, RZ, RZ, R183 ;  /* 0x000000ffffba7224 */ /* 0x000fe400078e00b7 */
[----:B------:R-:W-:Y:S02]  /*15c60*/  IMAD.MOV.U32 R185, RZ, RZ, R182 ;  /* 0x000000ffffb97224 */ /* 0x000fe400078e00b6 */
[----:B------:R-:W-:Y:S01]  /*15c70*/  IMAD.MOV.U32 R183, RZ, RZ, R181 ;  /* 0x000000ffffb77224 */ /* 0x000fe200078e00b5 */
[----:B------:R-:W2:Y:S01]  /*15c80*/  LDS.128 R124, [R18] ;  /* 0x00000000127c7984 */ /* 0x000ea20000000c00 */
[----:B------:R-:W-:-:S02]  /*15c90*/  IMAD.MOV.U32 R19, RZ, RZ, R185 ;  /* 0x000000ffff137224 */ /* 0x000fc400078e00b9 */
[----:B------:R-:W-:Y:S01]  /*15ca0*/  IMAD.MOV.U32 R185, RZ, RZ, R183 ;  /* 0x000000ffffb97224 */ /* 0x000fe200078e00b7 */
[----:B------:R-:W-:Y:S02]  /*15cb0*/  F2FP.BF16.F32.PACK_AB R138, R55, R138 ;  /* 0x0000008a378a723e */ /* 0x000fe400000010ff */
[----:B------:R-:W-:Y:S02]  /*15cc0*/  F2FP.BF16.F32.PACK_AB R136, R19, R186 ;  /* 0x000000ba1388723e */ /* 0x000fe400000010ff */
[----:B------:R-:W-:Y:S02]  /*15cd0*/  F2FP.BF16.F32.PACK_AB R137, R185, R184 ;  /* 0x000000b8b989723e */ /* 0x000fe400000010ff */
[----:B------:R-:W-:Y:S01]  /*15ce0*/  F2FP.BF16.F32.PACK_AB R139, R53, R54 ;  /* 0x00000036358b723e */ /* 0x000fe200000010ff */
[----:B------:R-:W-:Y:S01]  /*15cf0*/  BAR.SYNC.DEFER_BLOCKING 0x0 ;  /* 0x0000000000007b1d */ /* 0x000fe20000010000 */
[----:B------:R-:W-:Y:S02]  /*15d00*/  IMAD.MOV.U32 R180, RZ, RZ, R178 ;  /* 0x000000ffffb47224 */ /* 0x000fe400078e00b2 */
[----:B------:R-:W-:Y:S01]  /*15d10*/  IMAD.MOV.U32 R179, RZ, RZ, R177 ;  /* 0x000000ffffb37224 */ /* 0x000fe200078e00b1 */
[----:B------:R-:W-:-:S02]  /*15d20*/  F2FP.BF16.F32.PACK_AB R22, R3, R23 ;  /* 0x000000170316723e */ /* 0x000fc400000010ff */
[----:B------:R-:W-:Y:S02]  /*15d30*/  F2FP.BF16.F32.PACK_AB R26, R26, R27 ;  /* 0x0000001b1a1a723e */ /* 0x000fe400000010ff */
[----:B------:R-:W3:Y:S01]  /*15d40*/  LDC.64 R54, c[0x0][0x270] ;  /* 0x00009c00ff367b82 */ /* 0x000ee20000000a00 */
[----:B------:R-:W-:Y:S07]  /*15d50*/  STSM.16.M88.4 [R0], R136 ;  /* 0x0000008800007844 */ /* 0x000fee0000000200 */
[----:B------:R-:W-:Y:S01]  /*15d60*/  BAR.SYNC.DEFER_BLOCKING 0x0 ;  /* 0x0000000000007b1d */ /* 0x000fe20000010000 */
[----:B------:R-:W-:Y:S01]  /*15d70*/  MOV R178, R13 ;  /* 0x0000000d00b27202 */ /* 0x000fe20000000f00 */
[----:B------:R-:W-:Y:S01]  /*15d80*/  IMAD.MOV.U32 R177, RZ, RZ, R14 ;  /* 0x000000ffffb17224 */ /* 0x000fe200078e000e */
[----:B------:R-:W-:-:S03]  /*15d90*/  MOV R182, R179 ;  /* 0x000000b300b67202 */ /* 0x000fc60000000f00 */
[----:B------:R-:W-:Y:S02]  /*15da0*/  IMAD.MOV.U32 R181, RZ, RZ, R178 ;  /* 0x000000ffffb57224 */ /* 0x000fe400078e00b2 */
[----:B------:R-:W-:Y:S01]  /*15db0*/  IMAD.MOV.U32 R179, RZ, RZ, R177 ;  /* 0x000000ffffb37224 */ /* 0x000fe200078e00b1 */
[----:B------:R-:W-:Y:S01]  /*15dc0*/  F2FP.BF16.F32.PACK_AB R23, R24, R25 ;  /* 0x000000191817723e */ /* 0x000fe200000010ff */
[----:B------:R-:W4:Y:S04]  /*15dd0*/  LDL.LU R13, [R1+0x6dc] ;  /* 0x0006dc00010d7983 */ /* 0x000f280000300800 */
[----:B------:R-:W2:Y:S01]  /*15de0*/  LDS.128 R136, [R18] ;  /* 0x0000000012887984 */ /* 0x000ea20000000c00 */
[----:B------:R-:W-:Y:S01]  /*15df0*/  MOV R183, R181 ;  /* 0x000000b500b77202 */ /* 0x000fe20000000f00 */
[----:B------:R-:W-:-:S02]  /*15e00*/  IMAD.MOV.U32 R181, RZ, RZ, R179 ;  /* 0x000000ffffb57224 */ /* 0x000fc400078e00b3 */
[----:B------:R-:W-:Y:S01]  /*15e10*/  IMAD.MOV.U32 R178, RZ, RZ, R175 ;  /* 0x000000ffffb27224 */ /* 0x000fe200078e00af */
[----:B------:R-:W-:Y:S01]  /*15e20*/  F2FP.BF16.F32.PACK_AB R20, R183, R182 ;  /* 0x000000b6b714723e */ /* 0x000fe200000010ff */
[----:B------:R-:W-:Y:S01]  /*15e30*/  IMAD.MOV.U32 R177, RZ, RZ, R174 ;  /* 0x000000ffffb17224 */ /* 0x000fe200078e00ae */
[----:B------:R-:W-:Y:S01]  /*15e40*/  F2FP.BF16.F32.PACK_AB R21, R181, R180 ;  /* 0x000000b4b515723e */ /* 0x000fe200000010ff */
[----:B------:R-:W-:Y:S01]  /*15e50*/  BAR.SYNC.DEFER_BLOCKING 0x0 ;  /* 0x0000000000007b1d */ /* 0x000fe20000010000 */
[----:B------:R-:W-:-:S05]  /*15e60*/  F2FP.BF16.F32.PACK_AB R27, R28, R29 ;  /* 0x0000001d1c1b723e */ /* 0x000fca00000010ff */
[----:B------:R-:W2:Y:S01]  /*15e70*/  LDL.LU R14, [R1+0x6d8] ;  /* 0x0006d800010e7983 */ /* 0x000ea20000300800 */
[----:B------:R-:W-:Y:S02]  /*15e80*/  IMAD.MOV.U32 R175, RZ, RZ, R173 ;  /* 0x000000ffffaf7224 */ /* 0x000fe400078e00ad */
[----:B------:R-:W-:Y:S01]  /*15e90*/  IMAD.MOV.U32 R179, RZ, RZ, R177 ;  /* 0x000000ffffb37224 */ /* 0x000fe200078e00b1 */
[----:B------:R-:W2:Y:S04]  /*15ea0*/  LDL.LU R15, [R1+0x6d4] ;  /* 0x0006d400010f7983 */ /* 0x000ea80000300800 */
[----:B------:R-:W-:Y:S01]  /*15eb0*/  STSM.16.M88.4 [R0], R20 ;  /* 0x0000001400007844 */ /* 0x000fe20000000200 */
[----:B------:R-:W-:Y:S01]  /*15ec0*/  BAR.SYNC.DEFER_BLOCKING 0x0 ;  /* 0x0000000000007b1d */ /* 0x000fe20000010000 */
[----:B------:R-:W-:Y:S01]  /*15ed0*/  IMAD.MOV.U32 R177, RZ, RZ, R175 ;  /* 0x000000ffffb17224 */ /* 0x000fe200078e00af */
[----:B------:R-:W-:-:S02]  /*15ee0*/  F2FP.BF16.F32.PACK_AB R24, R179, R178 ;  /* 0x000000b2b318723e */ /* 0x000fc400000010ff */
[----:B------:R-:W-:Y:S02]  /*15ef0*/  MOV R173, R163 ;  /* 0x000000a300ad7202 */ /* 0x000fe40000000f00 */
[----:B------:R-:W5:Y:S04]  /*15f00*/  LDL.LU R4, [R1+0x6d0] ;  /* 0x0006d00001047983 */ /* 0x000f680000300800 */
[----:B------:R-:W2:Y:S01]  /*15f10*/  LDS.128 R20, [R18] ;  /* 0x0000000012147984 */ /* 0x000ea20000000c00 */
[----:B------:R-:W-:Y:S01]  /*15f20*/  F2FP.BF16.F32.PACK_AB R25, R177, R176 ;  /* 0x000000b0b119723e */ /* 0x000fe200000010ff */
[----:B------:R-:W-:Y:S06]  /*15f30*/  BAR.SYNC.DEFER_BLOCKING 0x0 ;  /* 0x0000000000007b1d */ /* 0x000fec0000010000 */
[----:B------:R-:W-:Y:S02]  /*15f40*/  STSM.16.M88.4 [R0], R24 ;  /* 0x0000001800007844 */ /* 0x000fe40000000200 */
[----:B------:R-:W-:Y:S01]  /*15f50*/  BAR.SYNC.DEFER_BLOCKING 0x0 ;  /* 0x0000000000007b1d */ /* 0x000fe20000010000 */
[----:B------:R-:W-:-:S02]  /*15f60*/  IMAD.MOV.U32 R163, RZ, RZ, R5 ;  /* 0x000000ffffa37224 */ /* 0x000fc400078e0005 */
[----:B------:R-:W-:Y:S02]  /*15f70*/  IMAD.MOV.U32 R174, RZ, RZ, R164 ;  /* 0x000000ffffae7224 */ /* 0x000fe400078e00a4 */
[----:B------:R-:W-:Y:S01]  /*15f80*/  IMAD.MOV.U32 R164, RZ, RZ, R162 ;  /* 0x000000ffffa47224 */ /* 0x000fe200078e00a2 */
[----:B------:R-:W4:Y:S01]  /*15f90*/  LDL.LU R5, [R1+0x6cc] ;  /* 0x0006cc0001057983 */ /* 0x000f220000300800 */
[----:B------:R-:W-:Y:S02]  /*15fa0*/  IMAD.MOV.U32 R162, RZ, RZ, R159 ;  /* 0x000000ffffa27224 */ /* 0x000fe400078e009f */
[----:B------:R-:W-:Y:S02]  /*15fb0*/  IMAD.MOV.U32 R159, RZ, RZ, R6 ;  /* 0x000000ffff9f7224 */ /* 0x000fe400078e0006 */
[----:B------:R-:W2:Y:S04]  /*15fc0*/  LDL.LU R6, [R1+0x6c8] ;  /* 0x0006c80001067983 */ /* 0x000ea80000300800 */
[----:B------:R-:W2:Y:S01]  /*15fd0*/  LDL.LU R7, [R1+0x6c4] ;  /* 0x0006c40001077983 */ /* 0x000ea20000300800 */
[----:B------:R-:W-:-:S03]  /*15fe0*/  IMAD.MOV.U32 R175, RZ, RZ, R173 ;  /* 0x000000ffffaf7224 */ /* 0x000fc600078e00ad */
[----:B------:R-:W2:Y:S01]  /*15ff0*/  LDS.128 R24, [R18] ;  /* 0x0000000012187984 */ /* 0x000ea20000000c00 */
[----:B------:R-:W-:Y:S01]  /*16000*/  IMAD.MOV.U32 R173, RZ, RZ, R164 ;  /* 0x000000ffffad7224 */ /* 0x000fe200078e00a4 */
[----:B------:R-:W-:Y:S02]  /*16010*/  F2FP.BF16.F32.PACK_AB R30, R30, R31 ;  /* 0x0000001f1e1e723e */ /* 0x000fe400000010ff */
[----:B------:R-:W-:Y:S02]  /*16020*/  F2FP.BF16.F32.PACK_AB R28, R175, R174 ;  /* 0x000000aeaf1c723e */ /* 0x000fe400000010ff */
[----:B------:R-:W-:Y:S02]  /*16030*/  F2FP.BF16.F32.PACK_AB R34, R34, R35 ;  /* 0x000000232222723e */ /* 0x000fe400000010ff */
[----:B------:R-:W-:Y:S02]  /*16040*/  F2FP.BF16.F32.PACK_AB R38, R38, R39 ;  /* 0x000000272626723e */ /* 0x000fe400000010ff */
[----:B------:R-:W-:Y:S01]  /*16050*/  F2FP.BF16.F32.PACK_AB R42, R42, R43 ;  /* 0x0000002b2a2a723e */ /* 0x000fe200000010ff */
[----:B------:R-:W0:Y:S01]  /*16060*/  S2R R148, SR_CTAID.X ;  /* 0x0000000000947919 */ /* 0x000e220000002500 */
[----:B------:R-:W-:-:S02]  /*16070*/  F2FP.BF16.F32.PACK_AB R29, R173, R172 ;  /* 0x000000acad1d723e */ /* 0x000fc400000010ff */
[----:B------:R-:W-:Y:S01]  /*16080*/  F2FP.BF16.F32.PACK_AB R31, R32, R33 ;  /* 0x00000021201f723e */ /* 0x000fe200000010ff */
[----:B------:R-:W-:Y:S06]  /*16090*/  BAR.SYNC.DEFER_BLOCKING 0x0 ;  /* 0x0000000000007b1d */ /* 0x000fec0000010000 */
[----:B------:R-:W3:Y:S01]  /*160a0*/  S2R R150, SR_CTAID.Y ;  /* 0x0000000000967919 */ /* 0x000ee20000002600 */
[----:B------:R-:W-:Y:S02]  /*160b0*/  F2FP.BF16.F32.PACK_AB R46, R46, R47 ;  /* 0x0000002f2e2e723e */ /* 0x000fe400000010ff */
[----:B------:R-:W-:Y:S01]  /*160c0*/  F2FP.BF16.F32.PACK_AB R244, R247, R244 ;  /* 0x000000f4f7f4723e */ /* 0x000fe200000010ff */
[----:B------:R-:W2:Y:S04]  /*160d0*/  LDL.LU R17, [R1+0x6c0] ;  /* 0x0006c00001117983 */ /* 0x000ea80000300800 */
[----:B------:R-:W-:Y:S01]  /*160e0*/  STSM.16.M88.4 [R0], R28 ;  /* 0x0000001c00007844 */ /* 0x000fe20000000200 */
[----:B------:R-:W-:Y:S01]  /*160f0*/  BAR.SYNC.DEFER_BLOCKING 0x0 ;  /* 0x0000000000007b1d */ /* 0x000fe20000010000 */
[----:B------:R-:W-:-:S02]  /*16100*/  F2FP.BF16.F32.PACK_AB R32, R171, R170 ;  /* 0x000000aaab20723e */ /* 0x000fc400000010ff */
[----:B------:R-:W-:-:S03]  /*16110*/  F2FP.BF16.F32.PACK_AB R33, R169, R168 ;  /* 0x000000a8a921723e */ /* 0x000fc600000010ff */
[----:B------:R-:W2:Y:S01]  /*16120*/  LDS.128 R28, [R18] ;  /* 0x00000000121c7984 */ /* 0x000ea20000000c00 */
[----:B------:R-:W-:Y:S01]  /*16130*/  F2FP.BF16.F32.PACK_AB R35, R36, R37 ;  /* 0x000000252423723e */ /* 0x000fe200000010ff */
[----:B------:R-:W-:Y:S06]  /*16140*/  BAR.SYNC.DEFER_BLOCKING 0x0 ;  /* 0x0000000000007b1d */ /* 0x000fec0000010000 */
[----:B------:R-:W-:Y:S02]  /*16150*/  STSM.16.M88.4 [R0], R32 ;  /* 0x0000002000007844 */ /* 0x000fe40000000200 */
        /* <DEDUP_REMOVED lines=8> */
[----:B------:R-:W-:-:S02]  /*161e0*/  IMAD.MOV.U32 R164, RZ, RZ, R159 ;  /* 0x000000ffffa47224 */ /* 0x000fc400078e009f */
[----:B------:R-:W-:Y:S01]  /*161f0*/  IMAD.MOV.U32 R160, RZ, RZ, R157 ;  /* 0x000000ffffa07224 */ /* 0x000fe200078e009d */
[----:B------:R-:W-:Y:S02]  /*16200*/  F2FP.BF16.F32.PACK_AB R41, R162, R161 ;  /* 0x000000a1a229723e */ /* 0x000fe400000010ff */
[----:B------:R-:W2:Y:S01]  /*16210*/  LDS.128 R140, [R18] ;  /* 0x00000000128c7984 */ /* 0x000ea20000000c00 */
[----:B------:R-:W-:Y:S02]  /*16220*/  F2FP.BF16.F32.PACK_AB R40, R164, R163 ;  /* 0x000000a3a428723e */ /* 0x000fe400000010ff */
[----:B------:R-:W-:Y:S01]  /*16230*/  F2FP.BF16.F32.PACK_AB R43, R44, R45 ;  /* 0x0000002d2c2b723e */ /* 0x000fe200000010ff */
[----:B------:R-:W-:Y:S06]  /*16240*/  BAR.SYNC.DEFER_BLOCKING 0x0 ;  /* 0x0000000000007b1d */ /* 0x000fec0000010000 */
[----:B------:R-:W1:Y:S01]  /*16250*/  S2R R157, SR_TID.X ;  /* 0x00000000009d7919 */ /* 0x000e620000002100 */
[----:B------:R-:W-:Y:S01]  /*16260*/  STSM.16.M88.4 [R0], R40 ;  /* 0x0000002800007844 */ /* 0x000fe20000000200 */
[----:B------:R-:W-:Y:S01]  /*16270*/  BAR.SYNC.DEFER_BLOCKING 0x0 ;  /* 0x0000000000007b1d */ /* 0x000fe20000010000 */
[----:B---3--:R-:W-:Y:S01]  /*16280*/  IMAD R19, R150, R54, RZ ;  /* 0x0000003696137224 */ /* 0x008fe200078e02ff */
[----:B-1----:R-:W-:-:S05]  /*16290*/  LOP3.LUT R149, R157, 0x3f, RZ, 0xc0, !PT ;  /* 0x0000003f9d957812 */ /* 0x002fca00078ec0ff */
[----:B0-----:R-:W-:Y:S01]  /*162a0*/  IMAD R148, R148, 0x40, R149 ;  /* 0x0000004094947824 */ /* 0x001fe200078e0295 */
[----:B------:R-:W0:Y:S03]  /*162b0*/  LDS.128 R36, [R18] ;  /* 0x0000000012247984 */ /* 0x000e260000000c00 */
[----:B------:R-:W-:Y:S01]  /*162c0*/  IMAD R53, R148, R55, RZ ;  /* 0x0000003794357224 */ /* 0x000fe200078e02ff */
[----:B------:R-:W-:Y:S01]  /*162d0*/  MOV R159, R158 ;  /* 0x0000009e009f7202 */ /* 0x000fe20000000f00 */
[----:B------:R-:W-:Y:S02]  /*162e0*/  IMAD.SHL.U32 R3, R19, 0x2, RZ ;  /* 0x0000000213037824 */ /* 0x000fe400078e00ff */
[----:B------:R-:W-:Y:S02]  /*162f0*/  IMAD.SHL.U32 R44, R53, 0x2, RZ ;  /* 0x00000002352c7824 */ /* 0x000fe400078e00ff */
[----:B------:R-:W-:Y:S01]  /*16300*/  IMAD.MOV.U32 R158, RZ, RZ, R16 ;  /* 0x000000ffff9e7224 */ /* 0x000fe200078e0010 */
[----:B------:R-:W-:Y:S01]  /*16310*/  F2FP.BF16.F32.PACK_AB R47, R48, R49 ;  /* 0x00000031302f723e */ /* 0x000fe200000010ff */
[----:B------:R-:W3:Y:S01]  /*16320*/  LDL.LU R16, [R1+0x6bc] ;  /* 0x0006bc0001107983 */ /* 0x000ee20000300800 */
[----:B------:R-:W-:-:S02]  /*16330*/  IADD3 R3, P1, P3, R44, R144, R3 ;  /* 0x000000902c037210 */ /* 0x000fc40007b3e003 */
[----:B------:R-:W-:Y:S02]  /*16340*/  F2FP.BF16.F32.PACK_AB R44, R160, R159 ;  /* 0x0000009fa02c723e */ /* 0x000fe400000010ff */
[----:B------:R-:W-:Y:S01]  /*16350*/  F2FP.BF16.F32.PACK_AB R45, R158, R248 ;  /* 0x000000f89e2d723e */ /* 0x000fe200000010ff */
[----:B------:R-:W-:Y:S01]  /*16360*/  BAR.SYNC.DEFER_BLOCKING 0x0 ;  /* 0x0000000000007b1d */ /* 0x000fe20000010000 */
[----:B------:R-:W-:Y:S02]  /*16370*/  SHF.R.U32.HI R146, RZ, 0x6, R157 ;  /* 0x00000006ff927819 */ /* 0x000fe4000001169d */
[----:B------:R-:W-:Y:S02]  /*16380*/  F2FP.BF16.F32.PACK_AB R245, R237, R236 ;  /* 0x000000ecedf5723e */ /* 0x000fe400000010ff */
[----:B------:R-:W-:Y:S02]  /*16390*/  F2FP.BF16.F32.PACK_AB R246, R50, R51 ;  /* 0x0000003332f6723e */ /* 0x000fe400000010ff */
[----:B------:R-:W-:Y:S01]  /*163a0*/  F2FP.BF16.F32.PACK_AB R247, R52, R2 ;  /* 0x0000000234f7723e */ /* 0x000fe200000010ff */
[----:B------:R-:W-:Y:S01]  /*163b0*/  IMAD.HI R48, R19, 0x2, RZ ;  /* 0x0000000213307827 */ /* 0x000fe200078e02ff */
[----:B------:R-:W3:Y:S04]  /*163c0*/  LDL.LU R159, [R1+0x204] ;  /* 0x00020400019f7983 */ /* 0x000ee80000300800 */
[----:B------:R1:W-:Y:S01]  /*163d0*/  STSM.16.M88.4 [R0], R44 ;  /* 0x0000002c00007844 */ /* 0x0003e20000000200 */
[----:B------:R-:W-:Y:S01]  /*163e0*/  BAR.SYNC.DEFER_BLOCKING 0x0 ;  /* 0x0000000000007b1d */ /* 0x000fe20000010000 */
[----:B------:R-:W-:Y:S01]  /*163f0*/  SGXT.U32 R146, R146, 0x1 ;  /* 0x000000019292781a */ /* 0x000fe20000000000 */
[----:B------:R-:W-:-:S04]  /*16400*/  IMAD.HI R19, R53, 0x2, RZ ;  /* 0x0000000235137827 */ /* 0x000fc800078e02ff */
[----:B------:R-:W3:Y:S04]  /*16410*/  LDL.LU R158, [R1+0x200] ;  /* 0x00020000019e7983 */ /* 0x000ee80000300800 */
[----:B------:R-:W0:Y:S01]  /*16420*/  LDS.128 R40, [R18] ;  /* 0x0000000012287984 */ /* 0x000e220000000c00 */
[----:B------:R-:W-:Y:S01]  /*16430*/  BAR.SYNC.DEFER_BLOCKING 0x0 ;  /* 0x0000000000007b1d */ /* 0x000fe20000010000 */
[----:B------:R-:W-:-:S05]  /*16440*/  IMAD R54, R146, R147, RZ ;  /* 0x0000009392367224 */ /* 0x000fca00078e02ff */
[----:B------:R-:W-:Y:S02]  /*16450*/  LEA R144, R147, R54, 0x1 ;  /* 0x0000003693907211 */ /* 0x000fe400078e08ff */
[----:B------:R-:W-:Y:S01]  /*16460*/  IADD3.X R19, R19, R145, R48, P1, P3 ;  /* 0x0000009113137210 */ /* 0x000fe20000fe6430 */
[----:B------:R-:W3:Y:S02]  /*16470*/  LDL.LU R157, [R1+0x20c] ;  /* 0x00020c00019d7983 */ /* 0x000ee40000300800 */
[C---:B------:R-:W-:Y:S01]  /*16480*/  IMAD R146, R147.reuse, 0x2, R144 ;  /* 0x0000000293927824 */ /* 0x040fe200078e0290 */
[C---:B------:R-:W-:Y:S01]  /*16490*/  LEA R48, P1, R54.reuse, R3, 0x1 ;  /* 0x0000000336307211 */ /* 0x040fe200078208ff */
[----:B------:R-:W0:Y:S01]  /*164a0*/  LDC R145, c[0x0][0x278] ;  /* 0x00009e00ff917b82 */ /* 0x000e220000000800 */
[----:B------:R1:W-:Y:S01]  /*164b0*/  STSM.16.M88.4 [R0], R244 ;  /* 0x000000f400007844 */ /* 0x0003e20000000200 */
[----:B------:R-:W-:Y:S01]  /*164c0*/  IMAD R2, R147, 0x2, R146 ;  /* 0x0000000293027824 */ /* 0x000fe200078e0292 */
[----:B------:R-:W-:-:S05]  /*164d0*/  LEA.HI.X.SX32 R49, R54, R19, 0x1, P1 ;  /* 0x0000001336317211 */ /* 0x000fca00008f0eff */
[----:B------:R-:W-:Y:S01]  /*164e0*/  BAR.SYNC.DEFER_BLOCKING 0x0 ;  /* 0x0000000000007b1d */ /* 0x000fe20000010000 */
[C---:B------:R-:W-:Y:S01]  /*164f0*/  IMAD R54, R147.reuse, 0x2, R2 ;  /* 0x0000000293367824 */ /* 0x040fe200078e0202 */
[-C--:B-1----:R-:W-:Y:S02]  /*16500*/  LEA R44, P1, R2, R3.reuse, 0x1 ;  /* 0x00000003022c7211 */ /* 0x082fe400078208ff */
[----:B------:R-:W-:Y:S02]  /*16510*/  LEA R50, P3, R144, R3, 0x1 ;  /* 0x0000000390327211 */ /* 0x000fe400078608ff */
[----:B------:R-:W-:Y:S02]  /*16520*/  LEA.HI.X.SX32 R45, R2, R19, 0x1, P1 ;  /* 0x00000013022d7211 */ /* 0x000fe400008f0eff */
[-C--:B------:R-:W-:Y:S02]  /*16530*/  LEA R46, P1, R54, R3.reuse, 0x1 ;  /* 0x00000003362e7211 */ /* 0x080fe400078208ff */
[----:B------:R-:W-:Y:S01]  /*16540*/  LEA R52, P4, R146, R3, 0x1 ;  /* 0x0000000392347211 */ /* 0x000fe200078808ff */
[----:B------:R-:W-:Y:S01]  /*16550*/  IMAD R0, R147, 0x2, R54 ;  /* 0x0000000293007824 */ /* 0x000fe200078e0236 */
[----:B------:R-:W-:-:S02]  /*16560*/  LEA.HI.X.SX32 R51, R144, R19, 0x1, P3 ;  /* 0x0000001390337211 */ /* 0x000fc400018f0eff */
[-C--:B------:R-:W-:Y:S01]  /*16570*/  LEA.HI.X.SX32 R47, R54, R19.reuse, 0x1, P1 ;  /* 0x00000013362f7211 */ /* 0x080fe200008f0eff */
[----:B------:R-:W-:Y:S01]  /*16580*/  IMAD R2, R147, 0x2, R0 ;  /* 0x0000000293027824 */ /* 0x000fe200078e0200 */
[----:B------:R-:W-:Y:S01]  /*16590*/  LEA.HI.X.SX32 R53, R146, R19, 0x1, P4 ;  /* 0x0000001392357211 */ /* 0x000fe200020f0eff */
[----:B-----5:R1:W-:Y:S04]  /*165a0*/  STG.E.U16 desc[UR60][R48.64], R4 ;  /* 0x0000000430007986 */ /* 0x0203e8000c10153c */
[----:B----4-:R4:W-:Y:S01]  /*165b0*/  STG.E.U16 desc[UR60][R50.64], R5 ;  /* 0x0000000532007986 */ /* 0x0109e2000c10153c */
[----:B-1----:R-:W-:Y:S02]  /*165c0*/  PRMT R49, R4, 0x7632, R49 ;  /* 0x0000763204317816 */ /* 0x002fe40000000031 */
[----:B------:R-:W-:-:S02]  /*165d0*/  LEA R4, P1, R0, R3, 0x1 ;  /* 0x0000000300047211 */ /* 0x000fc400078208ff */
[----:B----4-:R-:W-:Y:S02]  /*165e0*/  PRMT R51, R5, 0x7632, R51 ;  /* 0x0000763205337816 */ /* 0x010fe40000000033 */
[----:B------:R-:W-:Y:S01]  /*165f0*/  LEA.HI.X.SX32 R5, R0, R19, 0x1, P1 ;  /* 0x0000001300057211 */ /* 0x000fe200008f0eff */
[----:B--2---:R1:W-:Y:S01]  /*16600*/  STG.E.U16 desc[UR60][R52.64], R6 ;  /* 0x0000000634007986 */ /* 0x0043e2000c10153c */
[----:B------:R-:W-:Y:S02]  /*16610*/  LEA R48, P1, R2, R3, 0x1 ;  /* 0x0000000302307211 */ /* 0x000fe400078208ff */
[C---:B------:R-:W-:Y:S01]  /*16620*/  LEA R0, R147.reuse, R2, 0x1 ;  /* 0x0000000293007211 */ /* 0x040fe200078e08ff */
[----:B------:R-:W-:Y:S04]  /*16630*/  STG.E.U16 desc[UR60][R44.64], R7 ;  /* 0x000000072c007986 */ /* 0x000fe8000c10153c */
[----:B------:R2:W-:Y:S04]  /*16640*/  STG.E.U16 desc[UR60][R46.64], R49 ;  /* 0x000000312e007986 */ /* 0x0005e8000c10153c */
[----:B------:R4:W-:Y:S01]  /*16650*/  STG.E.U16 desc[UR60][R4.64], R51 ;  /* 0x0000003304007986 */ /* 0x0009e2000c10153c */
[----:B------:R-:W-:Y:S01]  /*16660*/  PRMT R55, R6, 0x7632, R55 ;  /* 0x0000763206377816 */ /* 0x000fe20000000037 */
[----:B-1----:R-:W1:Y:S01]  /*16670*/  LDC R53, c[0x0][0x278] ;  /* 0x00009e00ff357b82 */ /* 0x002e620000000800 */
[----:B--2---:R-:W-:Y:S01]  /*16680*/  LEA.HI.X.SX32 R49, R2, R19, 0x1, P1 ;  /* 0x0000001302317211 */ /* 0x004fe200008f0eff */
[----:B------:R-:W-:Y:S01]  /*16690*/  IMAD R2, R147, 0x2, R0 ;  /* 0x0000000293027824 */ /* 0x000fe200078e0200 */
[----:B------:R-:W-:-:S04]  /*166a0*/  LEA R50, P1, R0, R3, 0x1 ;  /* 0x0000000300327211 */ /* 0x000fc800078208ff */
[----:B----4-:R-:W-:Y:S01]  /*166b0*/  LEA.HI.X.SX32 R51, R0, R19, 0x1, P1 ;  /* 0x0000001300337211 */ /* 0x010fe200008f0eff */
[----:B------:R-:W-:Y:S01]  /*166c0*/  IMAD R0, R147, 0x2, R2 ;  /* 0x0000000293007824 */ /* 0x000fe200078e0202 */
[----:B------:R-:W-:-:S03]  /*166d0*/  LEA R6, P1, R2, R3, 0x1 ;  /* 0x0000000302067211 */ /* 0x000fc600078208ff */
[----:B------:R-:W-:Y:S01]  /*166e0*/  IMAD R52, R147, 0x2, R0 ;  /* 0x0000000293347824 */ /* 0x000fe200078e0200 */
[----:B------:R-:W-:Y:S02]  /*166f0*/  PRMT R54, R7, 0x7632, R54 ;  /* 0x0000763207367816 */ /* 0x000fe40000000036 */
[----:B------:R-:W-:Y:S01]  /*16700*/  LEA.HI.X.SX32 R7, R2, R19, 0x1, P1 ;  /* 0x0000001302077211 */ /* 0x000fe200008f0eff */
[----:B------:R2:W-:Y:S01]  /*16710*/  STG.E.U16 desc[UR60][R48.64], R55 ;  /* 0x0000003730007986 */ /* 0x0005e2000c10153c */
[-C--:B------:R-:W-:Y:S02]  /*16720*/  LEA R46, P1, R52, R3.reuse, 0x1 ;  /* 0x00000003342e7211 */ /* 0x080fe400078208ff */
[----:B------:R-:W-:Y:S02]  /*16730*/  LEA R44, P3, R0, R3, 0x1 ;  /* 0x00000003002c7211 */ /* 0x000fe400078608ff */
[-C--:B------:R-:W-:Y:S01]  /*16740*/  LEA.HI.X.SX32 R47, R52, R19.reuse, 0x1, P1 ;  /* 0x00000013342f7211 */ /* 0x080fe200008f0eff */
[C---:B------:R-:W-:Y:S01]  /*16750*/  IMAD R52, R147.reuse, 0x2, R52 ;  /* 0x0000000293347824 */ /* 0x040fe200078e0234 */
[----:B------:R4:W-:Y:S01]  /*16760*/  STG.E.U16 desc[UR60][R50.64], R54 ;  /* 0x0000003632007986 */ /* 0x0009e2000c10153c */
[----:B--2---:R-:W2:Y:S01]  /*16770*/  LDC R49, c[0x0][0x278] ;  /* 0x00009e00ff317b82 */ /* 0x004ea20000000800 */
[----:B------:R-:W-:Y:S01]  /*16780*/  LEA.HI.X.SX32 R45, R0, R19, 0x1, P3 ;  /* 0x00000013002d7211 */ /* 0x000fe200018f0eff */
[----:B------:R-:W-:Y:S01]  /*16790*/  IMAD R0, R147, 0x2, R52 ;  /* 0x0000000293007824 */ /* 0x000fe200078e0234 */
[----:B------:R-:W-:-:S05]  /*167a0*/  LEA R4, P1, R52, R3, 0x1 ;  /* 0x0000000334047211 */ /* 0x000fca00078208ff */
[----:B----4-:R-:W4:Y:S01]  /*167b0*/  LDC R51, c[0x0][0x278] ;  /* 0x00009e00ff337b82 */ /* 0x010f220000000800 */
[----:B------:R5:W-:Y:S01]  /*167c0*/  STG.E.U16 desc[UR60][R6.64], R12 ;  /* 0x0000000c06007986 */ /* 0x000be2000c10153c */
[----:B------:R-:W-:Y:S02]  /*167d0*/  LEA.HI.X.SX32 R5, R52, R19, 0x1, P1 ;  /* 0x0000001334057211 */ /* 0x000fe400008f0eff */
[----:B------:R-:W-:-:S04]  /*167e0*/  LEA R2, R147, R0, 0x1 ;  /* 0x0000000093027211 */ /* 0x000fc800078e08ff */
[----:B------:R-:W0:Y:S01]  /*167f0*/  LDC R55, c[0x0][0x278] ;  /* 0x00009e00ff377b82 */ /* 0x000e220000000800 */
[----:B------:R1:W-:Y:S01]  /*16800*/  STG.E.U16 desc[UR60][R44.64], R13 ;  /* 0x0000000d2c007986 */ /* 0x0003e2000c10153c */
[----:B-----5:R-:W-:-:S04]  /*16810*/  LEA R6, P1, R0, R3, 0x1 ;  /* 0x0000000300067211 */ /* 0x020fc800078208ff */
[----:B------:R-:W-:Y:S01]  /*16820*/  LEA.HI.X.SX32 R7, R0, R19, 0x1, P1 ;  /* 0x0000001300077211 */ /* 0x000fe200008f0eff */
[----:B-1----:R-:W-:Y:S02]  /*16830*/  IMAD R0, R53, 0x2, R2 ;  /* 0x0000000235007824 */ /* 0x002fe400078e0202 */
[----:B------:R-:W1:Y:S01]  /*16840*/  LDC R53, c[0x0][0x278] ;  /* 0x00009e00ff357b82 */ /* 0x000e620000000800 */
[----:B------:R-:W-:Y:S02]  /*16850*/  PRMT R45, R12, 0x7632, R45 ;  /* 0x000076320c2d7816 */ /* 0x000fe4000000002d */
[----:B------:R-:W-:Y:S01]  /*16860*/  LEA R12, P1, R2, R3, 0x1 ;  /* 0x00000003020c7211 */ /* 0x000fe200078208ff */
[----:B------:R5:W-:Y:S01]  /*16870*/  STG.E.U16 desc[UR60][R46.64], R14 ;  /* 0x0000000e2e007986 */ /* 0x000be2000c10153c */
[----:B------:R-:W-:-:S03]  /*16880*/  PRMT R50, R15, 0x7632, R50 ;  /* 0x000076320f327816 */ /* 0x000fc60000000032 */
[----:B------:R2:W-:Y:S01]  /*16890*/  STG.E.U16 desc[UR60][R4.64], R15 ;  /* 0x0000000f04007986 */ /* 0x0005e2000c10153c */
[----:B------:R-:W-:Y:S02]  /*168a0*/  PRMT R48, R14, 0x7632, R48 ;  /* 0x000076320e307816 */ /* 0x000fe40000000030 */
[----:B-----5:R-:W-:Y:S02]  /*168b0*/  PRMT R47, R13, 0x7632, R47 ;  /* 0x000076320d2f7816 */ /* 0x020fe4000000002f */
[----:B------:R-:W-:Y:S01]  /*168c0*/  LEA.HI.X.SX32 R13, R2, R19, 0x1, P1 ;  /* 0x00000013020d7211 */ /* 0x000fe200008f0eff */
[----:B--2---:R-:W-:Y:S01]  /*168d0*/  IMAD R2, R49, 0x2, R0 ;  /* 0x0000000231027824 */ /* 0x004fe200078e0200 */
[C---:B------:R-:W-:Y:S01]  /*168e0*/  LEA R44, P1, R0.reuse, R3, 0x1 ;  /* 0x00000003002c7211 */ /* 0x040fe200078208ff */
[----:B------:R-:W2:Y:S01]  /*168f0*/  LDC R15, c[0x0][0x278] ;  /* 0x00009e00ff0f7b82 */ /* 0x000ea20000000800 */
[----:B------:R5:W-:Y:S04]  /*16900*/  STG.E.U16 desc[UR60][R6.64], R45 ;  /* 0x0000002d06007986 */ /* 0x000be8000c10153c */
[----:B------:R0:W-:Y:S03]  /*16910*/  STG.E.U16 desc[UR60][R12.64], R47 ;  /* 0x0000002f0c007986 */ /* 0x0001e6000c10153c */
[----:B------:R-:W3:Y:S01]  /*16920*/  LDC R49, c[0x0][0x278] ;  /* 0x00009e00ff317b82 */ /* 0x000ee20000000800 */
[----:B-----5:R-:W-:Y:S01]  /*16930*/  LEA.HI.X.SX32 R45, R0, R19, 0x1, P1 ;  /* 0x00000013002d7211 */ /* 0x020fe200008f0eff */
[----:B----4-:R-:W-:Y:S01]  /*16940*/  IMAD R0, R51, 0x2, R2 ;  /* 0x0000000233007824 */ /* 0x010fe200078e0202 */
[----:B------:R-:W-:-:S05]  /*16950*/  LEA R46, P1, R2, R3, 0x1 ;  /* 0x00000003022e7211 */ /* 0x000fca00078208ff */
[----:B------:R-:W4:Y:S01]  /*16960*/  LDC R51, c[0x0][0x278] ;  /* 0x00009e00ff337b82 */ /* 0x000f220000000800 */
[----:B------:R5:W-:Y:S01]  /*16970*/  STG.E.U16 desc[UR60][R44.64], R48 ;  /* 0x000000302c007986 */ /* 0x000be2000c10153c */
[----:B0-----:R-:W-:Y:S01]  /*16980*/  LEA.HI.X.SX32 R47, R2, R19, 0x1, P1 ;  /* 0x00000013022f7211 */ /* 0x001fe200008f0eff */
[----:B------:R-:W-:Y:S01]  /*16990*/  IMAD R2, R55, 0x2, R0 ;  /* 0x0000000237027824 */ /* 0x000fe200078e0200 */
[----:B------:R-:W-:-:S03]  /*169a0*/  LEA R4, P1, R0, R3, 0x1 ;  /* 0x0000000300047211 */ /* 0x000fc600078208ff */
[----:B------:R-:W-:Y:S01]  /*169b0*/  IMAD R14, R145, 0x2, R2 ;  /* 0x00000002910e7824 */ /* 0x000fe200078e0202 */
[----:B-----5:R-:W0:Y:S01]  /*169c0*/  LDC R45, c[0x0][0x278] ;  /* 0x00009e00ff2d7b82 */ /* 0x020e220000000800 */
[----:B------:R-:W-:Y:S01]  /*169d0*/  LEA.HI.X.SX32 R5, R0, R19, 0x1, P1 ;  /* 0x0000001300057211 */ /* 0x000fe200008f0eff */
[----:B------:R5:W-:Y:S01]  /*169e0*/  STG.E.U16 desc[UR60][R46.64], R50 ;  /* 0x000000322e007986 */ /* 0x000be2000c10153c */
[-C--:B------:R-:W-:Y:S02]  /*169f0*/  LEA R6, P3, R2, R3.reuse, 0x1 ;  /* 0x0000000302067211 */ /* 0x080fe400078608ff */
[----:B------:R-:W-:Y:S02]  /*16a00*/  LEA R12, P1, R14, R3, 0x1 ;  /* 0x000000030e0c7211 */ /* 0x000fe400078208ff */
[----:B-1----:R-:W-:Y:S01]  /*16a10*/  LEA R0, R53, R14, 0x1 ;  /* 0x0000000e35007211 */ /* 0x002fe200078e08ff */
[----:B------:R-:W1:Y:S01]  /*16a20*/  LDC R55, c[0x0][0x278] ;  /* 0x00009e00ff377b82 */ /* 0x000e620000000800 */
[----:B------:R-:W-:-:S02]  /*16a30*/  LEA.HI.X.SX32 R7, R2, R19, 0x1, P3 ;  /* 0x0000001302077211 */ /* 0x000fc400018f0eff */
[----:B------:R-:W-:Y:S01]  /*16a40*/  LEA.HI.X.SX32 R13, R14, R19, 0x1, P1 ;  /* 0x000000130e0d7211 */ /* 0x000fe200008f0eff */
[----:B--2---:R-:W-:-:S04]  /*16a50*/  IMAD R2, R15, 0x2, R0 ;  /* 0x000000020f027824 */ /* 0x004fc800078e0200 */
[----:B-----5:R-:W2:Y:S01]  /*16a60*/  LDC R47, c[0x0][0x278] ;  /* 0x00009e00ff2f7b82 */ /* 0x020ea20000000800 */
[C---:B------:R-:W-:Y:S01]  /*16a70*/  LEA R14, P1, R0.reuse, R3, 0x1 ;  /* 0x00000003000e7211 */ /* 0x040fe200078208ff */
[----:B------:R5:W-:Y:S03]  /*16a80*/  STG.E.U16 desc[UR60][R4.64], R120 ;  /* 0x0000007804007986 */ /* 0x000be6000c10153c */
[----:B------:R-:W-:-:S03]  /*16a90*/  LEA.HI.X.SX32 R15, R0, R19, 0x1, P1 ;  /* 0x00000013000f7211 */ /* 0x000fc600008f0eff */
[----:B------:R-:W1:Y:S01]  /*16aa0*/  LDC R53, c[0x0][0x278] ;  /* 0x00009e00ff357b82 */ /* 0x000e620000000800 */
[----:B---3--:R-:W-:Y:S01]  /*16ab0*/  IMAD R0, R49, 0x2, R2 ;  /* 0x0000000231007824 */ /* 0x008fe200078e0202 */
[----:B------:R3:W-:Y:S01]  /*16ac0*/  STG.E.U16 desc[UR60][R6.64], R121 ;  /* 0x0000007906007986 */ /* 0x0007e2000c10153c */
[----:B-----5:R-:W-:-:S05]  /*16ad0*/  LEA R4, P1, R2, R3, 0x1 ;  /* 0x0000000302047211 */ /* 0x020fca00078208ff */
[----:B------:R-:W5:Y:S01]  /*16ae0*/  LDC R49, c[0x0][0x278] ;  /* 0x00009e00ff317b82 */ /* 0x000f620000000800 */
[----:B------:R-:W-:Y:S01]  /*16af0*/  LEA.HI.X.SX32 R5, R2, R19, 0x1, P1 ;  /* 0x0000001302057211 */ /* 0x000fe200008f0eff */
[----:B0-----:R-:W-:Y:S01]  /*16b00*/  IMAD R2, R45, 0x2, R0 ;  /* 0x000000022d027824 */ /* 0x001fe200078e0200 */
[----:B------:R0:W-:Y:S01]  /*16b10*/  STG.E.U16 desc[UR60][R12.64], R122 ;  /* 0x0000007a0c007986 */ /* 0x0001e2000c10153c */
[----:B---3--:R-:W-:-:S04]  /*16b20*/  LEA R6, P1, R0, R3, 0x1 ;  /* 0x0000000300067211 */ /* 0x008fc800078208ff */
[----:B------:R-:W-:Y:S01]  /*16b30*/  LEA.HI.X.SX32 R7, R0, R19, 0x1, P1 ;  /* 0x0000001300077211 */ /* 0x000fe200008f0eff */
[----:B----4-:R-:W-:Y:S01]  /*16b40*/  IMAD R0, R51, 0x2, R2 ;  /* 0x0000000233007824 */ /* 0x010fe200078e0202 */
[----:B------:R-:W-:Y:S01]  /*16b50*/  STG.E.U16 desc[UR60][R14.64], R123 ;  /* 0x0000007b0e007986 */ /* 0x000fe2000c10153c */
[----:B------:R-:W3:Y:S01]  /*16b60*/  LDC R51, c[0x0][0x278] ;  /* 0x00009e00ff337b82 */ /* 0x000ee20000000800 */
[----:B0-----:R-:W-:Y:S02]  /*16b70*/  PRMT R13, R120, 0x7632, R13 ;  /* 0x00007632780d7816 */ /* 0x001fe4000000000d */
[----:B------:R-:W-:-:S03]  /*16b80*/  LEA R12, P1, R2, R3, 0x1 ;  /* 0x00000003020c7211 */ /* 0x000fc600078208ff */
[----:B------:R0:W-:Y:S01]  /*16b90*/  STG.E.U16 desc[UR60][R4.64], R13 ;  /* 0x0000000d04007986 */ /* 0x0001e2000c10153c */
[----:B------:R-:W-:Y:S02]  /*16ba0*/  PRMT R48, R121, 0x7632, R48 ;  /* 0x0000763279307816 */ /* 0x000fe40000000030 */
[----:B0-----:R-:W-:Y:S01]  /*16bb0*/  LEA.HI.X.SX32 R13, R2, R19, 0x1, P1 ;  /* 0x00000013020d7211 */ /* 0x001fe200008f0eff */
[----:B--2---:R-:W-:Y:S01]  /*16bc0*/  IMAD R2, R47, 0x2, R0 ;  /* 0x000000022f027824 */ /* 0x004fe200078e0200 */
[C---:B------:R-:W-:Y:S01]  /*16bd0*/  LEA R44, P1, R0.reuse, R3, 0x1 ;  /* 0x00000003002c7211 */ /* 0x040fe200078208ff */
[----:B------:R-:W0:Y:S03]  /*16be0*/  LDC R47, c[0x0][0x278] ;  /* 0x00009e00ff2f7b82 */ /* 0x000e260000000800 */
[----:B------:R-:W-:Y:S02]  /*16bf0*/  LEA.HI.X.SX32 R45, R0, R19, 0x1, P1 ;  /* 0x00000013002d7211 */ /* 0x000fe400008f0eff */
[----:B-1----:R-:W-:-:S02]  /*16c00*/  LEA R0, R53, R2, 0x1 ;  /* 0x0000000235007211 */ /* 0x002fc400078e08ff */
[----:B------:R-:W-:Y:S01]  /*16c10*/  LEA R4, P1, R2, R3, 0x1 ;  /* 0x0000000302047211 */ /* 0x000fe200078208ff */
[----:B------:R1:W-:Y:S01]  /*16c20*/  STG.E.U16 desc[UR60][R6.64], R48 ;  /* 0x0000003006007986 */ /* 0x0003e2000c10153c */
[----:B------:R-:W-:Y:S01]  /*16c30*/  PRMT R50, R122, 0x7632, R50 ;  /* 0x000076327a327816 */ /* 0x000fe20000000032 */
[----:B-----5:R-:W-:Y:S01]  /*16c40*/  IMAD R46, R49, 0x2, R0 ;  /* 0x00000002312e7824 */ /* 0x020fe200078e0200 */
[----:B------:R-:W-:Y:S01]  /*16c50*/  PRMT R52, R123, 0x7632, R52 ;  /* 0x000076327b347816 */ /* 0x000fe20000000034 */
[----:B------:R-:W2:Y:S01]  /*16c60*/  LDC R49, c[0x0][0x278] ;  /* 0x00009e00ff317b82 */ /* 0x000ea20000000800 */
[----:B------:R-:W-:Y:S01]  /*16c70*/  LEA.HI.X.SX32 R5, R2, R19, 0x1, P1 ;  /* 0x0000001302057211 */ /* 0x000fe200008f0eff */
[----:B------:R4:W-:Y:S01]  /*16c80*/  STG.E.U16 desc[UR60][R12.64], R50 ;  /* 0x000000320c007986 */ /* 0x0009e2000c10153c */
[-C--:B------:R-:W-:Y:S02]  /*16c90*/  LEA R14, P3, R0, R3.reuse, 0x1 ;  /* 0x00000003000e7211 */ /* 0x080fe400078608ff */
[----:B-1----:R-:W-:-:S03]  /*16ca0*/  LEA R6, P1, R46, R3, 0x1 ;  /* 0x000000032e067211 */ /* 0x002fc600078208ff */
[----:B------:R-:W1:Y:S01]  /*16cb0*/  LDC R53, c[0x0][0x278] ;  /* 0x00009e00ff357b82 */ /* 0x000e620000000800 */
[----:B------:R5:W-:Y:S01]  /*16cc0*/  STG.E.U16 desc[UR60][R44.64], R52 ;  /* 0x000000342c007986 */ /* 0x000be2000c10153c */
[-C--:B------:R-:W-:Y:S01]  /*16cd0*/  LEA.HI.X.SX32 R7, R46, R19.reuse, 0x1, P1 ;  /* 0x000000132e077211 */ /* 0x080fe200008f0eff */
[----:B------:R-:W-:Y:S01]  /*16ce0*/  IMAD R46, R55, 0x2, R46 ;  /* 0x00000002372e7824 */ /* 0x000fe200078e022e */
[----:B------:R-:W-:-:S03]  /*16cf0*/  LEA.HI.X.SX32 R15, R0, R19, 0x1, P3 ;  /* 0x00000013000f7211 */ /* 0x000fc600018f0eff */
[----:B0-----:R-:W-:Y:S01]  /*16d00*/  IMAD R0, R47, 0x2, R46 ;  /* 0x000000022f007824 */ /* 0x001fe200078e022e */
[C---:B----4-:R-:W-:Y:S01]  /*16d10*/  LEA R12, P1, R46.reuse, R3, 0x1 ;  /* 0x000000032e0c7211 */ /* 0x050fe200078208ff */
[----:B------:R-:W0:Y:S01]  /*16d20*/  LDC R47, c[0x0][0x278] ;  /* 0x00009e00ff2f7b82 */ /* 0x000e220000000800 */
[----:B------:R4:W-:Y:S07]  /*16d30*/  STG.E.U16 desc[UR60][R4.64], R116 ;  /* 0x0000007404007986 */ /* 0x0009ee000c10153c */
[----:B-----5:R-:W5:Y:S01]  /*16d40*/  LDC R45, c[0x0][0x278] ;  /* 0x00009e00ff2d7b82 */ /* 0x020f620000000800 */
[----:B------:R-:W-:Y:S01]  /*16d50*/  LEA.HI.X.SX32 R13, R46, R19, 0x1, P1 ;  /* 0x000000132e0d7211 */ /* 0x000fe200008f0eff */
[----:B---3--:R-:W-:Y:S01]  /*16d60*/  IMAD R2, R51, 0x2, R0 ;  /* 0x0000000233027824 */ /* 0x008fe200078e0200 */
[----:B----4-:R-:W-:-:S05]  /*16d70*/  LEA R4, P1, R0, R3, 0x1 ;  /* 0x0000000300047211 */ /* 0x010fca00078208ff */
[----:B------:R-:W3:Y:S01]  /*16d80*/  LDC R51, c[0x0][0x278] ;  /* 0x00009e00ff337b82 */ /* 0x000ee20000000800 */
[----:B------:R4:W-:Y:S01]  /*16d90*/  STG.E.U16 desc[UR60][R14.64], R117 ;  /* 0x000000750e007986 */ /* 0x0009e2000c10153c */
[----:B------:R-:W-:Y:S01]  /*16da0*/  LEA.HI.X.SX32 R5, R0, R19, 0x1, P1 ;  /* 0x0000001300057211 */ /* 0x000fe200008f0eff */
[----:B--2---:R-:W-:Y:S02]  /*16db0*/  IMAD R0, R49, 0x2, R2 ;  /* 0x0000000231007824 */ /* 0x004fe400078e0202 */
[----:B------:R2:W-:Y:S03]  /*16dc0*/  STG.E.U16 desc[UR60][R6.64], R118 ;  /* 0x0000007606007986 */ /* 0x0005e6000c10153c */
[----:B------:R-:W3:Y:S01]  /*16dd0*/  LDC R49, c[0x0][0x278] ;  /* 0x00009e00ff317b82 */ /* 0x000ee20000000800 */
[----:B------:R-:W-:Y:S01]  /*16de0*/  STG.E.U16 desc[UR60][R12.64], R119 ;  /* 0x000000770c007986 */ /* 0x000fe2000c10153c */
[----:B----4-:R-:W-:-:S02]  /*16df0*/  PRMT R15, R116, 0x7632, R15 ;  /* 0x00007632740f7816 */ /* 0x010fc4000000000f */
[----:B--2---:R-:W-:-:S04]  /*16e00*/  LEA R6, P1, R2, R3, 0x1 ;  /* 0x0000000302067211 */ /* 0x004fc800078208ff */
[----:B------:R-:W-:Y:S02]  /*16e10*/  LEA.HI.X.SX32 R7, R2, R19, 0x1, P1 ;  /* 0x0000001302077211 */ /* 0x000fe400008f0eff */
[C---:B------:R-:W-:Y:S02]  /*16e20*/  LEA R14, P1, R0.reuse, R3, 0x1 ;  /* 0x00000003000e7211 */ /* 0x040fe400078208ff */
[----:B-1----:R-:W-:Y:S01]  /*16e30*/  LEA R2, R53, R0, 0x1 ;  /* 0x0000000035027211 */ /* 0x002fe200078e08ff */
[----:B------:R1:W-:Y:S01]  /*16e40*/  STG.E.U16 desc[UR60][R4.64], R15 ;  /* 0x0000000f04007986 */ /* 0x0003e2000c10153c */
[----:B------:R-:W2:Y:S01]  /*16e50*/  LDC R53, c[0x0][0x278] ;  /* 0x00009e00ff357b82 */ /* 0x000ea20000000800 */
[----:B------:R-:W-:Y:S02]  /*16e60*/  PRMT R48, R117, 0x7632, R48 ;  /* 0x0000763275307816 */ /* 0x000fe40000000030 */
[----:B-1----:R-:W-:Y:S01]  /*16e70*/  LEA.HI.X.SX32 R15, R0, R19, 0x1, P1 ;  /* 0x00000013000f7211 */ /* 0x002fe200008f0eff */
[----:B-----5:R-:W-:Y:S01]  /*16e80*/  IMAD R0, R45, 0x2, R2 ;  /* 0x000000022d007824 */ /* 0x020fe200078e0202 */
[----:B------:R-:W-:-:S04]  /*16e90*/  LEA R44, P1, R2, R3, 0x1 ;  /* 0x00000003022c7211 */ /* 0x000fc800078208ff */
[----:B------:R-:W-:Y:S01]  /*16ea0*/  LEA.HI.X.SX32 R45, R2, R19, 0x1, P1 ;  /* 0x00000013022d7211 */ /* 0x000fe200008f0eff */
[----:B0-----:R-:W-:Y:S01]  /*16eb0*/  IMAD R2, R47, 0x2, R0 ;  /* 0x000000022f027824 */ /* 0x001fe200078e0200 */
[C---:B------:R-:W-:Y:S01]  /*16ec0*/  LEA R4, P1, R0.reuse, R3, 0x1 ;  /* 0x0000000300047211 */ /* 0x040fe200078208ff */
[----:B------:R-:W0:Y:S02]  /*16ed0*/  LDC R47, c[0x0][0x278] ;  /* 0x00009e00ff2f7b82 */ /* 0x000e240000000800 */
[----:B---3--:R-:W-:Y:S01]  /*16ee0*/  IMAD R46, R51, 0x2, R2 ;  /* 0x00000002332e7824 */ /* 0x008fe200078e0202 */
[----:B------:R1:W-:Y:S01]  /*16ef0*/  STG.E.U16 desc[UR60][R6.64], R48 ;  /* 0x0000003006007986 */ /* 0x0003e2000c10153c */
[----:B------:R-:W-:-:S04]  /*16f00*/  LEA.HI.X.SX32 R5, R0, R19, 0x1, P1 ;  /* 0x0000001300057211 */ /* 0x000fc800008f0eff */
[----:B------:R-:W3:Y:S01]  /*16f10*/  LDC R51, c[0x0][0x278] ;  /* 0x00009e00ff337b82 */ /* 0x000ee20000000800 */
[----:B------:R-:W-:Y:S02]  /*16f20*/  PRMT R50, R118, 0x7632, R50 ;  /* 0x0000763276327816 */ /* 0x000fe40000000032 */
[C---:B-1----:R-:W-:Y:S02]  /*16f30*/  LEA R6, P1, R46.reuse, R3, 0x1 ;  /* 0x000000032e067211 */ /* 0x042fe400078208ff */
[----:B------:R-:W-:Y:S02]  /*16f40*/  PRMT R52, R119, 0x7632, R52 ;  /* 0x0000763277347816 */ /* 0x000fe40000000034 */
[----:B------:R-:W-:Y:S01]  /*16f50*/  LEA.HI.X.SX32 R7, R46, R19, 0x1, P1 ;  /* 0x000000132e077211 */ /* 0x000fe200008f0eff */
[----:B------:R-:W-:Y:S02]  /*16f60*/  IMAD R46, R49, 0x2, R46 ;  /* 0x00000002312e7824 */ /* 0x000fe400078e022e */
[----:B------:R-:W1:Y:S01]  /*16f70*/  LDC R49, c[0x0][0x278] ;  /* 0x00009e00ff317b82 */ /* 0x000e620000000800 */
[----:B------:R4:W-:Y:S01]  /*16f80*/  STG.E.U16 desc[UR60][R14.64], R50 ;  /* 0x000000320e007986 */ /* 0x0009e2000c10153c */
[----:B------:R-:W-:-:S03]  /*16f90*/  LEA R12, P3, R2, R3, 0x1 ;  /* 0x00000003020c7211 */ /* 0x000fc600078608ff */
[----:B------:R5:W-:Y:S01]  /*16fa0*/  STG.E.U16 desc[UR60][R44.64], R52 ;  /* 0x000000342c007986 */ /* 0x000be2000c10153c */
[----:B--2---:R-:W-:Y:S02]  /*16fb0*/  IMAD R0, R53, 0x2, R46 ;  /* 0x0000000235007824 */ /* 0x004fe400078e022e */
[----:B------:R-:W2:Y:S01]  /*16fc0*/  LDC R53, c[0x0][0x278] ;  /* 0x00009e00ff357b82 */ /* 0x000ea20000000800 */
[----:B------:R-:W-:Y:S02]  /*16fd0*/  LEA.HI.X.SX32 R13, R2, R19, 0x1, P3 ;  /* 0x00000013020d7211 */ /* 0x000fe400018f0eff */
[----:B----4-:R-:W-:-:S05]  /*16fe0*/  LEA R14, P1, R46, R3, 0x1 ;  /* 0x000000032e0e7211 */ /* 0x010fca00078208ff */
[----:B-----5:R-:W4:Y:S01]  /*16ff0*/  LDC R45, c[0x0][0x278] ;  /* 0x00009e00ff2d7b82 */ /* 0x020f220000000800 */
[----:B------:R5:W-:Y:S01]  /*17000*/  STG.E.U16 desc[UR60][R4.64], R112 ;  /* 0x0000007004007986 */ /* 0x000be2000c10153c */
[----:B------:R-:W-:Y:S02]  /*17010*/  LEA.HI.X.SX32 R15, R46, R19, 0x1, P1 ;  /* 0x000000132e0f7211 */ /* 0x000fe400008f0eff */
[----:B0-----:R-:W-:Y:S01]  /*17020*/  LEA R2, R47, R0, 0x1 ;  /* 0x000000002f027211 */ /* 0x001fe200078e08ff */
[----:B------:R0:W-:Y:S03]  /*17030*/  STG.E.U16 desc[UR60][R12.64], R113 ;  /* 0x000000710c007986 */ /* 0x0001e6000c10153c */
[----:B------:R-:W2:Y:S01]  /*17040*/  LDC R47, c[0x0][0x278] ;  /* 0x00009e00ff2f7b82 */ /* 0x000ea20000000800 */
[----:B------:R0:W-:Y:S01]  /*17050*/  STG.E.U16 desc[UR60][R6.64], R114 ;  /* 0x0000007206007986 */ /* 0x0001e2000c10153c */
[----:B-----5:R-:W-:-:S04]  /*17060*/  LEA R4, P1, R0, R3, 0x1 ;  /* 0x0000000300047211 */ /* 0x020fc800078208ff */
[----:B------:R-:W-:Y:S01]  /*17070*/  LEA.HI.X.SX32 R5, R0, R19, 0x1, P1 ;  /* 0x0000001300057211 */ /* 0x000fe200008f0eff */
[----:B---3--:R-:W-:Y:S01]  /*17080*/  IMAD R0, R51, 0x2, R2 ;  /* 0x0000000233007824 */ /* 0x008fe200078e0202 */
[----:B0-----:R-:W-:Y:S01]  /*17090*/  PRMT R13, R112, 0x7632, R13 ;  /* 0x00007632700d7816 */ /* 0x001fe2000000000d */
[----:B------:R-:W0:Y:S01]  /*170a0*/  LDC R51, c[0x0][0x278] ;  /* 0x00009e00ff337b82 */ /* 0x000e220000000800 */
[C---:B------:R-:W-:Y:S01]  /*170b0*/  LEA R6, P1, R2.reuse, R3, 0x1 ;  /* 0x0000000302067211 */ /* 0x040fe200078208ff */
[----:B------:R-:W-:Y:S03]  /*170c0*/  STG.E.U16 desc[UR60][R14.64], R115 ;  /* 0x000000730e007986 */ /* 0x000fe6000c10153c */
[----:B------:R-:W-:Y:S01]  /*170d0*/  LEA.HI.X.SX32 R7, R2, R19, 0x1, P1 ;  /* 0x0000001302077211 */ /* 0x000fe200008f0eff */
[----:B-1----:R-:W-:Y:S01]  /*170e0*/  IMAD R2, R49, 0x2, R0 ;  /* 0x0000000231027824 */ /* 0x002fe200078e0200 */
[----:B------:R-:W-:Y:S01]  /*170f0*/  LEA R12, P1, R0, R3, 0x1 ;  /* 0x00000003000c7211 */ /* 0x000fe200078208ff */
[----:B------:R1:W-:Y:S01]  /*17100*/  STG.E.U16 desc[UR60][R4.64], R13 ;  /* 0x0000000d04007986 */ /* 0x0003e2000c10153c */
[----:B------:R-:W3:Y:S01]  /*17110*/  LDC R49, c[0x0][0x278] ;  /* 0x00009e00ff317b82 */ /* 0x000ee20000000800 */
[----:B------:R-:W-:-:S02]  /*17120*/  PRMT R48, R113, 0x7632, R48 ;  /* 0x0000763271307816 */ /* 0x000fc40000000030 */
[----:B-1----:R-:W-:Y:S01]  /*17130*/  LEA.HI.X.SX32 R13, R0, R19, 0x1, P1 ;  /* 0x00000013000d7211 */ /* 0x002fe200008f0eff */
[----:B----4-:R-:W-:Y:S01]  /*17140*/  IMAD R0, R45, 0x2, R2 ;  /* 0x000000022d007824 */ /* 0x010fe200078e0202 */
[----:B------:R-:W-:-:S04]  /*17150*/  LEA R44, P1, R2, R3, 0x1 ;  /* 0x00000003022c7211 */ /* 0x000fc800078208ff */
[----:B------:R-:W-:Y:S01]  /*17160*/  LEA.HI.X.SX32 R45, R2, R19, 0x1, P1 ;  /* 0x00000013022d7211 */ /* 0x000fe200008f0eff */
[----:B--2---:R-:W-:Y:S01]  /*17170*/  IMAD R2, R53, 0x2, R0 ;  /* 0x0000000235027824 */ /* 0x004fe200078e0200 */
[C---:B------:R-:W-:Y:S01]  /*17180*/  LEA R4, P1, R0.reuse, R3, 0x1 ;  /* 0x0000000300047211 */ /* 0x040fe200078208ff */
[----:B------:R-:W1:Y:S02]  /*17190*/  LDC R53, c[0x0][0x278] ;  /* 0x00009e00ff357b82 */ /* 0x000e640000000800 */
[----:B------:R-:W-:Y:S01]  /*171a0*/  IMAD R46, R47, 0x2, R2 ;  /* 0x000000022f2e7824 */ /* 0x000fe200078e0202 */
[----:B------:R2:W-:Y:S01]  /*171b0*/  STG.E.U16 desc[UR60][R6.64], R48 ;  /* 0x0000003006007986 */ /* 0x0005e2000c10153c */
[----:B------:R-:W-:-:S04]  /*171c0*/  LEA.HI.X.SX32 R5, R0, R19, 0x1, P1 ;  /* 0x0000001300057211 */ /* 0x000fc800008f0eff */
[----:B------:R-:W4:Y:S01]  /*171d0*/  LDC R47, c[0x0][0x278] ;  /* 0x00009e00ff2f7b82 */ /* 0x000f220000000800 */
[----:B------:R-:W-:Y:S02]  /*171e0*/  PRMT R50, R114, 0x7632, R50 ;  /* 0x0000763272327816 */ /* 0x000fe40000000032 */
[C---:B--2---:R-:W-:Y:S02]  /*171f0*/  LEA R6, P1, R46.reuse, R3, 0x1 ;  /* 0x000000032e067211 */ /* 0x044fe400078208ff */
[----:B------:R-:W-:Y:S02]  /*17200*/  PRMT R52, R115, 0x7632, R52 ;  /* 0x0000763273347816 */ /* 0x000fe40000000034 */
[----:B------:R-:W-:Y:S02]  /*17210*/  LEA.HI.X.SX32 R7, R46, R19, 0x1, P1 ;  /* 0x000000132e077211 */ /* 0x000fe400008f0eff */
[----:B0-----:R-:W-:Y:S02]  /*17220*/  LEA R46, R51, R46, 0x1 ;  /* 0x0000002e332e7211 */ /* 0x001fe400078e08ff */
[----:B------:R-:W0:Y:S01]  /*17230*/  LDC R51, c[0x0][0x278] ;  /* 0x00009e00ff337b82 */ /* 0x000e220000000800 */
[----:B------:R2:W-:Y:S04]  /*17240*/  STG.E.U16 desc[UR60][R12.64], R50 ;  /* 0x000000320c007986 */ /* 0x0005e8000c10153c */
[----:B------:R5:W-:Y:S01]  /*17250*/  STG.E.U16 desc[UR60][R44.64], R52 ;  /* 0x000000342c007986 */ /* 0x000be2000c10153c */
[----:B------:R-:W-:Y:S01]  /*17260*/  LEA R14, P3, R2, R3, 0x1 ;  /* 0x00000003020e7211 */ /* 0x000fe200078608ff */
[----:B---3--:R-:W-:-:S02]  /*17270*/  IMAD R0, R49, 0x2, R46 ;  /* 0x0000000231007824 */ /* 0x008fc400078e022e */
[----:B------:R-:W3:Y:S01]  /*17280*/  LDC R49, c[0x0][0x278] ;  /* 0x00009e00ff317b82 */ /* 0x000ee20000000800 */
[----:B------:R-:W-:Y:S02]  /*17290*/  LEA.HI.X.SX32 R15, R2, R19, 0x1, P3 ;  /* 0x00000013020f7211 */ /* 0x000fe400018f0eff */
[----:B--2---:R-:W-:-:S05]  /*172a0*/  LEA R12, P1, R46, R3, 0x1 ;  /* 0x000000032e0c7211 */ /* 0x004fca00078208ff */
[----:B-----5:R-:W2:Y:S01]  /*172b0*/  LDC R45, c[0x0][0x278] ;  /* 0x00009e00ff2d7b82 */ /* 0x020ea20000000800 */
[----:B------:R5:W-:Y:S01]  /*172c0*/  STG.E.U16 desc[UR60][R4.64], R108 ;  /* 0x0000006c04007986 */ /* 0x000be2000c10153c */
[----:B------:R-:W-:Y:S01]  /*172d0*/  LEA.HI.X.SX32 R13, R46, R19, 0x1, P1 ;  /* 0x000000132e0d7211 */ /* 0x000fe200008f0eff */
[----:B-1----:R-:W-:Y:S02]  /*172e0*/  IMAD R2, R53, 0x2, R0 ;  /* 0x0000000235027824 */ /* 0x002fe400078e0200 */
[----:B------:R1:W-:Y:S03]  /*172f0*/  STG.E.U16 desc[UR60][R14.64], R109 ;  /* 0x0000006d0e007986 */ /* 0x0003e6000c10153c */
[----:B------:R-:W3:Y:S01]  /*17300*/  LDC R53, c[0x0][0x278] ;  /* 0x00009e00ff357b82 */ /* 0x000ee20000000800 */
[----:B------:R1:W-:Y:S01]  /*17310*/  STG.E.U16 desc[UR60][R6.64], R110 ;  /* 0x0000006e06007986 */ /* 0x0003e2000c10153c */
[----:B-----5:R-:W-:-:S04]  /*17320*/  LEA R4, P1, R0, R3, 0x1 ;  /* 0x0000000300047211 */ /* 0x020fc800078208ff */
[----:B------:R-:W-:Y:S01]  /*17330*/  LEA.HI.X.SX32 R5, R0, R19, 0x1, P1 ;  /* 0x0000001300057211 */ /* 0x000fe200008f0eff */
[----:B----4-:R-:W-:Y:S01]  /*17340*/  IMAD R0, R47, 0x2, R2 ;  /* 0x000000022f007824 */ /* 0x010fe200078e0202 */
[----:B-1----:R-:W-:Y:S01]  /*17350*/  PRMT R15, R108, 0x7632, R15 ;  /* 0x000076326c0f7816 */ /* 0x002fe2000000000f */
[----:B------:R-:W1:Y:S01]  /*17360*/  LDC R47, c[0x0][0x278] ;  /* 0x00009e00ff2f7b82 */ /* 0x000e620000000800 */
[C---:B------:R-:W-:Y:S01]  /*17370*/  LEA R6, P1, R2.reuse, R3, 0x1 ;  /* 0x0000000302067211 */ /* 0x040fe200078208ff */
[----:B------:R-:W-:Y:S03]  /*17380*/  STG.E.U16 desc[UR60][R12.64], R111 ;  /* 0x0000006f0c007986 */ /* 0x000fe6000c10153c */
[----:B------:R-:W-:Y:S01]  /*17390*/  LEA.HI.X.SX32 R7, R2, R19, 0x1, P1 ;  /* 0x0000001302077211 */ /* 0x000fe200008f0eff */
[----:B0-----:R-:W-:Y:S01]  /*173a0*/  IMAD R2, R51, 0x2, R0 ;  /* 0x0000000233027824 */ /* 0x001fe200078e0200 */
[----:B------:R-:W-:Y:S01]  /*173b0*/  LEA R14, P1, R0, R3, 0x1 ;  /* 0x00000003000e7211 */ /* 0x000fe200078208ff */
[----:B------:R0:W-:Y:S01]  /*173c0*/  STG.E.U16 desc[UR60][R4.64], R15 ;  /* 0x0000000f04007986 */ /* 0x0001e2000c10153c */
[----:B------:R-:W4:Y:S01]  /*173d0*/  LDC R51, c[0x0][0x278] ;  /* 0x00009e00ff337b82 */ /* 0x000f220000000800 */
[----:B------:R-:W-:-:S02]  /*173e0*/  PRMT R48, R109, 0x7632, R48 ;  /* 0x000076326d307816 */ /* 0x000fc40000000030 */
[----:B0-----:R-:W-:Y:S01]  /*173f0*/  LEA.HI.X.SX32 R15, R0, R19, 0x1, P1 ;  /* 0x00000013000f7211 */ /* 0x001fe200008f0eff */
[----:B--2---:R-:W-:Y:S01]  /*17400*/  IMAD R0, R45, 0x2, R2 ;  /* 0x000000022d007824 */ /* 0x004fe200078e0202 */
[----:B------:R-:W-:-:S04]  /*17410*/  LEA R44, P1, R2, R3, 0x1 ;  /* 0x00000003022c7211 */ /* 0x000fc800078208ff */
[----:B------:R-:W-:Y:S02]  /*17420*/  LEA.HI.X.SX32 R45, R2, R19, 0x1, P1 ;  /* 0x00000013022d7211 */ /* 0x000fe400008f0eff */
[----:B---3--:R-:W-:Y:S02]  /*17430*/  LEA R2, R49, R0, 0x1 ;  /* 0x0000000031027211 */ /* 0x008fe400078e08ff */
[----:B------:R-:W0:Y:S01]  /*17440*/  LDC R49, c[0x0][0x278] ;  /* 0x00009e00ff317b82 */ /* 0x000e220000000800 */
[C---:B------:R-:W-:Y:S02]  /*17450*/  LEA R4, P1, R0.reuse, R3, 0x1 ;  /* 0x0000000300047211 */ /* 0x040fe400078208ff */
[----:B------:R-:W-:Y:S01]  /*17460*/  IMAD R46, R53, 0x2, R2 ;  /* 0x00000002352e7824 */ /* 0x000fe200078e0202 */
[----:B------:R2:W-:Y:S01]  /*17470*/  STG.E.U16 desc[UR60][R6.64], R48 ;  /* 0x0000003006007986 */ /* 0x0005e2000c10153c */
[----:B------:R-:W-:-:S03]  /*17480*/  LEA.HI.X.SX32 R5, R0, R19, 0x1, P1 ;  /* 0x0000001300057211 */ /* 0x000fc600008f0eff */
[----:B------:R-:W3:Y:S01]  /*17490*/  LDC R53, c[0x0][0x278] ;  /* 0x00009e00ff357b82 */ /* 0x000ee20000000800 */
[----:B------:R-:W-:Y:S02]  /*174a0*/  PRMT R50, R110, 0x7632, R50 ;  /* 0x000076326e327816 */ /* 0x000fe40000000032 */
[----:B------:R-:W-:Y:S02]  /*174b0*/  PRMT R52, R111, 0x7632, R52 ;  /* 0x000076326f347816 */ /* 0x000fe40000000034 */
[----:B--2---:R-:W-:-:S04]  /*174c0*/  LEA R6, P1, R46, R3, 0x1 ;  /* 0x000000032e067211 */ /* 0x004fc800078208ff */
[----:B------:R-:W-:Y:S01]  /*174d0*/  LEA.HI.X.SX32 R7, R46, R19, 0x1, P1 ;  /* 0x000000132e077211 */ /* 0x000fe200008f0eff */
[----:B-1----:R-:W-:Y:S02]  /*174e0*/  IMAD R46, R47, 0x2, R46 ;  /* 0x000000022f2e7824 */ /* 0x002fe400078e022e */
[----:B------:R-:W1:Y:S01]  /*174f0*/  LDC R47, c[0x0][0x278] ;  /* 0x00009e00ff2f7b82 */ /* 0x000e620000000800 */
[----:B------:R2:W-:Y:S01]  /*17500*/  STG.E.U16 desc[UR60][R14.64], R50 ;  /* 0x000000320e007986 */ /* 0x0005e2000c10153c */
[----:B------:R-:W-:-:S03]  /*17510*/  LEA R12, P3, R2, R3, 0x1 ;  /* 0x00000003020c7211 */ /* 0x000fc600078608ff */
[----:B------:R5:W-:Y:S01]  /*17520*/  STG.E.U16 desc[UR60][R44.64], R52 ;  /* 0x000000342c007986 */ /* 0x000be2000c10153c */
[----:B----4-:R-:W-:Y:S02]  /*17530*/  IMAD R0, R51, 0x2, R46 ;  /* 0x0000000233007824 */ /* 0x010fe400078e022e */
[----:B------:R-:W4:Y:S01]  /*17540*/  LDC R51, c[0x0][0x278] ;  /* 0x00009e00ff337b82 */ /* 0x000f220000000800 */
[----:B------:R-:W-:Y:S02]  /*17550*/  LEA.HI.X.SX32 R13, R2, R19, 0x1, P3 ;  /* 0x00000013020d7211 */ /* 0x000fe400018f0eff */
[----:B--2---:R-:W-:-:S05]  /*17560*/  LEA R14, P1, R46, R3, 0x1 ;  /* 0x000000032e0e7211 */ /* 0x004fca00078208ff */
[----:B-----5:R-:W2:Y:S01]  /*17570*/  LDC R45, c[0x0][0x278] ;  /* 0x00009e00ff2d7b82 */ /* 0x020ea20000000800 */
[----:B------:R5:W-:Y:S01]  /*17580*/  STG.E.U16 desc[UR60][R4.64], R104 ;  /* 0x0000006804007986 */ /* 0x000be2000c10153c */
[----:B------:R-:W-:Y:S01]  /*17590*/  LEA.HI.X.SX32 R15, R46, R19, 0x1, P1 ;  /* 0x000000132e0f7211 */ /* 0x000fe200008f0eff */
[----:B0-----:R-:W-:Y:S02]  /*175a0*/  IMAD R2, R49, 0x2, R0 ;  /* 0x0000000231027824 */ /* 0x001fe400078e0200 */
[----:B------:R0:W-:Y:S03]  /*175b0*/  STG.E.U16 desc[UR60][R12.64], R105 ;  /* 0x000000690c007986 */ /* 0x0001e6000c10153c */
[----:B------:R-:W4:Y:S01]  /*175c0*/  LDC R49, c[0x0][0x278] ;  /* 0x00009e00ff317b82 */ /* 0x000f220000000800 */
        /* <DEDUP_REMOVED lines=8> */
[----:B------:R-:W-:Y:S02]  /*17650*/  LEA.HI.X.SX32 R7, R2, R19, 0x1, P1 ;  /* 0x0000001302077211 */ /* 0x000fe400008f0eff */
[----:B------:R-:W-:-:S02]  /*17660*/  LEA R12, P1, R0, R3, 0x1 ;  /* 0x00000003000c7211 */ /* 0x000fc400078208ff */
[----:B-1----:R-:W-:Y:S01]  /*17670*/  LEA R2, R47, R0, 0x1 ;  /* 0x000000002f027211 */ /* 0x002fe200078e08ff */
[----:B------:R1:W-:Y:S01]  /*17680*/  STG.E.U16 desc[UR60][R4.64], R13 ;  /* 0x0000000d04007986 */ /* 0x0003e2000c10153c */
[----:B------:R-:W3:Y:S01]  /*17690*/  LDC R47, c[0x0][0x278] ;  /* 0x00009e00ff2f7b82 */ /* 0x000ee20000000800 */
[----:B------:R-:W-:Y:S02]  /*176a0*/  PRMT R48, R105, 0x7632, R48 ;  /* 0x0000763269307816 */ /* 0x000fe40000000030 */
[----:B-1----:R-:W-:Y:S01]  /*176b0*/  LEA.HI.X.SX32 R13, R0, R19, 0x1, P1 ;  /* 0x00000013000d7211 */ /* 0x002fe200008f0eff */
[----:B--2---:R-:W-:Y:S01]  /*176c0*/  IMAD R0, R45, 0x2, R2 ;  /* 0x000000022d007824 */ /* 0x004fe200078e0202 */
[----:B------:R-:W-:-:S04]  /*176d0*/  LEA R44, P1, R2, R3, 0x1 ;  /* 0x00000003022c7211 */ /* 0x000fc800078208ff */
[----:B------:R-:W-:Y:S01]  /*176e0*/  LEA.HI.X.SX32 R45, R2, R19, 0x1, P1 ;  /* 0x00000013022d7211 */ /* 0x000fe200008f0eff */
[----:B----4-:R-:W-:Y:S01]  /*176f0*/  IMAD R2, R51, 0x2, R0 ;  /* 0x0000000233027824 */ /* 0x010fe200078e0200 */
        /* <DEDUP_REMOVED lines=9> */
[----:B------:R-:W-:Y:S01]  /*17790*/  LEA.HI.X.SX32 R7, R46, R19, 0x1, P1 ;  /* 0x000000132e077211 */ /* 0x000fe200008f0eff */
[----:B0-----:R-:W-:Y:S02]  /*177a0*/  IMAD R46, R53, 0x2, R46 ;  /* 0x00000002352e7824 */ /* 0x001fe400078e022e */
[----:B------:R-:W0:Y:S01]  /*177b0*/  LDC R53, c[0x0][0x278] ;  /* 0x00009e00ff357b82 */ /* 0x000e220000000800 */
[----:B------:R2:W-:Y:S01]  /*177c0*/  STG.E.U16 desc[UR60][R12.64], R50 ;  /* 0x000000320c007986 */ /* 0x0005e2000c10153c */
[----:B------:R-:W-:-:S03]  /*177d0*/  LEA R14, P3, R2, R3, 0x1 ;  /* 0x00000003020e7211 */ /* 0x000fc600078608ff */
[----:B------:R5:W-:Y:S01]  /*177e0*/  STG.E.U16 desc[UR60][R44.64], R52 ;  /* 0x000000342c007986 */ /* 0x000be2000c10153c */
[----:B---3--:R-:W-:Y:S02]  /*177f0*/  IMAD R0, R47, 0x2, R46 ;  /* 0x000000022f007824 */ /* 0x008fe400078e022e */
[----:B------:R-:W3:Y:S01]  /*17800*/  LDC R47, c[0x0][0x278] ;  /* 0x00009e00ff2f7b82 */ /* 0x000ee20000000800 */
[----:B------:R-:W-:Y:S02]  /*17810*/  LEA.HI.X.SX32 R15, R2, R19, 0x1, P3 ;  /* 0x00000013020f7211 */ /* 0x000fe400018f0eff */
[----:B--2---:R-:W-:-:S05]  /*17820*/  LEA R12, P1, R46, R3, 0x1 ;  /* 0x000000032e0c7211 */ /* 0x004fca00078208ff */
[----:B-----5:R-:W2:Y:S01]  /*17830*/  LDC R45, c[0x0][0x278] ;  /* 0x00009e00ff2d7b82 */ /* 0x020ea20000000800 */
[----:B------:R5:W-:Y:S01]  /*17840*/  STG.E.U16 desc[UR60][R4.64], R100 ;  /* 0x0000006404007986 */ /* 0x000be2000c10153c */
[----:B------:R-:W-:Y:S02]  /*17850*/  LEA.HI.X.SX32 R13, R46, R19, 0x1, P1 ;  /* 0x000000132e0d7211 */ /* 0x000fe400008f0eff */
[----:B-1----:R-:W-:Y:S01]  /*17860*/  LEA R2, R51, R0, 0x1 ;  /* 0x0000000033027211 */ /* 0x002fe200078e08ff */
        /* <DEDUP_REMOVED lines=19> */
[----:B------:R-:W-:Y:S01]  /*179a0*/  LEA.HI.X.SX32 R45, R2, R19, 0x1, P1 ;  /* 0x00000013022d7211 */ /* 0x000fe200008f0eff */
[----:B---3--:R-:W-:Y:S01]  /*179b0*/  IMAD R2, R47, 0x2, R0 ;  /* 0x000000022f027824 */ /* 0x008fe200078e0200 */
[C---:B------:R-:W-:Y:S01]  /*179c0*/  LEA R4, P1, R0.reuse, R3, 0x1 ;  /* 0x0000000300047211 */ /* 0x040fe200078208ff */
[----:B------:R-:W0:Y:S02]  /*179d0*/  LDC R47, c[0x0][0x278] ;  /* 0x00009e00ff2f7b82 */ /* 0x000e240000000800 */
[----:B------:R-:W-:Y:S01]  /*179e0*/  IMAD R46, R51, 0x2, R2 ;  /* 0x00000002332e7824 */ /* 0x000fe200078e0202 */
[----:B------:R2:W-:Y:S01]  /*179f0*/  STG.E.U16 desc[UR60][R6.64], R48 ;  /* 0x0000003006007986 */ /* 0x0005e2000c10153c */
[----:B------:R-:W-:-:S04]  /*17a00*/  LEA.HI.X.SX32 R5, R0, R19, 0x1, P1 ;  /* 0x0000001300057211 */ /* 0x000fc800008f0eff */
[----:B------:R-:W3:Y:S01]  /*17a10*/  LDC R51, c[0x0][0x278] ;  /* 0x00009e00ff337b82 */ /* 0x000ee20000000800 */
[----:B------:R-:W-:Y:S02]  /*17a20*/  PRMT R50, R102, 0x7632, R50 ;  /* 0x0000763266327816 */ /* 0x000fe40000000032 */
[C---:B--2---:R-:W-:Y:S02]  /*17a30*/  LEA R6, P1, R46.reuse, R3, 0x1 ;  /* 0x000000032e067211 */ /* 0x044fe400078208ff */
[----:B------:R-:W-:Y:S02]  /*17a40*/  PRMT R52, R103, 0x7632, R52 ;  /* 0x0000763267347816 */ /* 0x000fe40000000034 */
[----:B------:R-:W-:Y:S02]  /*17a50*/  LEA.HI.X.SX32 R7, R46, R19, 0x1, P1 ;  /* 0x000000132e077211 */ /* 0x000fe400008f0eff */
[----:B-1----:R-:W-:Y:S02]  /*17a60*/  LEA R46, R49, R46, 0x1 ;  /* 0x0000002e312e7211 */ /* 0x002fe400078e08ff */
[----:B------:R-:W1:Y:S01]  /*17a70*/  LDC R49, c[0x0][0x278] ;  /* 0x00009e00ff317b82 */ /* 0x000e620000000800 */
[----:B------:R2:W-:Y:S04]  /*17a80*/  STG.E.U16 desc[UR60][R14.64], R50 ;  /* 0x000000320e007986 */ /* 0x0005e8000c10153c */
[----:B------:R5:W-:Y:S01]  /*17a90*/  STG.E.U16 desc[UR60][R44.64], R52 ;  /* 0x000000342c007986 */ /* 0x000be2000c10153c */
[----:B------:R-:W-:Y:S01]  /*17aa0*/  LEA R12, P3, R2, R3, 0x1 ;  /* 0x00000003020c7211 */ /* 0x000fe200078608ff */
[----:B----4-:R-:W-:-:S02]  /*17ab0*/  IMAD R0, R53, 0x2, R46 ;  /* 0x0000000235007824 */ /* 0x010fc400078e022e */
        /* <DEDUP_REMOVED lines=24> */
[----:B--2---:R-:W-:Y:S01]  /*17c40*/  IMAD R0, R45, 0x2, R2 ;  /* 0x000000022d007824 */ /* 0x004fe200078e0202 */
[----:B------:R-:W-:-:S04]  /*17c50*/  LEA R44, P1, R2, R3, 0x1 ;  /* 0x00000003022c7211 */ /* 0x000fc800078208ff */
[----:B------:R-:W-:Y:S02]  /*17c60*/  LEA.HI.X.SX32 R45, R2, R19, 0x1, P1 ;  /* 0x00000013022d7211 */ /* 0x000fe400008f0eff */
[----:B----4-:R-:W-:Y:S02]  /*17c70*/  LEA R2, R53, R0, 0x1 ;  /* 0x0000000035027211 */ /* 0x010fe400078e08ff */
[----:B------:R-:W1:Y:S01]  /*17c80*/  LDC R53, c[0x0][0x278] ;  /* 0x00009e00ff357b82 */ /* 0x000e620000000800 */
[C---:B------:R-:W-:Y:S02]  /*17c90*/  LEA R4, P1, R0.reuse, R3, 0x1 ;  /* 0x0000000300047211 */ /* 0x040fe400078208ff */
[----:B------:R-:W-:Y:S01]  /*17ca0*/  IMAD R46, R47, 0x2, R2 ;  /* 0x000000022f2e7824 */ /* 0x000fe200078e0202 */
[----:B------:R2:W-:Y:S01]  /*17cb0*/  STG.E.U16 desc[UR60][R6.64], R48 ;  /* 0x0000003006007986 */ /* 0x0005e2000c10153c */
[----:B------:R-:W-:-:S03]  /*17cc0*/  LEA.HI.X.SX32 R5, R0, R19, 0x1, P1 ;  /* 0x0000001300057211 */ /* 0x000fc600008f0eff */
[----:B------:R-:W4:Y:S01]  /*17cd0*/  LDC R47, c[0x0][0x278] ;  /* 0x00009e00ff2f7b82 */ /* 0x000f220000000800 */
[----:B------:R-:W-:Y:S02]  /*17ce0*/  PRMT R50, R98, 0x7632, R50 ;  /* 0x0000763262327816 */ /* 0x000fe40000000032 */
[----:B------:R-:W-:Y:S02]  /*17cf0*/  PRMT R52, R99, 0x7632, R52 ;  /* 0x0000763263347816 */ /* 0x000fe40000000034 */
[----:B--2---:R-:W-:-:S04]  /*17d00*/  LEA R6, P1, R46, R3, 0x1 ;  /* 0x000000032e067211 */ /* 0x004fc800078208ff */
        /* <DEDUP_REMOVED lines=24> */
[----:B------:R-:W-:Y:S02]  /*17e90*/  LEA.HI.X.SX32 R7, R2, R19, 0x1, P1 ;  /* 0x0000001302077211 */ /* 0x000fe400008f0eff */
[----:B------:R-:W-:-:S02]  /*17ea0*/  LEA R14, P1, R0, R3, 0x1 ;  /* 0x00000003000e7211 */ /* 0x000fc400078208ff */
[----:B0-----:R-:W-:Y:S01]  /*17eb0*/  LEA R2, R51, R0, 0x1 ;  /* 0x0000000033027211 */ /* 0x001fe200078e08ff */
[----:B------:R0:W-:Y:S01]  /*17ec0*/  STG.E.U16 desc[UR60][R4.64], R15 ;  /* 0x0000000f04007986 */ /* 0x0001e2000c10153c */
[----:B------:R-:W4:Y:S01]  /*17ed0*/  LDC R51, c[0x0][0x278] ;  /* 0x00009e00ff337b82 */ /* 0x000f220000000800 */
[----:B------:R-:W-:Y:S02]  /*17ee0*/  PRMT R48, R93, 0x7632, R48 ;  /* 0x000076325d307816 */ /* 0x000fe40000000030 */
        /* <DEDUP_REMOVED lines=26> */
[----:B------:R-:W-:Y:S02]  /*18090*/  LEA.HI.X.SX32 R15, R46, R19, 0x1, P1 ;  /* 0x000000132e0f7211 */ /* 0x000fe400008f0eff */
[----:B0-----:R-:W-:Y:S01]  /*180a0*/  LEA R2, R49, R0, 0x1 ;  /* 0x0000000031027211 */ /* 0x001fe200078e08ff */
        /* <DEDUP_REMOVED lines=404> */
[----:B------:R-:W-:-:S04]  /*199f0*/  LEA R6, P1, R2, R3, 0x1 ;  /* 0x0000000302067211 */ /* 0x000fc800078208ff */
[----:B------:R-:W-:Y:S01]  /*19a00*/  LEA.HI.X.SX32 R7, R2, R19, 0x1, P1 ;  /* 0x0000001302077211 */ /* 0x000fe200008f0eff */
[----:B0-----:R-:W-:Y:S01]  /*19a10*/  IMAD R2, R53, 0x2, R0 ;  /* 0x0000000235027824 */ /* 0x001fe200078e0200 */
[C---:B------:R-:W-:Y:S02]  /*19a20*/  LEA R8, P1, R0.reuse, R3, 0x1 ;  /* 0x0000000300087211 */ /* 0x040fe400078208ff */
[----:B------:R-:W-:Y:S02]  /*19a30*/  PRMT R44, R9, 0x7632, R44 ;  /* 0x00007632092c7816 */ /* 0x000fe4000000002c */
[----:B------:R-:W-:Y:S01]  /*19a40*/  LEA.HI.X.SX32 R9, R0, R19, 0x1, P1 ;  /* 0x0000001300097211 */ /* 0x000fe200008f0eff */
[----:B--2---:R-:W-:Y:S01]  /*19a50*/  IMAD R0, R45, 0x2, R2 ;  /* 0x000000022d007824 */ /* 0x004fe200078e0202 */
[C---:B------:R-:W-:Y:S01]  /*19a60*/  LEA R14, P1, R2.reuse, R3, 0x1 ;  /* 0x00000003020e7211 */ /* 0x040fe200078208ff */
[----:B------:R0:W-:Y:S01]  /*19a70*/  STG.E.U16 desc[UR60][R12.64], R11 ;  /* 0x0000000b0c007986 */ /* 0x0001e2000c10153c */
[----:B------:R-:W2:Y:S03]  /*19a80*/  LDC R45, c[0x0][0x278] ;  /* 0x00009e00ff2d7b82 */ /* 0x000ea60000000800 */
[----:B------:R4:W-:Y:S05]  /*19a90*/  STG.E.U16 desc[UR60][R4.64], R15 ;  /* 0x0000000f04007986 */ /* 0x0009ea000c10153c */
[----:B0-----:R-:W0:Y:S01]  /*19aa0*/  LDC R13, c[0x0][0x278] ;  /* 0x00009e00ff0d7b82 */ /* 0x001e220000000800 */
[----:B----4-:R-:W-:Y:S01]  /*19ab0*/  LEA.HI.X.SX32 R15, R2, R19, 0x1, P1 ;  /* 0x00000013020f7211 */ /* 0x010fe200008f0eff */
[----:B---3--:R-:W-:Y:S01]  /*19ac0*/  IMAD R2, R47, 0x2, R0 ;  /* 0x000000022f027824 */ /* 0x008fe200078e0200 */
[C---:B------:R-:W-:Y:S01]  /*19ad0*/  LEA R4, P1, R0.reuse, R3, 0x1 ;  /* 0x0000000300047211 */ /* 0x040fe200078208ff */
[----:B------:R3:W-:Y:S04]  /*19ae0*/  STG.E.U16 desc[UR60][R6.64], R44 ;  /* 0x0000002c06007986 */ /* 0x0007e8000c10153c */
[----:B------:R-:W4:Y:S01]  /*19af0*/  LDC R47, c[0x0][0x278] ;  /* 0x00009e00ff2f7b82 */ /* 0x000f220000000800 */
[----:B------:R-:W-:Y:S01]  /*19b00*/  IMAD R12, R51, 0x2, R2 ;  /* 0x00000002330c7824 */ /* 0x000fe200078e0202 */
[----:B------:R-:W-:-:S02]  /*19b10*/  LEA.HI.X.SX32 R5, R0, R19, 0x1, P1 ;  /* 0x0000001300057211 */ /* 0x000fc400008f0eff */
[----:B------:R-:W-:Y:S02]  /*19b20*/  PRMT R48, R10, 0x7632, R48 ;  /* 0x000076320a307816 */ /* 0x000fe40000000030 */
[----:B------:R-:W-:Y:S02]  /*19b30*/  PRMT R46, R11, 0x7632, R46 ;  /* 0x000076320b2e7816 */ /* 0x000fe4000000002e */
[----:B------:R-:W5:Y:S01]  /*19b40*/  LDC R51, c[0x0][0x278] ;  /* 0x00009e00ff337b82 */ /* 0x000f620000000800 */
[----:B---3--:R-:W-:-:S04]  /*19b50*/  LEA R6, P1, R12, R3, 0x1 ;  /* 0x000000030c067211 */ /* 0x008fc800078208ff */
[----:B------:R-:W-:Y:S02]  /*19b60*/  LEA.HI.X.SX32 R7, R12, R19, 0x1, P1 ;  /* 0x000000130c077211 */ /* 0x000fe400008f0eff */
[----:B-1----:R-:W-:Y:S02]  /*19b70*/  LEA R12, R49, R12, 0x1 ;  /* 0x0000000c310c7211 */ /* 0x002fe400078e08ff */
[----:B------:R-:W1:Y:S01]  /*19b80*/  LDC R49, c[0x0][0x278] ;  /* 0x00009e00ff317b82 */ /* 0x000e620000000800 */
[----:B------:R3:W-:Y:S01]  /*19b90*/  STG.E.U16 desc[UR60][R8.64], R48 ;  /* 0x0000003008007986 */ /* 0x0007e2000c10153c */
[----:B------:R-:W-:-:S03]  /*19ba0*/  LEA R10, P3, R2, R3, 0x1 ;  /* 0x00000003020a7211 */ /* 0x000fc600078608ff */
[----:B------:R2:W-:Y:S01]  /*19bb0*/  STG.E.U16 desc[UR60][R14.64], R46 ;  /* 0x0000002e0e007986 */ /* 0x0005e2000c10153c */
[----:B0-----:R-:W-:Y:S01]  /*19bc0*/  IMAD R0, R13, 0x2, R12 ;  /* 0x000000020d007824 */ /* 0x001fe200078e020c */
[----:B------:R-:W-:Y:S02]  /*19bd0*/  LEA.HI.X.SX32 R11, R2, R19, 0x1, P3 ;  /* 0x00000013020b7211 */ /* 0x000fe400018f0eff */
[----:B------:R0:W-:Y:S01]  /*19be0*/  STG.E.U16 desc[UR60][R4.64], R128 ;  /* 0x0000008004007986 */ /* 0x0001e2000c10153c */
[C---:B---3--:R-:W-:Y:S01]  /*19bf0*/  LEA R8, P1, R12.reuse, R3, 0x1 ;  /* 0x000000030c087211 */ /* 0x048fe200078208ff */
[----:B--2---:R-:W2:Y:S03]  /*19c00*/  LDC R15, c[0x0][0x278] ;  /* 0x00009e00ff0f7b82 */ /* 0x004ea60000000800 */
[----:B------:R-:W-:Y:S01]  /*19c10*/  LEA.HI.X.SX32 R9, R12, R19, 0x1, P1 ;  /* 0x000000130c097211 */ /* 0x000fe200008f0eff */
[----:B------:R-:W-:Y:S01]  /*19c20*/  IMAD R2, R45, 0x2, R0 ;  /* 0x000000022d027824 */ /* 0x000fe200078e0200 */
[C---:B0-----:R-:W-:Y:S01]  /*19c30*/  LEA R4, P1, R0.reuse, R3, 0x1 ;  /* 0x0000000300047211 */ /* 0x041fe200078208ff */
[----:B------:R0:W-:Y:S02]  /*19c40*/  STG.E.U16 desc[UR60][R10.64], R129 ;  /* 0x000000810a007986 */ /* 0x0001e4000c10153c */
[----:B------:R-:W3:Y:S02]  /*19c50*/  LDC R45, c[0x0][0x278] ;  /* 0x00009e00ff2d7b82 */ /* 0x000ee40000000800 */
[----:B------:R5:W-:Y:S01]  /*19c60*/  STG.E.U16 desc[UR60][R6.64], R130 ;  /* 0x0000008206007986 */ /* 0x000be2000c10153c */
[----:B------:R-:W-:Y:S01]  /*19c70*/  LEA.HI.X.SX32 R5, R0, R19, 0x1, P1 ;  /* 0x0000001300057211 */ /* 0x000fe200008f0eff */
[----:B----4-:R-:W-:Y:S01]  /*19c80*/  IMAD R0, R47, 0x2, R2 ;  /* 0x000000022f007824 */ /* 0x010fe200078e0202 */
[----:B------:R-:W-:Y:S01]  /*19c90*/  PRMT R44, R129, 0x7632, R44 ;  /* 0x00007632812c7816 */ /* 0x000fe2000000002c */
[----:B------:R-:W-:Y:S01]  /*19ca0*/  STG.E.U16 desc[UR60][R8.64], R131 ;  /* 0x0000008308007986 */ /* 0x000fe2000c10153c */
[----:B------:R-:W-:Y:S01]  /*19cb0*/  PRMT R13, R130, 0x7632, R13 ;  /* 0x00007632820d7816 */ /* 0x000fe2000000000d */
[----:B------:R-:W4:Y:S01]  /*19cc0*/  LDC R47, c[0x0][0x278] ;  /* 0x00009e00ff2f7b82 */ /* 0x000f220000000800 */
[----:B0-----:R-:W-:-:S02]  /*19cd0*/  PRMT R11, R128, 0x7632, R11 ;  /* 0x00007632800b7816 */ /* 0x001fc4000000000b */
[----:B-----5:R-:W-:-:S04]  /*19ce0*/  LEA R6, P1, R2, R3, 0x1 ;  /* 0x0000000302067211 */ /* 0x020fc800078208ff */
[----:B------:R-:W-:Y:S01]  /*19cf0*/  LEA.HI.X.SX32 R7, R2, R19, 0x1, P1 ;  /* 0x0000001302077211 */ /* 0x000fe200008f0eff */
[----:B-1----:R-:W-:Y:S01]  /*19d00*/  IMAD R2, R49, 0x2, R0 ;  /* 0x0000000231027824 */ /* 0x002fe200078e0200 */
[C---:B------:R-:W-:Y:S01]  /*19d10*/  LEA R10, P1, R0.reuse, R3, 0x1 ;  /* 0x00000003000a7211 */ /* 0x040fe200078208ff */
[----:B------:R0:W-:Y:S01]  /*19d20*/  STG.E.U16 desc[UR60][R4.64], R11 ;  /* 0x0000000b04007986 */ /* 0x0001e2000c10153c */
[----:B------:R-:W1:Y:S03]  /*19d30*/  LDC R49, c[0x0][0x278] ;  /* 0x00009e00ff317b82 */ /* 0x000e660000000800 */
[----:B------:R-:W-:Y:S01]  /*19d40*/  STG.E.U16 desc[UR60][R6.64], R44 ;  /* 0x0000002c06007986 */ /* 0x000fe2000c10153c */
[----:B0-----:R-:W-:Y:S01]  /*19d50*/  LEA.HI.X.SX32 R11, R0, R19, 0x1, P1 ;  /* 0x00000013000b7211 */ /* 0x001fe200008f0eff */
[----:B--2---:R-:W-:Y:S01]  /*19d60*/  IMAD R0, R15, 0x2, R2 ;  /* 0x000000020f007824 */ /* 0x004fe200078e0202 */
[----:B------:R-:W-:-:S02]  /*19d70*/  LEA R12, P1, R2, R3, 0x1 ;  /* 0x00000003020c7211 */ /* 0x000fc400078208ff */
[----:B------:R-:W0:Y:S01]  /*19d80*/  LDC R15, c[0x0][0x278] ;  /* 0x00009e00ff0f7b82 */ /* 0x000e220000000800 */
[----:B------:R2:W-:Y:S02]  /*19d90*/  STG.E.U16 desc[UR60][R10.64], R13 ;  /* 0x0000000d0a007986 */ /* 0x0005e4000c10153c */
[----:B--2---:R-:W-:Y:S02]  /*19da0*/  LEA.HI.X.SX32 R13, R2, R19, 0x1, P1 ;  /* 0x00000013020d7211 */ /* 0x004fe400008f0eff */
[----:B------:R-:W-:Y:S02]  /*19db0*/  LEA R2, R51, R0, 0x1 ;  /* 0x0000000033027211 */ /* 0x000fe400078e08ff */
[----:B------:R-:W-:-:S03]  /*19dc0*/  LEA R4, P1, R0, R3, 0x1 ;  /* 0x0000000300047211 */ /* 0x000fc600078208ff */
[----:B---3--:R-:W-:Y:S01]  /*19dd0*/  IMAD R14, R45, 0x2, R2 ;  /* 0x000000022d0e7824 */ /* 0x008fe200078e0202 */
[----:B------:R-:W-:Y:S01]  /*19de0*/  LEA.HI.X.SX32 R5, R0, R19, 0x1, P1 ;  /* 0x0000001300057211 */ /* 0x000fe200008f0eff */
[----:B------:R-:W2:Y:S03]  /*19df0*/  LDC R45, c[0x0][0x278] ;  /* 0x00009e00ff2d7b82 */ /* 0x000ea60000000800 */
[C---:B------:R-:W-:Y:S02]  /*19e00*/  LEA R6, P1, R14.reuse, R3, 0x1 ;  /* 0x000000030e067211 */ /* 0x040fe400078208ff */
[----:B------:R-:W-:Y:S02]  /*19e10*/  PRMT R46, R131, 0x7632, R46 ;  /* 0x00007632832e7816 */ /* 0x000fe4000000002e */
[----:B------:R-:W-:Y:S01]  /*19e20*/  LEA.HI.X.SX32 R7, R14, R19, 0x1, P1 ;  /* 0x000000130e077211 */ /* 0x000fe200008f0eff */
[----:B----4-:R-:W-:-:S02]  /*19e30*/  IMAD R14, R47, 0x2, R14 ;  /* 0x000000022f0e7824 */ /* 0x010fc400078e020e */
[----:B------:R-:W3:Y:S01]  /*19e40*/  LDC R47, c[0x0][0x278] ;  /* 0x00009e00ff2f7b82 */ /* 0x000ee20000000800 */
[----:B------:R4:W-:Y:S01]  /*19e50*/  STG.E.U16 desc[UR60][R12.64], R46 ;  /* 0x0000002e0c007986 */ /* 0x0009e2000c10153c */
[-C--:B------:R-:W-:Y:S01]  /*19e60*/  LEA R8, P3, R2, R3.reuse, 0x1 ;  /* 0x0000000302087211 */ /* 0x080fe200078608ff */
[----:B0-----:R-:W-:Y:S01]  /*19e70*/  IMAD R0, R15, 0x2, R14 ;  /* 0x000000020f007824 */ /* 0x001fe200078e020e */
[----:B------:R-:W-:Y:S01]  /*19e80*/  LEA R10, P1, R14, R3, 0x1 ;  /* 0x000000030e0a7211 */ /* 0x000fe200078208ff */
[----:B------:R0:W-:Y:S01]  /*19e90*/  STG.E.U16 desc[UR60][R4.64], R132 ;  /* 0x0000008404007986 */ /* 0x0001e2000c10153c */
[-C--:B------:R-:W-:Y:S02]  /*19ea0*/  LEA.HI.X.SX32 R9, R2, R19.reuse, 0x1, P3 ;  /* 0x0000001302097211 */ /* 0x080fe400018f0eff */
[----:B------:R-:W5:Y:S01]  /*19eb0*/  LDC R15, c[0x0][0x278] ;  /* 0x00009e00ff0f7b82 */ /* 0x000f620000000800 */
[----:B------:R-:W-:-:S07]  /*19ec0*/  LEA.HI.X.SX32 R11, R14, R19, 0x1, P1 ;  /* 0x000000130e0b7211 */ /* 0x000fce00008f0eff */
[----:B----4-:R-:W4:Y:S01]  /*19ed0*/  LDC R13, c[0x0][0x278] ;  /* 0x00009e00ff0d7b82 */ /* 0x010f220000000800 */
[----:B-1----:R-:W-:Y:S01]  /*19ee0*/  IMAD R2, R49, 0x2, R0 ;  /* 0x0000000231027824 */ /* 0x002fe200078e0200 */
[C---:B0-----:R-:W-:Y:S01]  /*19ef0*/  LEA R4, P1, R0.reuse, R3, 0x1 ;  /* 0x0000000300047211 */ /* 0x041fe200078208ff */
[----:B------:R0:W-:Y:S05]  /*19f00*/  STG.E.U16 desc[UR60][R8.64], R133 ;  /* 0x0000008508007986 */ /* 0x0001ea000c10153c */
[----:B------:R-:W1:Y:S01]  /*19f10*/  LDC R49, c[0x0][0x278] ;  /* 0x00009e00ff317b82 */ /* 0x000e620000000800 */
[----:B------:R3:W-:Y:S01]  /*19f20*/  STG.E.U16 desc[UR60][R6.64], R134 ;  /* 0x0000008606007986 */ /* 0x0007e2000c10153c */
[----:B------:R-:W-:Y:S01]  /*19f30*/  LEA.HI.X.SX32 R5, R0, R19, 0x1, P1 ;  /* 0x0000001300057211 */ /* 0x000fe200008f0eff */
[----:B--2---:R-:W-:Y:S01]  /*19f40*/  IMAD R0, R45, 0x2, R2 ;  /* 0x000000022d007824 */ /* 0x004fe200078e0202 */
[----:B0-----:R-:W-:-:S04]  /*19f50*/  PRMT R9, R132, 0x7632, R9 ;  /* 0x0000763284097816 */ /* 0x001fc80000000009 */
[----:B------:R-:W0:Y:S01]  /*19f60*/  LDC R45, c[0x0][0x278] ;  /* 0x00009e00ff2d7b82 */ /* 0x000e220000000800 */
[C---:B---3--:R-:W-:Y:S01]  /*19f70*/  LEA R6, P1, R2.reuse, R3, 0x1 ;  /* 0x0000000302067211 */ /* 0x048fe200078208ff */
[----:B------:R-:W-:Y:S03]  /*19f80*/  STG.E.U16 desc[UR60][R10.64], R135 ;  /* 0x000000870a007986 */ /* 0x000fe6000c10153c */
[----:B------:R-:W-:Y:S02]  /*19f90*/  LEA.HI.X.SX32 R7, R2, R19, 0x1, P1 ;  /* 0x0000001302077211 */ /* 0x000fe400008f0eff */
[----:B------:R-:W-:Y:S02]  /*19fa0*/  LEA R8, P1, R0, R3, 0x1 ;  /* 0x0000000300087211 */ /* 0x000fe400078208ff */
[----:B------:R-:W-:Y:S01]  /*19fb0*/  LEA R2, R47, R0, 0x1 ;  /* 0x000000002f027211 */ /* 0x000fe200078e08ff */
[----:B------:R2:W-:Y:S01]  /*19fc0*/  STG.E.U16 desc[UR60][R4.64], R9 ;  /* 0x0000000904007986 */ /* 0x0005e2000c10153c */
[----:B------:R-:W3:Y:S01]  /*19fd0*/  LDC R47, c[0x0][0x278] ;  /* 0x00009e00ff2f7b82 */ /* 0x000ee20000000800 */
[----:B------:R-:W-:-:S02]  /*19fe0*/  PRMT R44, R133, 0x7632, R44 ;  /* 0x00007632852c7816 */ /* 0x000fc4000000002c */
[----:B--2---:R-:W-:Y:S01]  /*19ff0*/  LEA.HI.X.SX32 R9, R0, R19, 0x1, P1 ;  /* 0x0000001300097211 */ /* 0x004fe200008f0eff */
[----:B----4-:R-:W-:Y:S01]  /*1a000*/  IMAD R0, R13, 0x2, R2 ;  /* 0x000000020d007824 */ /* 0x010fe200078e0202 */
[----:B------:R-:W-:-:S04]  /*1a010*/  LEA R12, P1, R2, R3, 0x1 ;  /* 0x00000003020c7211 */ /* 0x000fc800078208ff */
[----:B------:R-:W-:Y:S01]  /*1a020*/  LEA.HI.X.SX32 R13, R2, R19, 0x1, P1 ;  /* 0x00000013020d7211 */ /* 0x000fe200008f0eff */
[----:B-----5:R-:W-:Y:S01]  /*1a030*/  IMAD R2, R15, 0x2, R0 ;  /* 0x000000020f027824 */ /* 0x020fe200078e0200 */
[C---:B------:R-:W-:Y:S01]  /*1a040*/  LEA R4, P1, R0.reuse, R3, 0x1 ;  /* 0x0000000300047211 */ /* 0x040fe200078208ff */
[----:B------:R-:W2:Y:S02]  /*1a050*/  LDC R15, c[0x0][0x278] ;  /* 0x00009e00ff0f7b82 */ /* 0x000ea40000000800 */
[----:B-1----:R-:W-:Y:S01]  /*1a060*/  IMAD R14, R49, 0x2, R2 ;  /* 0x00000002310e7824 */ /* 0x002fe200078e0202 */
[----:B------:R1:W-:Y:S01]  /*1a070*/  STG.E.U16 desc[UR60][R6.64], R44 ;  /* 0x0000002c06007986 */ /* 0x0003e2000c10153c */
[----:B------:R-:W-:-:S04]  /*1a080*/  LEA.HI.X.SX32 R5, R0, R19, 0x1, P1 ;  /* 0x0000001300057211 */ /* 0x000fc800008f0eff */
[----:B------:R-:W4:Y:S01]  /*1a090*/  LDC R49, c[0x0][0x278] ;  /* 0x00009e00ff317b82 */ /* 0x000f220000000800 */
[----:B------:R-:W-:Y:S02]  /*1a0a0*/  PRMT R46, R134, 0x7632, R46 ;  /* 0x00007632862e7816 */ /* 0x000fe4000000002e */
[C---:B-1----:R-:W-:Y:S02]  /*1a0b0*/  LEA R6, P1, R14.reuse, R3, 0x1 ;  /* 0x000000030e067211 */ /* 0x042fe400078208ff */
        /* <DEDUP_REMOVED lines=10> */
[----:B-1----:R-:W-:-:S05]  /*1a160*/  LEA R8, P1, R14, R3, 0x1 ;  /* 0x000000030e087211 */ /* 0x002fca00078208ff */
[----:B-----5:R-:W1:Y:S01]  /*1a170*/  LDC R13, c[0x0][0x278] ;  /* 0x00009e00ff0d7b82 */ /* 0x020e620000000800 */
[----:B------:R5:W-:Y:S01]  /*1a180*/  STG.E.U16 desc[UR60][R4.64], R124 ;  /* 0x0000007c04007986 */ /* 0x000be2000c10153c */
[----:B------:R-:W-:Y:S02]  /*1a190*/  LEA.HI.X.SX32 R9, R14, R19, 0x1, P1 ;  /* 0x000000130e097211 */ /* 0x000fe400008f0eff */
[----:B--2---:R-:W-:Y:S01]  /*1a1a0*/  LEA R2, R15, R0, 0x1 ;  /* 0x000000000f027211 */ /* 0x004fe200078e08ff */
[----:B------:R2:W-:Y:S03]  /*1a1b0*/  STG.E.U16 desc[UR60][R10.64], R125 ;  /* 0x0000007d0a007986 */ /* 0x0005e6000c10153c */
[----:B------:R-:W3:Y:S01]  /*1a1c0*/  LDC R15, c[0x0][0x278] ;  /* 0x00009e00ff0f7b82 */ /* 0x000ee20000000800 */
[----:B------:R2:W-:Y:S01]  /*1a1d0*/  STG.E.U16 desc[UR60][R6.64], R126 ;  /* 0x0000007e06007986 */ /* 0x0005e2000c10153c */
[----:B-----5:R-:W-:-:S04]  /*1a1e0*/  LEA R4, P1, R0, R3, 0x1 ;  /* 0x0000000300047211 */ /* 0x020fc800078208ff */
[----:B------:R-:W-:Y:S01]  /*1a1f0*/  LEA.HI.X.SX32 R5, R0, R19, 0x1, P1 ;  /* 0x0000001300057211 */ /* 0x000fe200008f0eff */
[----:B----4-:R-:W-:Y:S01]  /*1a200*/  IMAD R0, R49, 0x2, R2 ;  /* 0x0000000231007824 */ /* 0x010fe200078e0202 */
[----:B--2---:R-:W-:Y:S01]  /*1a210*/  PRMT R11, R124, 0x7632, R11 ;  /* 0x000076327c0b7816 */ /* 0x004fe2000000000b */
[----:B------:R-:W2:Y:S01]  /*1a220*/  LDC R49, c[0x0][0x278] ;  /* 0x00009e00ff317b82 */ /* 0x000ea20000000800 */
        /* <DEDUP_REMOVED lines=9> */
[----:B-1----:R-:W-:Y:S01]  /*1a2c0*/  IMAD R0, R13, 0x2, R2 ;  /* 0x000000020d007824 */ /* 0x002fe200078e0202 */
        /* <DEDUP_REMOVED lines=10> */
[C---:B-1----:R-:W-:Y:S02]  /*1a370*/  LEA R6, P1, R14.reuse, R3, 0x1 ;  /* 0x000000030e067211 */ /* 0x042fe400078208ff */
[----:B------:R-:W-:Y:S02]  /*1a380*/  PRMT R48, R127, 0x7632, R48 ;  /* 0x000076327f307816 */ /* 0x000fe40000000030 */
[----:B------:R-:W-:Y:S02]  /*1a390*/  LEA.HI.X.SX32 R7, R14, R19, 0x1, P1 ;  /* 0x000000130e077211 */ /* 0x000fe400008f0eff */
[----:B--2---:R-:W-:Y:S02]  /*1a3a0*/  LEA R14, R49, R14, 0x1 ;  /* 0x0000000e310e7211 */ /* 0x004fe400078e08ff */
        /* <DEDUP_REMOVED lines=41> */
[-C--:B--2---:R-:W-:Y:S02]  /*1a640*/  LEA R6, P1, R14, R3.reuse, 0x1 ;  /* 0x000000030e067211 */ /* 0x084fe400078208ff */
[----:B------:R-:W-:Y:S02]  /*1a650*/  LEA R10, P3, R2, R3, 0x1 ;  /* 0x00000003020a7211 */ /* 0x000fe400078608ff */
[----:B------:R-:W-:Y:S01]  /*1a660*/  LEA.HI.X.SX32 R7, R14, R19, 0x1, P1 ;  /* 0x000000130e077211 */ /* 0x000fe200008f0eff */
[----:B0-----:R-:W-:-:S02]  /*1a670*/  IMAD R14, R15, 0x2, R14 ;  /* 0x000000020f0e7824 */ /* 0x001fc400078e020e */
[----:B------:R-:W0:Y:S01]  /*1a680*/  LDC R15, c[0x0][0x278] ;  /* 0x00009e00ff0f7b82 */ /* 0x000e220000000800 */
[----:B------:R2:W-:Y:S01]  /*1a690*/  STG.E.U16 desc[UR60][R8.64], R46 ;  /* 0x0000002e08007986 */ /* 0x0005e2000c10153c */
[----:B------:R-:W-:-:S03]  /*1a6a0*/  LEA.HI.X.SX32 R11, R2, R19, 0x1, P3 ;  /* 0x00000013020b7211 */ /* 0x000fc600018f0eff */
[----:B------:R5:W-:Y:S01]  /*1a6b0*/  STG.E.U16 desc[UR60][R12.64], R48 ;  /* 0x000000300c007986 */ /* 0x000be2000c10153c */
[----:B------:R-:W-:Y:S01]  /*1a6c0*/  PRMT R44, R21, 0x7632, R44 ;  /* 0x00007632152c7816 */ /* 0x000fe2000000002c */
[----:B---3--:R-:W-:Y:S02]  /*1a6d0*/  IMAD R0, R49, 0x2, R14 ;  /* 0x0000000231007824 */ /* 0x008fe400078e020e */
[----:B------:R3:W-:Y:S04]  /*1a6e0*/  STG.E.U16 desc[UR60][R4.64], R20 ;  /* 0x0000001404007986 */ /* 0x0007e8000c10153c */
[----:B------:R3:W-:Y:S01]  /*1a6f0*/  STG.E.U16 desc[UR60][R10.64], R21 ;  /* 0x000000150a007986 */ /* 0x0007e2000c10153c */
[C---:B--2---:R-:W-:Y:S01]  /*1a700*/  LEA R8, P1, R14.reuse, R3, 0x1 ;  /* 0x000000030e087211 */ /* 0x044fe200078208ff */
[----:B-----5:R-:W2:Y:S03]  /*1a710*/  LDC R13, c[0x0][0x278] ;  /* 0x00009e00ff0d7b82 */ /* 0x020ea60000000800 */
[----:B------:R-:W-:Y:S01]  /*1a720*/  LEA.HI.X.SX32 R9, R14, R19, 0x1, P1 ;  /* 0x000000130e097211 */ /* 0x000fe200008f0eff */
[----:B-1----:R-:W-:Y:S01]  /*1a730*/  IMAD R2, R45, 0x2, R0 ;  /* 0x000000022d027824 */ /* 0x002fe200078e0200 */
[----:B---3--:R-:W-:-:S03]  /*1a740*/  LEA R4, P1, R0, R3, 0x1 ;  /* 0x0000000300047211 */ /* 0x008fc600078208ff */
[----:B------:R-:W1:Y:S01]  /*1a750*/  LDC R21, c[0x0][0x278] ;  /* 0x00009e00ff157b82 */ /* 0x000e620000000800 */
[----:B------:R3:W-:Y:S01]  /*1a760*/  STG.E.U16 desc[UR60][R6.64], R22 ;  /* 0x0000001606007986 */ /* 0x0007e2000c10153c */
[----:B------:R-:W-:Y:S01]  /*1a770*/  LEA.HI.X.SX32 R5, R0, R19, 0x1, P1 ;  /* 0x0000001300057211 */ /* 0x000fe200008f0eff */
[----:B----4-:R-:W-:-:S05]  /*1a780*/  IMAD R0, R47, 0x2, R2 ;  /* 0x000000022f007824 */ /* 0x010fca00078e0202 */
[----:B------:R-:W4:Y:S01]  /*1a790*/  LDC R45, c[0x0][0x278] ;  /* 0x00009e00ff2d7b82 */ /* 0x000f220000000800 */
[----:B------:R-:W-:Y:S02]  /*1a7a0*/  PRMT R11, R20, 0x7632, R11 ;  /* 0x00007632140b7816 */ /* 0x000fe4000000000b */
[C---:B---3--:R-:W-:Y:S01]  /*1a7b0*/  LEA R6, P1, R2.reuse, R3, 0x1 ;  /* 0x0000000302067211 */ /* 0x048fe200078208ff */
[----:B------:R-:W-:Y:S04]  /*1a7c0*/  STG.E.U16 desc[UR60][R8.64], R23 ;  /* 0x0000001708007986 */ /* 0x000fe8000c10153c */
[----:B------:R-:W3:Y:S01]  /*1a7d0*/  LDC R47, c[0x0][0x278] ;  /* 0x00009e00ff2f7b82 */ /* 0x000ee20000000800 */
[----:B------:R-:W-:Y:S02]  /*1a7e0*/  LEA.HI.X.SX32 R7, R2, R19, 0x1, P1 ;  /* 0x0000001302077211 */ /* 0x000fe400008f0eff */
[----:B------:R-:W-:-:S02]  /*1a7f0*/  LEA R10, P1, R0, R3, 0x1 ;  /* 0x00000003000a7211 */ /* 0x000fc400078208ff */
[----:B0-----:R-:W-:Y:S01]  /*1a800*/  LEA R2, R15, R0, 0x1 ;  /* 0x000000000f027211 */ /* 0x001fe200078e08ff */
[----:B------:R0:W-:Y:S02]  /*1a810*/  STG.E.U16 desc[UR60][R4.64], R11 ;  /* 0x0000000b04007986 */ /* 0x0001e4000c10153c */
[----:B------:R-:W5:Y:S01]  /*1a820*/  LDC R15, c[0x0][0x278] ;  /* 0x00009e00ff0f7b82 */ /* 0x000f620000000800 */
[----:B0-----:R-:W-:Y:S01]  /*1a830*/  LEA.HI.X.SX32 R11, R0, R19, 0x1, P1 ;  /* 0x00000013000b7211 */ /* 0x001fe200008f0eff */
[----:B--2---:R-:W-:Y:S01]  /*1a840*/  IMAD R0, R13, 0x2, R2 ;  /* 0x000000020d007824 */ /* 0x004fe200078e0202 */
[----:B------:R-:W-:-:S04]  /*1a850*/  LEA R12, P1, R2, R3, 0x1 ;  /* 0x00000003020c7211 */ /* 0x000fc800078208ff */
[----:B------:R-:W-:Y:S01]  /*1a860*/  LEA.HI.X.SX32 R13, R2, R19, 0x1, P1 ;  /* 0x00000013020d7211 */ /* 0x000fe200008f0eff */
[----:B-1----:R-:W-:Y:S02]  /*1a870*/  IMAD R2, R21, 0x2, R0 ;  /* 0x0000000215027824 */ /* 0x002fe400078e0200 */
[----:B------:R-:W0:Y:S01]  /*1a880*/  LDC R21, c[0x0][0x278] ;  /* 0x00009e00ff157b82 */ /* 0x000e220000000800 */
[----:B------:R-:W-:Y:S01]  /*1a890*/  PRMT R20, R22, 0x7632, R20 ;  /* 0x0000763216147816 */ /* 0x000fe20000000014 */
[----:B----4-:R-:W-:Y:S01]  /*1a8a0*/  IMAD R14, R45, 0x2, R2 ;  /* 0x000000022d0e7824 */ /* 0x010fe200078e0202 */
[----:B------:R-:W-:Y:S02]  /*1a8b0*/  PRMT R22, R23, 0x7632, R22 ;  /* 0x0000763217167816 */ /* 0x000fe40000000016 */
[----:B------:R-:W-:-:S03]  /*1a8c0*/  LEA R4, P1, R0, R3, 0x1 ;  /* 0x0000000300047211 */ /* 0x000fc600078208ff */
[----:B------:R-:W1:Y:S01]  /*1a8d0*/  LDC R23, c[0x0][0x278] ;  /* 0x00009e00ff177b82 */ /* 0x000e620000000800 */
[----:B------:R2:W-:Y:S01]  /*1a8e0*/  STG.E.U16 desc[UR60][R6.64], R44 ;  /* 0x0000002c06007986 */ /* 0x0005e2000c10153c */
[----:B------:R-:W-:-:S06]  /*1a8f0*/  LEA.HI.X.SX32 R5, R0, R19, 0x1, P1 ;  /* 0x0000001300057211 */ /* 0x000fcc00008f0eff */
[----:B------:R-:W4:Y:S01]  /*1a900*/  LDC R45, c[0x0][0x278] ;  /* 0x00009e00ff2d7b82 */ /* 0x000f220000000800 */
[C---:B--2---:R-:W-:Y:S01]  /*1a910*/  LEA R6, P1, R14.reuse, R3, 0x1 ;  /* 0x000000030e067211 */ /* 0x044fe200078208ff */
[----:B------:R2:W-:Y:S03]  /*1a920*/  STG.E.U16 desc[UR60][R10.64], R20 ;  /* 0x000000140a007986 */ /* 0x0005e6000c10153c */
[----:B------:R-:W-:Y:S01]  /*1a930*/  LEA.HI.X.SX32 R7, R14, R19, 0x1, P1 ;  /* 0x000000130e077211 */ /* 0x000fe200008f0eff */
[----:B---3--:R-:W-:Y:S01]  /*1a940*/  IMAD R14, R47, 0x2, R14 ;  /* 0x000000022f0e7824 */ /* 0x008fe200078e020e */
[----:B------:R3:W-:Y:S01]  /*1a950*/  STG.E.U16 desc[UR60][R12.64], R22 ;  /* 0x000000160c007986 */ /* 0x0007e2000c10153c */
[----:B------:R-:W-:Y:S02]  /*1a960*/  LEA R8, P3, R2, R3, 0x1 ;  /* 0x0000000302087211 */ /* 0x000fe400078608ff */
[----:B-----5:R-:W-:-:S02]  /*1a970*/  IMAD R0, R15, 0x2, R14 ;  /* 0x000000020f007824 */ /* 0x020fc400078e020e */
[----:B------:R-:W5:Y:S01]  /*1a980*/  LDC R15, c[0x0][0x278] ;  /* 0x00009e00ff0f7b82 */ /* 0x000f620000000800 */
[----:B--2---:R-:W-:-:S07]  /*1a990*/  LEA R10, P1, R14, R3, 0x1 ;  /* 0x000000030e0a7211 */ /* 0x004fce00078208ff */
[----:B---3--:R-:W2:Y:S01]  /*1a9a0*/  LDC R13, c[0x0][0x278] ;  /* 0x00009e00ff0d7b82 */ /* 0x008ea20000000800 */
[-C--:B------:R-:W-:Y:S01]  /*1a9b0*/  LEA.HI.X.SX32 R9, R2, R19.reuse, 0x1, P3 ;  /* 0x0000001302097211 */ /* 0x080fe200018f0eff */
[----:B------:R3:W-:Y:S01]  /*1a9c0*/  STG.E.U16 desc[UR60][R4.64], R24 ;  /* 0x0000001804007986 */ /* 0x0007e2000c10153c */
[----:B------:R-:W-:Y:S02]  /*1a9d0*/  LEA.HI.X.SX32 R11, R14, R19, 0x1, P1 ;  /* 0x000000130e0b7211 */ /* 0x000fe400008f0eff */
[----:B0-----:R-:W-:-:S03]  /*1a9e0*/  LEA R2, R21, R0, 0x1 ;  /* 0x0000000015027211 */ /* 0x001fc600078e08ff */
[----:B------:R-:W0:Y:S01]  /*1a9f0*/  LDC R21, c[0x0][0x278] ;  /* 0x00009e00ff157b82 */ /* 0x000e220000000800 */
[----:B------:R1:W-:Y:S01]  /*1aa00*/  STG.E.U16 desc[UR60][R8.64], R25 ;  /* 0x0000001908007986 */ /* 0x0003e2000c10153c */
[----:B---3--:R-:W-:-:S03]  /*1aa10*/  LEA R4, P1, R0, R3, 0x1 ;  /* 0x0000000300047211 */ /* 0x008fc600078208ff */
[----:B------:R3:W-:Y:S01]  /*1aa20*/  STG.E.U16 desc[UR60][R6.64], R26 ;  /* 0x0000001a06007986 */ /* 0x0007e2000c10153c */
[----:B------:R-:W-:Y:S01]  /*1aa30*/  LEA.HI.X.SX32 R5, R0, R19, 0x1, P1 ;  /* 0x0000001300057211 */ /* 0x000fe200008f0eff */
[----:B-1----:R-:W-:Y:S01]  /*1aa40*/  IMAD R0, R23, 0x2, R2 ;  /* 0x0000000217007824 */ /* 0x002fe200078e0202 */
[----:B------:R-:W-:Y:S01]  /*1aa50*/  PRMT R9, R24, 0x7632, R9 ;  /* 0x0000763218097816 */ /* 0x000fe20000000009 */
[----:B------:R-:W1:Y:S01]  /*1aa60*/  LDC R23, c[0x0][0x278] ;  /* 0x00009e00ff177b82 */ /* 0x000e620000000800 */
[C---:B---3--:R-:W-:Y:S01]  /*1aa70*/  LEA R6, P1, R2.reuse, R3, 0x1 ;  /* 0x0000000302067211 */ /* 0x048fe200078208ff */
[----:B------:R-:W-:Y:S03]  /*1aa80*/  STG.E.U16 desc[UR60][R10.64], R27 ;  /* 0x0000001b0a007986 */ /* 0x000fe6000c10153c */
[----:B------:R-:W-:Y:S01]  /*1aa90*/  LEA.HI.X.SX32 R7, R2, R19, 0x1, P1 ;  /* 0x0000001302077211 */ /* 0x000fe200008f0eff */
[----:B----4-:R-:W-:Y:S01]  /*1aaa0*/  IMAD R2, R45, 0x2, R0 ;  /* 0x000000022d027824 */ /* 0x010fe200078e0200 */
[----:B------:R-:W-:Y:S01]  /*1aab0*/  LEA R8, P1, R0, R3, 0x1 ;  /* 0x0000000300087211 */ /* 0x000fe200078208ff */
[----:B------:R3:W-:Y:S01]  /*1aac0*/  STG.E.U16 desc[UR60][R4.64], R9 ;  /* 0x0000000904007986 */ /* 0x0007e2000c10153c */
[----:B------:R-:W-:-:S02]  /*1aad0*/  PRMT R20, R25, 0x7632, R20 ;  /* 0x0000763219147816 */ /* 0x000fc40000000014 */
[----:B------:R-:W4:Y:S01]  /*1aae0*/  LDC R25, c[0x0][0x278] ;  /* 0x00009e00ff197b82 */ /* 0x000f220000000800 */
[----:B---3--:R-:W-:Y:S01]  /*1aaf0*/  LEA.HI.X.SX32 R9, R0, R19, 0x1, P1 ;  /* 0x0000001300097211 */ /* 0x008fe200008f0eff */
[----:B--2---:R-:W-:Y:S01]  /*1ab00*/  IMAD R0, R13, 0x2, R2 ;  /* 0x000000020d007824 */ /* 0x004fe200078e0202 */
[----:B------:R-:W-:-:S04]  /*1ab10*/  LEA R12, P1, R2, R3, 0x1 ;  /* 0x00000003020c7211 */ /* 0x000fc800078208ff */
[----:B------:R-:W-:Y:S01]  /*1ab20*/  LEA.HI.X.SX32 R13, R2, R19, 0x1, P1 ;  /* 0x00000013020d7211 */ /* 0x000fe200008f0eff */
[----:B-----5:R-:W-:Y:S01]  /*1ab30*/  IMAD R2, R15, 0x2, R0 ;  /* 0x000000020f027824 */ /* 0x020fe200078e0200 */
[C---:B------:R-:W-:Y:S01]  /*1ab40*/  LEA R4, P1, R0.reuse, R3, 0x1 ;  /* 0x0000000300047211 */ /* 0x040fe200078208ff */
[----:B------:R-:W2:Y:S02]  /*1ab50*/  LDC R15, c[0x0][0x278] ;  /* 0x00009e00ff0f7b82 */ /* 0x000ea40000000800 */
[----:B0-----:R-:W-:Y:S01]  /*1ab60*/  IMAD R14, R21, 0x2, R2 ;  /* 0x00000002150e7824 */ /* 0x001fe200078e0202 */
[----:B------:R0:W-:Y:S01]  /*1ab70*/  STG.E.U16 desc[UR60][R6.64], R20 ;  /* 0x0000001406007986 */ /* 0x0001e2000c10153c */
[----:B------:R-:W-:-:S04]  /*1ab80*/  LEA.HI.X.SX32 R5, R0, R19, 0x1, P1 ;  /* 0x0000001300057211 */ /* 0x000fc800008f0eff */
[----:B------:R-:W3:Y:S01]  /*1ab90*/  LDC R21, c[0x0][0x278] ;  /* 0x00009e00ff157b82 */ /* 0x000ee20000000800 */
[----:B------:R-:W-:Y:S02]  /*1aba0*/  PRMT R22, R26, 0x7632, R22 ;  /* 0x000076321a167816 */ /* 0x000fe40000000016 */
[C---:B0-----:R-:W-:Y:S02]  /*1abb0*/  LEA R6, P1, R14.reuse, R3, 0x1 ;  /* 0x000000030e067211 */ /* 0x041fe400078208ff */
[----:B------:R-:W-:Y:S02]  /*1abc0*/  PRMT R24, R27, 0x7632, R24 ;  /* 0x000076321b187816 */ /* 0x000fe40000000018 */
[----:B------:R-:W-:Y:S01]  /*1abd0*/  LEA.HI.X.SX32 R7, R14, R19, 0x1, P1 ;  /* 0x000000130e077211 */ /* 0x000fe200008f0eff */
[----:B------:R0:W-:Y:S01]  /*1abe0*/  STG.E.U16 desc[UR60][R8.64], R22 ;  /* 0x0000001608007986 */ /* 0x0001e2000c10153c */
[----:B-1----:R-:W-:Y:S01]  /*1abf0*/  LEA R14, R23, R14, 0x1 ;  /* 0x0000000e170e7211 */ /* 0x002fe200078e08ff */
[----:B------:R-:W1:Y:S02]  /*1ac00*/  LDC R27, c[0x0][0x278] ;  /* 0x00009e00ff1b7b82 */ /* 0x000e640000000800 */
[----:B------:R5:W-:Y:S06]  /*1ac10*/  STG.E.U16 desc[UR60][R12.64], R24 ;  /* 0x000000180c007986 */ /* 0x000bec000c10153c */
[----:B------:R-:W1:Y:S01]  /*1ac20*/  LDC R23, c[0x0][0x278] ;  /* 0x00009e00ff177b82 */ /* 0x000e620000000800 */
[-C--:B------:R-:W-:Y:S01]  /*1ac30*/  LEA R10, P3, R2, R3.reuse, 0x1 ;  /* 0x00000003020a7211 */ /* 0x080fe200078608ff */
[----:B----4-:R-:W-:Y:S01]  /*1ac40*/  IMAD R0, R25, 0x2, R14 ;  /* 0x0000000219007824 */ /* 0x010fe200078e020e */
[----:B0-----:R-:W-:-:S05]  /*1ac50*/  LEA R8, P1, R14, R3, 0x1 ;  /* 0x000000030e087211 */ /* 0x001fca00078208ff */
[----:B-----5:R-:W0:Y:S01]  /*1ac60*/  LDC R13, c[0x0][0x278] ;  /* 0x00009e00ff0d7b82 */ /* 0x020e220000000800 */
[-C--:B------:R-:W-:Y:S01]  /*1ac70*/  LEA.HI.X.SX32 R11, R2, R19.reuse, 0x1, P3 ;  /* 0x00000013020b7211 */ /* 0x080fe200018f0eff */
[----:B------:R4:W-:Y:S01]  /*1ac80*/  STG.E.U16 desc[UR60][R4.64], R28 ;  /* 0x0000001c04007986 */ /* 0x0009e2000c10153c */
[----:B------:R-:W-:Y:S01]  /*1ac90*/  LEA.HI.X.SX32 R9, R14, R19, 0x1, P1 ;  /* 0x000000130e097211 */ /* 0x000fe200008f0eff */
[----:B--2---:R-:W-:-:S04]  /*1aca0*/  IMAD R2, R15, 0x2, R0 ;  /* 0x000000020f027824 */ /* 0x004fc800078e0200 */
[----:B------:R-:W2:Y:S01]  /*1acb0*/  LDC R25, c[0x0][0x278] ;  /* 0x00009e00ff197b82 */ /* 0x000ea20000000800 */
[----:B------:R5:W-:Y:S01]  /*1acc0*/  STG.E.U16 desc[UR60][R10.64], R29 ;  /* 0x0000001d0a007986 */ /* 0x000be2000c10153c */
[----:B----4-:R-:W-:-:S06]  /*1acd0*/  LEA R4, P1, R0, R3, 0x1 ;  /* 0x0000000300047211 */ /* 0x010fcc00078208ff */
[----:B------:R-:W4:Y:S01]  /*1ace0*/  LDC R15, c[0x0][0x278] ;  /* 0x00009e00ff0f7b82 */ /* 0x000f220000000800 */
[----:B------:R1:W-:Y:S01]  /*1acf0*/  STG.E.U16 desc[UR60][R6.64], R30 ;  /* 0x0000001e06007986 */ /* 0x0003e2000c10153c */
[----:B------:R-:W-:Y:S01]  /*1ad00*/  LEA.HI.X.SX32 R5, R0, R19, 0x1, P1 ;  /* 0x0000001300057211 */ /* 0x000fe200008f0eff */
[----:B---3--:R-:W-:Y:S01]  /*1ad10*/  IMAD R0, R21, 0x2, R2 ;  /* 0x0000000215007824 */ /* 0x008fe200078e0202 */
[----:B-----5:R-:W-:Y:S01]  /*1ad20*/  PRMT R11, R28, 0x7632, R11 ;  /* 0x000076321c0b7816 */ /* 0x020fe2000000000b */
[----:B------:R-:W-:Y:S03]  /*1ad30*/  STG.E.U16 desc[UR60][R8.64], R31 ;  /* 0x0000001f08007986 */ /* 0x000fe6000c10153c */
[----:B------:R-:W3:Y:S01]  /*1ad40*/  LDC R21, c[0x0][0x278] ;  /* 0x00009e00ff157b82 */ /* 0x000ee20000000800 */
[----:B-1----:R-:W-:-:S04]  /*1ad50*/  LEA R6, P1, R2, R3, 0x1 ;  /* 0x0000000302067211 */ /* 0x002fc800078208ff */
[----:B------:R-:W-:Y:S01]  /*1ad60*/  LEA.HI.X.SX32 R7, R2, R19, 0x1, P1 ;  /* 0x0000001302077211 */ /* 0x000fe200008f0eff */
[----:B------:R-:W-:Y:S01]  /*1ad70*/  IMAD R2, R23, 0x2, R0 ;  /* 0x0000000217027824 */ /* 0x000fe200078e0200 */
[C---:B------:R-:W-:Y:S01]  /*1ad80*/  LEA R10, P1, R0.reuse, R3, 0x1 ;  /* 0x00000003000a7211 */ /* 0x040fe200078208ff */
[----:B------:R1:W-:Y:S01]  /*1ad90*/  STG.E.U16 desc[UR60][R4.64], R11 ;  /* 0x0000000b04007986 */ /* 0x0003e2000c10153c */
[----:B------:R-:W5:Y:S01]  /*1ada0*/  LDC R23, c[0x0][0x278] ;  /* 0x00009e00ff177b82 */ /* 0x000f620000000800 */
[----:B------:R-:W-:Y:S02]  /*1adb0*/  PRMT R20, R29, 0x7632, R20 ;  /* 0x000076321d147816 */ /* 0x000fe40000000014 */
[----:B-1----:R-:W-:Y:S01]  /*1adc0*/  LEA.HI.X.SX32 R11, R0, R19, 0x1, P1 ;  /* 0x00000013000b7211 */ /* 0x002fe200008f0eff */
[----:B0-----:R-:W-:Y:S01]  /*1add0*/  IMAD R0, R13, 0x2, R2 ;  /* 0x000000020d007824 */ /* 0x001fe200078e0202 */
[----:B------:R-:W-:-:S03]  /*1ade0*/  LEA R12, P1, R2, R3, 0x1 ;  /* 0x00000003020c7211 */ /* 0x000fc600078208ff */
[----:B------:R-:W0:Y:S01]  /*1adf0*/  LDC R29, c[0x0][0x278] ;  /* 0x00009e00ff1d7b82 */ /* 0x000e220000000800 */
[----:B------:R-:W-:Y:S02]  /*1ae00*/  LEA.HI.X.SX32 R13, R2, R19, 0x1, P1 ;  /* 0x00000013020d7211 */ /* 0x000fe400008f0eff */
[----:B--2---:R-:W-:Y:S02]  /*1ae10*/  LEA R2, R25, R0, 0x1 ;  /* 0x0000000019027211 */ /* 0x004fe400078e08ff */
[----:B------:R-:W-:-:S03]  /*1ae20*/  LEA R4, P1, R0, R3, 0x1 ;  /* 0x0000000300047211 */ /* 0x000fc600078208ff */
[----:B------:R-:W1:Y:S01]  /*1ae30*/  LDC R25, c[0x0][0x278] ;  /* 0x00009e00ff197b82 */ /* 0x000e620000000800 */
[----:B----4-:R-:W-:Y:S01]  /*1ae40*/  IMAD R14, R15, 0x2, R2 ;  /* 0x000000020f0e7824 */ /* 0x010fe200078e0202 */
[----:B------:R2:W-:Y:S01]  /*1ae50*/  STG.E.U16 desc[UR60][R6.64], R20 ;  /* 0x0000001406007986 */ /* 0x0005e2000c10153c */
[----:B------:R-:W-:-:S05]  /*1ae60*/  LEA.HI.X.SX32 R5, R0, R19, 0x1, P1 ;  /* 0x0000001300057211 */ /* 0x000fca00008f0eff */
[----:B------:R-:W4:Y:S01]  /*1ae70*/  LDC R15, c[0x0][0x278] ;  /* 0x00009e00ff0f7b82 */ /* 0x000f220000000800 */
[----:B------:R-:W-:Y:S02]  /*1ae80*/  PRMT R22, R30, 0x7632, R22 ;  /* 0x000076321e167816 */ /* 0x000fe40000000016 */
[C---:B--2---:R-:W-:Y:S02]  /*1ae90*/  LEA R6, P1, R14.reuse, R3, 0x1 ;  /* 0x000000030e067211 */ /* 0x044fe400078208ff */
[----:B------:R-:W-:Y:S02]  /*1aea0*/  PRMT R24, R31, 0x7632, R24 ;  /* 0x000076321f187816 */ /* 0x000fe40000000018 */
[----:B------:R-:W-:Y:S01]  /*1aeb0*/  LEA.HI.X.SX32 R7, R14, R19, 0x1, P1 ;  /* 0x000000130e077211 */ /* 0x000fe200008f0eff */
[----:B---3--:R-:W-:Y:S01]  /*1aec0*/  IMAD R14, R21, 0x2, R14 ;  /* 0x00000002150e7824 */ /* 0x008fe200078e020e */
[----:B------:R2:W-:Y:S01]  /*1aed0*/  STG.E.U16 desc[UR60][R10.64], R22 ;  /* 0x000000160a007986 */ /* 0x0005e2000c10153c */
[----:B------:R-:W3:Y:S03]  /*1aee0*/  LDC R21, c[0x0][0x278] ;  /* 0x00009e00ff157b82 */ /* 0x000ee60000000800 */
[----:B------:R0:W-:Y:S01]  /*1aef0*/  STG.E.U16 desc[UR60][R12.64], R24 ;  /* 0x000000180c007986 */ /* 0x0001e2000c10153c */
[----:B------:R-:W-:Y:S01]  /*1af00*/  LEA R8, P3, R2, R3, 0x1 ;  /* 0x0000000302087211 */ /* 0x000fe200078608ff */
[----:B-----5:R-:W-:-:S03]  /*1af10*/  IMAD R0, R23, 0x2, R14 ;  /* 0x0000000217007824 */ /* 0x020fc600078e020e */
[----:B------:R-:W5:Y:S01]  /*1af20*/  LDC R23, c[0x0][0x278] ;  /* 0x00009e00ff177b82 */ /* 0x000f620000000800 */
[----:B--2---:R-:W-:-:S07]  /*1af30*/  LEA R10, P1, R14, R3, 0x1 ;  /* 0x000000030e0a7211 */ /* 0x004fce00078208ff */
[----:B0-----:R-:W0:Y:S01]  /*1af40*/  LDC R13, c[0x0][0x278] ;  /* 0x00009e00ff0d7b82 */ /* 0x001e220000000800 */
[-C--:B------:R-:W-:Y:S01]  /*1af50*/  LEA.HI.X.SX32 R9, R2, R19.reuse, 0x1, P3 ;  /* 0x0000001302097211 */ /* 0x080fe200018f0eff */
[----:B------:R2:W-:Y:S01]  /*1af60*/  STG.E.U16 desc[UR60][R4.64], R32 ;  /* 0x0000002004007986 */ /* 0x0005e2000c10153c */
[----:B------:R-:W-:Y:S01]  /*1af70*/  LEA.HI.X.SX32 R11, R14, R19, 0x1, P1 ;  /* 0x000000130e0b7211 */ /* 0x000fe200008f0eff */
[----:B-1----:R-:W-:-:S04]  /*1af80*/  IMAD R2, R25, 0x2, R0 ;  /* 0x0000000219027824 */ /* 0x002fc800078e0200 */
[----:B------:R-:W1:Y:S01]  /*1af90*/  LDC R25, c[0x0][0x278] ;  /* 0x00009e00ff197b82 */ /* 0x000e620000000800 */
[----:B------:R4:W-:Y:S01]  /*1afa0*/  STG.E.U16 desc[UR60][R8.64], R33 ;  /* 0x0000002108007986 */ /* 0x0009e2000c10153c */
[----:B--2---:R-:W-:-:S03]  /*1afb0*/  LEA R4, P1, R0, R3, 0x1 ;  /* 0x0000000300047211 */ /* 0x004fc600078208ff */
[----:B------:R2:W-:Y:S01]  /*1afc0*/  STG.E.U16 desc[UR60][R6.64], R34 ;  /* 0x0000002206007986 */ /* 0x0005e2000c10153c */
[----:B------:R-:W-:Y:S02]  /*1afd0*/  PRMT R20, R33, 0x7632, R20 ;  /* 0x0000763221147816 */ /* 0x000fe40000000014 */
[----:B------:R-:W1:Y:S01]  /*1afe0*/  LDC R31, c[0x0][0x278] ;  /* 0x00009e00ff1f7b82 */ /* 0x000e620000000800 */
[----:B------:R-:W-:Y:S01]  /*1aff0*/  LEA.HI.X.SX32 R5, R0, R19, 0x1, P1 ;  /* 0x0000001300057211 */ /* 0x000fe200008f0eff */
[----:B----4-:R-:W-:Y:S01]  /*1b000*/  IMAD R0, R15, 0x2, R2 ;  /* 0x000000020f007824 */ /* 0x010fe200078e0202 */
[----:B------:R-:W-:Y:S01]  /*1b010*/  PRMT R9, R32, 0x7632, R9 ;  /* 0x0000763220097816 */ /* 0x000fe20000000009 */
[----:B------:R-:W-:Y:S04]  /*1b020*/  STG.E.U16 desc[UR60][R10.64], R35 ;  /* 0x000000230a007986 */ /* 0x000fe8000c10153c */
[----:B------:R-:W4:Y:S01]  /*1b030*/  LDC R15, c[0x0][0x278] ;  /* 0x00009e00ff0f7b82 */ /* 0x000f220000000800 */
[----:B--2---:R-:W-:-:S04]  /*1b040*/  LEA R6, P1, R2, R3, 0x1 ;  /* 0x0000000302067211 */ /* 0x004fc800078208ff */
[----:B------:R-:W-:Y:S02]  /*1b050*/  LEA.HI.X.SX32 R7, R2, R19, 0x1, P1 ;  /* 0x0000001302077211 */ /* 0x000fe400008f0eff */
[C---:B------:R-:W-:Y:S02]  /*1b060*/  LEA R8, P1, R0.reuse, R3, 0x1 ;  /* 0x0000000300087211 */ /* 0x040fe400078208ff */
[----:B---3--:R-:W-:Y:S01]  /*1b070*/  LEA R2, R21, R0, 0x1 ;  /* 0x0000000015027211 */ /* 0x008fe200078e08ff */
[----:B------:R2:W-:Y:S01]  /*1b080*/  STG.E.U16 desc[UR60][R4.64], R9 ;  /* 0x0000000904007986 */ /* 0x0005e2000c10153c */
[----:B------:R-:W3:Y:S01]  /*1b090*/  LDC R21, c[0x0][0x278] ;  /* 0x00009e00ff157b82 */ /* 0x000ee20000000800 */
[----:B--2---:R-:W-:Y:S02]  /*1b0a0*/  LEA.HI.X.SX32 R9, R0, R19, 0x1, P1 ;  /* 0x0000001300097211 */ /* 0x004fe400008f0eff */
[----:B0-----:R-:W-:Y:S01]  /*1b0b0*/  IMAD R0, R13, 0x2, R2 ;  /* 0x000000020d007824 */ /* 0x001fe200078e0202 */
[----:B------:R-:W-:-:S04]  /*1b0c0*/  LEA R12, P1, R2, R3, 0x1 ;  /* 0x00000003020c7211 */ /* 0x000fc800078208ff */
[----:B------:R-:W-:Y:S01]  /*1b0d0*/  LEA.HI.X.SX32 R13, R2, R19, 0x1, P1 ;  /* 0x00000013020d7211 */ /* 0x000fe200008f0eff */
[----:B-----5:R-:W-:Y:S01]  /*1b0e0*/  IMAD R2, R23, 0x2, R0 ;  /* 0x0000000217027824 */ /* 0x020fe200078e0200 */
[C---:B------:R-:W-:Y:S01]  /*1b0f0*/  LEA R4, P1, R0.reuse, R3, 0x1 ;  /* 0x0000000300047211 */ /* 0x040fe200078208ff */
[----:B------:R-:W0:Y:S02]  /*1b100*/  LDC R23, c[0x0][0x278] ;  /* 0x00009e00ff177b82 */ /* 0x000e240000000800 */
[----:B-1----:R-:W-:Y:S01]  /*1b110*/  IMAD R14, R25, 0x2, R2 ;  /* 0x00000002190e7824 */ /* 0x002fe200078e0202 */
[----:B------:R1:W-:Y:S01]  /*1b120*/  STG.E.U16 desc[UR60][R6.64], R20 ;  /* 0x0000001406007986 */ /* 0x0003e2000c10153c */
[----:B------:R-:W-:-:S04]  /*1b130*/  LEA.HI.X.SX32 R5, R0, R19, 0x1, P1 ;  /* 0x0000001300057211 */ /* 0x000fc800008f0eff */
[----:B------:R-:W2:Y:S01]  /*1b140*/  LDC R25, c[0x0][0x278] ;  /* 0x00009e00ff197b82 */ /* 0x000ea20000000800 */
[----:B------:R-:W-:Y:S02]  /*1b150*/  PRMT R22, R34, 0x7632, R22 ;  /* 0x0000763222167816 */ /* 0x000fe40000000016 */
[C---:B-1----:R-:W-:Y:S02]  /*1b160*/  LEA R6, P1, R14.reuse, R3, 0x1 ;  /* 0x000000030e067211 */ /* 0x042fe400078208ff */
[----:B------:R-:W-:Y:S02]  /*1b170*/  PRMT R24, R35, 0x7632, R24 ;  /* 0x0000763223187816 */ /* 0x000fe40000000018 */
[----:B------:R-:W-:Y:S01]  /*1b180*/  LEA.HI.X.SX32 R7, R14, R19, 0x1, P1 ;  /* 0x000000130e077211 */ /* 0x000fe200008f0eff */
[----:B----4-:R-:W-:Y:S02]  /*1b190*/  IMAD R14, R15, 0x2, R14 ;  /* 0x000000020f0e7824 */ /* 0x010fe400078e020e */
[----:B------:R-:W1:Y:S01]  /*1b1a0*/  LDC R15, c[0x0][0x278] ;  /* 0x00009e00ff0f7b82 */ /* 0x000e620000000800 */
[----:B------:R4:W-:Y:S01]  /*1b1b0*/  STG.E.U16 desc[UR60][R8.64], R22 ;  /* 0x0000001608007986 */ /* 0x0009e2000c10153c */
[----:B------:R-:W-:-:S03]  /*1b1c0*/  LEA R10, P3, R2, R3, 0x1 ;  /* 0x00000003020a7211 */ /* 0x000fc600078608ff */
[----:B------:R5:W-:Y:S01]  /*1b1d0*/  STG.E.U16 desc[UR60][R12.64], R24 ;  /* 0x000000180c007986 */ /* 0x000be2000c10153c */
[----:B---3--:R-:W-:Y:S02]  /*1b1e0*/  IMAD R0, R21, 0x2, R14 ;  /* 0x0000000215007824 */ /* 0x008fe400078e020e */
[----:B------:R-:W3:Y:S01]  /*1b1f0*/  LDC R21, c[0x0][0x278] ;  /* 0x00009e00ff157b82 */ /* 0x000ee20000000800 */
[----:B------:R-:W-:Y:S02]  /*1b200*/  LEA.HI.X.SX32 R11, R2, R19, 0x1, P3 ;  /* 0x00000013020b7211 */ /* 0x000fe400018f0eff */
[----:B----4-:R-:W-:-:S05]  /*1b210*/  LEA R8, P1, R14, R3, 0x1 ;  /* 0x000000030e087211 */ /* 0x010fca00078208ff */
[----:B-----5:R-:W4:Y:S01]  /*1b220*/  LDC R13, c[0x0][0x278] ;  /* 0x00009e00ff0d7b82 */ /* 0x020f220000000800 */
[----:B------:R5:W-:Y:S01]  /*1b230*/  STG.E.U16 desc[UR60][R4.64], R140 ;  /* 0x0000008c04007986 */ /* 0x000be2000c10153c */
[----:B------:R-:W-:Y:S02]  /*1b240*/  LEA.HI.X.SX32 R9, R14, R19, 0x1, P1 ;  /* 0x000000130e097211 */ /* 0x000fe400008f0eff */
[----:B0-----:R-:W-:Y:S01]  /*1b250*/  LEA R2, R23, R0, 0x1 ;  /* 0x0000000017027211 */ /* 0x001fe200078e08ff */
[----:B------:R0:W-:Y:S03]  /*1b260*/  STG.E.U16 desc[UR60][R10.64], R141 ;  /* 0x0000008d0a007986 */ /* 0x0001e6000c10153c */
[----:B------:R-:W3:Y:S01]  /*1b270*/  LDC R23, c[0x0][0x278] ;  /* 0x00009e00ff177b82 */ /* 0x000ee20000000800 */
[----:B------:R0:W-:Y:S01]  /*1b280*/  STG.E.U16 desc[UR60][R6.64], R142 ;  /* 0x0000008e06007986 */ /* 0x0001e2000c10153c */
[----:B-----5:R-:W-:-:S04]  /*1b290*/  LEA R4, P1, R0, R3, 0x1 ;  /* 0x0000000300047211 */ /* 0x020fc800078208ff */
[----:B------:R-:W-:Y:S01]  /*1b2a0*/  LEA.HI.X.SX32 R5, R0, R19, 0x1, P1 ;  /* 0x0000001300057211 */ /* 0x000fe200008f0eff */
[----:B--2---:R-:W-:Y:S01]  /*1b2b0*/  IMAD R0, R25, 0x2, R2 ;  /* 0x0000000219007824 */ /* 0x004fe200078e0202 */
        /* <DEDUP_REMOVED lines=8> */
[----:B------:R-:W2:Y:S01]  /*1b340*/  LDC R15, c[0x0][0x278] ;  /* 0x00009e00ff0f7b82 */ /* 0x000ea20000000800 */
[----:B------:R-:W-:-:S02]  /*1b350*/  PRMT R20, R141, 0x7632, R20 ;  /* 0x000076328d147816 */ /* 0x000fc40000000014 */
[----:B-1----:R-:W-:Y:S01]  /*1b360*/  LEA.HI.X.SX32 R11, R0, R19, 0x1, P1 ;  /* 0x00000013000b7211 */ /* 0x002fe200008f0eff */
[----:B----4-:R-:W-:Y:S01]  /*1b370*/  IMAD R0, R13, 0x2, R2 ;  /* 0x000000020d007824 */ /* 0x010fe200078e0202 */
[----:B------:R-:W-:-:S04]  /*1b380*/  LEA R12, P1, R2, R3, 0x1 ;  /* 0x00000003020c7211 */ /* 0x000fc800078208ff */
[----:B------:R-:W-:Y:S01]  /*1b390*/  LEA.HI.X.SX32 R13, R2, R19, 0x1, P1 ;  /* 0x00000013020d7211 */ /* 0x000fe200008f0eff */
[----:B---3--:R-:W-:Y:S01]  /*1b3a0*/  IMAD R2, R21, 0x2, R0 ;  /* 0x0000000215027824 */ /* 0x008fe200078e0200 */
[C---:B------:R-:W-:Y:S01]  /*1b3b0*/  LEA R4, P1, R0.reuse, R3, 0x1 ;  /* 0x0000000300047211 */ /* 0x040fe200078208ff */
[----:B------:R-:W1:Y:S02]  /*1b3c0*/  LDC R21, c[0x0][0x278] ;  /* 0x00009e00ff157b82 */ /* 0x000e640000000800 */
[----:B------:R-:W-:Y:S01]  /*1b3d0*/  IMAD R14, R23, 0x2, R2 ;  /* 0x00000002170e7824 */ /* 0x000fe200078e0202 */
[----:B------:R3:W-:Y:S01]  /*1b3e0*/  STG.E.U16 desc[UR60][R6.64], R20 ;  /* 0x0000001406007986 */ /* 0x0007e2000c10153c */
[----:B------:R-:W-:-:S04]  /*1b3f0*/  LEA.HI.X.SX32 R5, R0, R19, 0x1, P1 ;  /* 0x0000001300057211 */ /* 0x000fc800008f0eff */
[----:B------:R-:W4:Y:S01]  /*1b400*/  LDC R23, c[0x0][0x278] ;  /* 0x00009e00ff177b82 */ /* 0x000f220000000800 */
[----:B------:R-:W-:Y:S02]  /*1b410*/  PRMT R22, R142, 0x7632, R22 ;  /* 0x000076328e167816 */ /* 0x000fe40000000016 */
[----:B------:R-:W-:Y:S02]  /*1b420*/  PRMT R24, R143, 0x7632, R24 ;  /* 0x000076328f187816 */ /* 0x000fe40000000018 */
[----:B---3--:R-:W-:-:S04]  /*1b430*/  LEA R6, P1, R14, R3, 0x1 ;  /* 0x000000030e067211 */ /* 0x008fc800078208ff */
[----:B------:R-:W-:Y:S02]  /*1b440*/  LEA.HI.X.SX32 R7, R14, R19, 0x1, P1 ;  /* 0x000000130e077211 */ /* 0x000fe400008f0eff */
[----:B0-----:R-:W-:Y:S02]  /*1b450*/  LEA R14, R25, R14, 0x1 ;  /* 0x0000000e190e7211 */ /* 0x001fe400078e08ff */
[----:B------:R-:W0:Y:S01]  /*1b460*/  LDC R25, c[0x0][0x278] ;  /* 0x00009e00ff197b82 */ /* 0x000e220000000800 */
[----:B------:R3:W-:Y:S04]  /*1b470*/  STG.E.U16 desc[UR60][R10.64], R22 ;  /* 0x000000160a007986 */ /* 0x0007e8000c10153c */
[----:B------:R5:W-:Y:S01]  /*1b480*/  STG.E.U16 desc[UR60][R12.64], R24 ;  /* 0x000000180c007986 */ /* 0x000be2000c10153c */
[----:B------:R-:W-:Y:S01]  /*1b490*/  LEA R8, P3, R2, R3, 0x1 ;  /* 0x0000000302087211 */ /* 0x000fe200078608ff */
[----:B--2---:R-:W-:-:S02]  /*1b4a0*/  IMAD R0, R15, 0x2, R14 ;  /* 0x000000020f007824 */ /* 0x004fc400078e020e */
[----:B------:R-:W2:Y:S01]  /*1b4b0*/  LDC R15, c[0x0][0x278] ;  /* 0x00009e00ff0f7b82 */ /* 0x000ea20000000800 */
[----:B------:R-:W-:Y:S02]  /*1b4c0*/  LEA.HI.X.SX32 R9, R2, R19, 0x1, P3 ;  /* 0x0000001302097211 */ /* 0x000fe400018f0eff */
[----:B---3--:R-:W-:-:S05]  /*1b4d0*/  LEA R10, P1, R14, R3, 0x1 ;  /* 0x000000030e0a7211 */ /* 0x008fca00078208ff */
[----:B-----5:R-:W3:Y:S01]  /*1b4e0*/  LDC R13, c[0x0][0x278] ;  /* 0x00009e00ff0d7b82 */ /* 0x020ee20000000800 */
[----:B------:R5:W-:Y:S01]  /*1b4f0*/  STG.E.U16 desc[UR60][R4.64], R36 ;  /* 0x0000002404007986 */ /* 0x000be2000c10153c */
[----:B------:R-:W-:Y:S01]  /*1b500*/  LEA.HI.X.SX32 R11, R14, R19, 0x1, P1 ;  /* 0x000000130e0b7211 */ /* 0x000fe200008f0eff */
[----:B-1----:R-:W-:Y:S02]  /*1b510*/  IMAD R2, R21, 0x2, R0 ;  /* 0x0000000215027824 */ /* 0x002fe400078e0200 */
[----:B------:R1:W-:Y:S03]  /*1b520*/  STG.E.U16 desc[UR60][R8.64], R37 ;  /* 0x0000002508007986 */ /* 0x0003e6000c10153c */
[----:B------:R-:W2:Y:S01]  /*1b530*/  LDC R21, c[0x0][0x278] ;  /* 0x00009e00ff157b82 */ /* 0x000ea20000000800 */
        /* <DEDUP_REMOVED lines=15> */
[----:B---3--:R-:W-:Y:S01]  /*1b630*/  IMAD R0, R13, 0x2, R2 ;  /* 0x000000020d007824 */ /* 0x008fe200078e0202 */
[----:B------:R-:W-:-:S04]  /*1b640*/  LEA R12, P1, R2, R3, 0x1 ;  /* 0x00000003020c7211 */ /* 0x000fc800078208ff */
[----:B--2---:R-:W-:Y:S02]  /*1b650*/  LEA R14, R15, R0, 0x1 ;  /* 0x000000000f0e7211 */ /* 0x004fe400078e08ff */
[----:B------:R-:W0:Y:S01]  /*1b660*/  LDC R15, c[0x0][0x278] ;  /* 0x00009e00ff0f7b82 */ /* 0x000e220000000800 */
[----:B------:R-:W-:Y:S02]  /*1b670*/  LEA.HI.X.SX32 R13, R2, R19, 0x1, P1 ;  /* 0x00000013020d7211 */ /* 0x000fe400008f0eff */
[----:B------:R-:W-:Y:S01]  /*1b680*/  LEA R10, P3, R0, R3, 0x1 ;  /* 0x00000003000a7211 */ /* 0x000fe200078608ff */
[----:B------:R-:W-:Y:S01]  /*1b690*/  IMAD R2, R21, 0x2, R14 ;  /* 0x0000000215027824 */ /* 0x000fe200078e020e */
[----:B------:R-:W-:Y:S01]  /*1b6a0*/  PRMT R22, R38, 0x7632, R22 ;  /* 0x0000763226167816 */ /* 0x000fe20000000016 */
[----:B------:R2:W-:Y:S01]  /*1b6b0*/  STG.E.U16 desc[UR60][R6.64], R20 ;  /* 0x0000001406007986 */ /* 0x0005e2000c10153c */
[----:B------:R-:W-:Y:S02]  /*1b6c0*/  LEA.HI.X.SX32 R11, R0, R19, 0x1, P3 ;  /* 0x00000013000b7211 */ /* 0x000fe400018f0eff */
[----:B------:R-:W-:Y:S01]  /*1b6d0*/  PRMT R24, R39, 0x7632, R24 ;  /* 0x0000763227187816 */ /* 0x000fe20000000018 */
[----:B------:R-:W-:Y:S01]  /*1b6e0*/  STG.E.U16 desc[UR60][R8.64], R22 ;  /* 0x0000001608007986 */ /* 0x000fe2000c10153c */
[----:B------:R-:W-:-:S02]  /*1b6f0*/  LEA R4, P1, R14, R3, 0x1 ;  /* 0x000000030e047211 */ /* 0x000fc400078208ff */
[C---:B--2---:R-:W-:Y:S01]  /*1b700*/  LEA R6, P3, R2.reuse, R3, 0x1 ;  /* 0x0000000302067211 */ /* 0x044fe200078608ff */
[----:B------:R2:W-:Y:S03]  /*1b710*/  STG.E.U16 desc[UR60][R12.64], R24 ;  /* 0x000000180c007986 */ /* 0x0005e6000c10153c */
[-C--:B------:R-:W-:Y:S01]  /*1b720*/  LEA.HI.X.SX32 R7, R2, R19.reuse, 0x1, P3 ;  /* 0x0000001302077211 */ /* 0x080fe200018f0eff */
[----:B-1----:R-:W-:Y:S01]  /*1b730*/  IMAD R2, R23, 0x2, R2 ;  /* 0x0000000217027824 */ /* 0x002fe200078e0202 */
[----:B------:R-:W-:Y:S01]  /*1b740*/  LEA.HI.X.SX32 R5, R14, R19, 0x1, P1 ;  /* 0x000000130e057211 */ /* 0x000fe200008f0eff */
[----:B--2---:R-:W1:Y:S03]  /*1b750*/  LDC R13, c[0x0][0x278] ;  /* 0x00009e00ff0d7b82 */ /* 0x004e660000000800 */
[C---:B------:R-:W-:Y:S01]  /*1b760*/  LEA R8, P1, R2.reuse, R3, 0x1 ;  /* 0x0000000302087211 */ /* 0x040fe200078208ff */
[----:B----4-:R-:W-:Y:S01]  /*1b770*/  IMAD R0, R25, 0x2, R2 ;  /* 0x0000000219007824 */ /* 0x010fe200078e0202 */
[----:B------:R-:W-:Y:S02]  /*1b780*/  STG.E.U16 desc[UR60][R10.64], R40 ;  /* 0x000000280a007986 */ /* 0x000fe4000c10153c */
[----:B------:R-:W-:-:S02]  /*1b790*/  LEA.HI.X.SX32 R9, R2, R19, 0x1, P1 ;  /* 0x0000001302097211 */ /* 0x000fc400008f0eff */
[----:B------:R-:W2:Y:S01]  /*1b7a0*/  LDS.128 R20, [R18] ;  /* 0x0000000012147984 */ /* 0x000ea20000000c00 */
[----:B------:R-:W3:Y:S01]  /*1b7b0*/  LDC R25, c[0x0][0x278] ;  /* 0x00009e00ff197b82 */ /* 0x000ee20000000800 */
[----:B0-----:R-:W-:Y:S02]  /*1b7c0*/  IMAD R2, R15, 0x2, R0 ;  /* 0x000000020f027824 */ /* 0x001fe400078e0200 */
[----:B------:R0:W-:Y:S05]  /*1b7d0*/  STG.E.U16 desc[UR60][R4.64], R41 ;  /* 0x0000002904007986 */ /* 0x0001ea000c10153c */
[----:B------:R-:W4:Y:S01]  /*1b7e0*/  LDC R15, c[0x0][0x278] ;  /* 0x00009e00ff0f7b82 */ /* 0x000f220000000800 */
[----:B------:R5:W-:Y:S01]  /*1b7f0*/  STG.E.U16 desc[UR60][R6.64], R42 ;  /* 0x0000002a06007986 */ /* 0x000be2000c10153c */
[----:B0-----:R-:W-:-:S04]  /*1b800*/  LEA R4, P1, R0, R3, 0x1 ;  /* 0x0000000300047211 */ /* 0x001fc800078208ff */
[----:B------:R-:W-:Y:S01]  /*1b810*/  LEA.HI.X.SX32 R5, R0, R19, 0x1, P1 ;  /* 0x0000001300057211 */ /* 0x000fe200008f0eff */
[----:B------:R-:W-:Y:S01]  /*1b820*/  IMAD R0, R27, 0x2, R2 ;  /* 0x000000021b007824 */ /* 0x000fe200078e0202 */
[----:B-----5:R-:W-:Y:S01]  /*1b830*/  LEA R6, P1, R2, R3, 0x1 ;  /* 0x0000000302067211 */ /* 0x020fe200078208ff */
[----:B------:R-:W0:Y:S01]  /*1b840*/  LDC R27, c[0x0][0x278] ;  /* 0x00009e00ff1b7b82 */ /* 0x000e220000000800 */
[----:B------:R-:W-:Y:S02]  /*1b850*/  PRMT R11, R40, 0x7632, R11 ;  /* 0x00007632280b7816 */ /* 0x000fe4000000000b */
[----:B------:R-:W-:Y:S02]  /*1b860*/  LEA.HI.X.SX32 R7, R2, R19, 0x1, P1 ;  /* 0x0000001302077211 */ /* 0x000fe400008f0eff */
[----:B------:R-:W-:Y:S02]  /*1b870*/  LEA R10, P1, R0, R3, 0x1 ;  /* 0x00000003000a7211 */ /* 0x000fe400078208ff */
[----:B------:R-:W-:Y:S01]  /*1b880*/  LEA R2, R29, R0, 0x1 ;  /* 0x000000001d027211 */ /* 0x000fe200078e08ff */
[----:B------:R-:W-:Y:S01]  /*1b890*/  STG.E.U16 desc[UR60][R8.64], R43 ;  /* 0x0000002b08007986 */ /* 0x000fe2000c10153c */
[----:B------:R-:W5:Y:S03]  /*1b8a0*/  LDC R29, c[0x0][0x278] ;  /* 0x00009e00ff1d7b82 */ /* 0x000f660000000800 */
[----:B------:R2:W-:Y:S01]  /*1b8b0*/  STG.E.U16 desc[UR60][R4.64], R11 ;  /* 0x0000000b04007986 */ /* 0x0005e2000c10153c */
[----:B------:R-:W-:-:S02]  /*1b8c0*/  PRMT R14, R41, 0x7632, R14 ;  /* 0x00007632290e7816 */ /* 0x000fc4000000000e */
[----:B--2---:R-:W-:Y:S01]  /*1b8d0*/  LEA.HI.X.SX32 R11, R0, R19, 0x1, P1 ;  /* 0x00000013000b7211 */ /* 0x004fe200008f0eff */
[----:B-1----:R-:W-:Y:S01]  /*1b8e0*/  IMAD R0, R13, 0x2, R2 ;  /* 0x000000020d007824 */ /* 0x002fe200078e0202 */
[----:B------:R-:W-:-:S04]  /*1b8f0*/  LEA R12, P1, R2, R3, 0x1 ;  /* 0x00000003020c7211 */ /* 0x000fc800078208ff */
[----:B------:R-:W-:Y:S01]  /*1b900*/  LEA.HI.X.SX32 R13, R2, R19, 0x1, P1 ;  /* 0x00000013020d7211 */ /* 0x000fe200008f0eff */
[----:B---3--:R-:W-:Y:S01]  /*1b910*/  IMAD R2, R25, 0x2, R0 ;  /* 0x0000000219027824 */ /* 0x008fe200078e0200 */
[C---:B------:R-:W-:Y:S01]  /*1b920*/  LEA R4, P1, R0.reuse, R3, 0x1 ;  /* 0x0000000300047211 */ /* 0x040fe200078208ff */
[----:B------:R-:W1:Y:S01]  /*1b930*/  LDC R25, c[0x0][0x278] ;  /* 0x00009e00ff197b82 */ /* 0x000e620000000800 */
[----:B------:R2:W-:Y:S02]  /*1b940*/  STG.E.U16 desc[UR60][R6.64], R14 ;  /* 0x0000000e06007986 */ /* 0x0005e4000c10153c */
[----:B------:R-:W-:Y:S01]  /*1b950*/  LEA.HI.X.SX32 R5, R0, R19, 0x1, P1 ;  /* 0x0000001300057211 */ /* 0x000fe200008f0eff */
[----:B----4-:R-:W-:-:S04]  /*1b960*/  IMAD R0, R15, 0x2, R2 ;  /* 0x000000020f007824 */ /* 0x010fc800078e0202 */
[----:B------:R-:W3:Y:S01]  /*1b970*/  LDC R15, c[0x0][0x278] ;  /* 0x00009e00ff0f7b82 */ /* 0x000ee20000000800 */
[----:B------:R-:W-:Y:S02]  /*1b980*/  PRMT R24, R42, 0x7632, R24 ;  /* 0x000076322a187816 */ /* 0x000fe40000000018 */
[-C--:B--2---:R-:W-:Y:S02]  /*1b990*/  LEA R6, P1, R2, R3.reuse, 0x1 ;  /* 0x0000000302067211 */ /* 0x084fe400078208ff */
[----:B------:R-:W-:Y:S02]  /*1b9a0*/  LEA R8, P3, R0, R3, 0x1 ;  /* 0x0000000300087211 */ /* 0x000fe400078608ff */
[-C--:B------:R-:W-:Y:S01]  /*1b9b0*/  LEA.HI.X.SX32 R7, R2, R19.reuse, 0x1, P1 ;  /* 0x0000001302077211 */ /* 0x080fe200008f0eff */
[----:B0-----:R-:W-:Y:S01]  /*1b9c0*/  IMAD R2, R27, 0x2, R0 ;  /* 0x000000021b027824 */ /* 0x001fe200078e0200 */
[----:B------:R0:W-:Y:S01]  /*1b9d0*/  STG.E.U16 desc[UR60][R10.64], R24 ;  /* 0x000000180a007986 */ /* 0x0001e2000c10153c */
[----:B------:R-:W-:-:S02]  /*1b9e0*/  LEA.HI.X.SX32 R9, R0, R19, 0x1, P3 ;  /* 0x0000001300097211 */ /* 0x000fc400018f0eff */
[----:B-----5:R-:W-:Y:S01]  /*1b9f0*/  IMAD R0, R29, 0x2, R2 ;  /* 0x000000021d007824 */ /* 0x020fe200078e0202 */
[----:B------:R-:W-:Y:S02]  /*1ba00*/  PRMT R26, R43, 0x7632, R26 ;  /* 0x000076322b1a7816 */ /* 0x000fe4000000001a */
[----:B0-----:R-:W-:-:S03]  /*1ba10*/  LEA R10, P1, R2, R3, 0x1 ;  /* 0x00000003020a7211 */ /* 0x001fc600078208ff */
[----:B------:R0:W-:Y:S01]  /*1ba20*/  STG.E.U16 desc[UR60][R12.64], R26 ;  /* 0x0000001a0c007986 */ /* 0x0001e2000c10153c */
[----:B------:R-:W-:Y:S02]  /*1ba30*/  LEA.HI.X.SX32 R11, R2, R19, 0x1, P1 ;  /* 0x00000013020b7211 */ /* 0x000fe400008f0eff */
[----:B------:R-:W-:Y:S01]  /*1ba40*/  LEA R2, R31, R0, 0x1 ;  /* 0x000000001f027211 */ /* 0x000fe200078e08ff */
[----:B------:R2:W-:Y:S04]  /*1ba50*/  STG.E.U16 desc[UR60][R4.64], R20 ;  /* 0x0000001404007986 */ /* 0x0005e8000c10153c */
[----:B-1----:R-:W-:Y:S01]  /*1ba60*/  IMAD R14, R25, 0x2, R2 ;  /* 0x00000002190e7824 */ /* 0x002fe200078e0202 */
[C---:B0-----:R-:W-:Y:S01]  /*1ba70*/  LEA R12, P1, R0.reuse, R3, 0x1 ;  /* 0x00000003000c7211 */ /* 0x041fe200078208ff */
[----:B------:R0:W-:Y:S03]  /*1ba80*/  STG.E.U16 desc[UR60][R6.64], R21 ;  /* 0x0000001506007986 */ /* 0x0001e6000c10153c */
[----:B------:R-:W-:Y:S01]  /*1ba90*/  LEA.HI.X.SX32 R13, R0, R19, 0x1, P1 ;  /* 0x00000013000d7211 */ /* 0x000fe200008f0eff */
[----:B------:R3:W-:Y:S01]  /*1baa0*/  STG.E.U16 desc[UR60][R8.64], R22 ;  /* 0x0000001608007986 */ /* 0x0007e2000c10153c */
[----:B--2---:R-:W-:-:S04]  /*1bab0*/  LEA R4, P1, R2, R3, 0x1 ;  /* 0x0000000302047211 */ /* 0x004fc800078208ff */
[----:B------:R-:W-:Y:S02]  /*1bac0*/  LEA.HI.X.SX32 R5, R2, R19, 0x1, P1 ;  /* 0x0000001302057211 */ /* 0x000fe400008f0eff */
[-C--:B------:R-:W-:Y:S02]  /*1bad0*/  LEA R2, P1, R14, R3.reuse, 0x1 ;  /* 0x000000030e027211 */ /* 0x080fe400078208ff */
[----:B0-----:R-:W-:Y:S01]  /*1bae0*/  PRMT R7, R20, 0x7632, R7 ;  /* 0x0000763214077816 */ /* 0x001fe20000000007 */
[----:B---3--:R-:W-:Y:S01]  /*1baf0*/  IMAD R8, R15, 0x2, R14 ;  /* 0x000000020f087824 */ /* 0x008fe200078e020e */
[----:B------:R-:W-:Y:S01]  /*1bb00*/  PRMT R18, R21, 0x7632, R18 ;  /* 0x0000763215127816 */ /* 0x000fe20000000012 */
[----:B------:R-:W-:Y:S03]  /*1bb10*/  STG.E.U16 desc[UR60][R10.64], R23 ;  /* 0x000000170a007986 */ /* 0x000fe6000c10153c */
[----:B------:R-:W-:Y:S01]  /*1bb20*/  LEA R6, P3, R8, R3, 0x1 ;  /* 0x0000000308067211 */ /* 0x000fe200078608ff */
[----:B------:R0:W-:Y:S01]  /*1bb30*/  STG.E.U16 desc[UR60][R12.64], R7 ;  /* 0x000000070c007986 */ /* 0x0001e2000c10153c */
[----:B------:R-:W-:-:S02]  /*1bb40*/  PRMT R24, R22, 0x7632, R24 ;  /* 0x0000763216187816 */ /* 0x000fc40000000018 */
[-C--:B------:R-:W-:Y:S02]  /*1bb50*/  LEA.HI.X.SX32 R3, R14, R19.reuse, 0x1, P1 ;  /* 0x000000130e037211 */ /* 0x080fe400008f0eff */
[----:B------:R-:W-:Y:S01]  /*1bb60*/  PRMT R20, R23, 0x7632, R20 ;  /* 0x0000763217147816 */ /* 0x000fe20000000014 */
[----:B------:R1:W-:Y:S01]  /*1bb70*/  STG.E.U16 desc[UR60][R4.64], R18 ;  /* 0x0000001204007986 */ /* 0x0003e2000c10153c */
[----:B0-----:R-:W-:-:S03]  /*1bb80*/  LEA.HI.X.SX32 R7, R8, R19, 0x1, P3 ;  /* 0x0000001308077211 */ /* 0x001fc600018f0eff */
[----:B------:R1:W-:Y:S04]  /*1bb90*/  STG.E.U16 desc[UR60][R2.64], R24 ;  /* 0x0000001802007986 */ /* 0x0003e8000c10153c */
[----:B------:R1:W-:Y:S01]  /*1bba0*/  STG.E.U16 desc[UR60][R6.64], R20 ;  /* 0x0000001406007986 */ /* 0x0003e2000c10153c */
[----:B------:R-:W-:Y:S02]  /*1bbb0*/  FSEL R0, R159, -INF , P2 ;  /* 0xff8000009f007808 */ /* 0x000fe40001000000 */
[----:B------:R-:W-:-:S03]  /*1bbc0*/  FSEL R9, R158, -INF , P5 ;  /* 0xff8000009e097808 */ /* 0x000fc60002800000 */
[----:B------:R-:W-:Y:S02]  /*1bbd0*/  FFMA R8, R0, 0.69314718246459960938, R17 ;  /* 0x3f31721800087823 */ /* 0x000fe40000000011 */
[----:B------:R-:W-:Y:S01]  /*1bbe0*/  FFMA R9, R9, 0.69314718246459960938, R16 ;  /* 0x3f31721809097823 */ /* 0x000fe20000000010 */
[----:B------:R-:W-:Y:S08]  /*1bbf0*/  BAR.SYNC.DEFER_BLOCKING 0x0 ;  /* 0x0000000000007b1d */ /* 0x000ff00000010000 */
[----:B------:R-:W0:Y:S01]  /*1bc00*/  LDC R0, c[0x0][0x27c] ;  /* 0x00009f00ff007b82 */ /* 0x000e220000000800 */
[----:B------:R1:W-:Y:S07]  /*1bc10*/  STS.64 [R157], R8 ;  /* 0x000000089d007388 */ /* 0x0003ee0000000a00 */
[----:B------:R-:W-:Y:S06]  /*1bc20*/  BAR.SYNC.DEFER_BLOCKING 0x0 ;  /* 0x0000000000007b1d */ /* 0x000fec0000010000 */
[----:B------:R-:W-:Y:S05]  /*1bc30*/  @P0 EXIT ;  /* 0x000000000000094d */ /* 0x000fea0003800000 */
[----:B-1----:R-:W2:Y:S01]  /*1bc40*/  LDL.LU R157, [R1+0x208] ;  /* 0x00020800019d7983 */ /* 0x002ea20000300800 */
[----:B------:R-:W1:Y:S01]  /*1bc50*/  LDC.64 R6, c[0x0][0x230] ;  /* 0x00008c00ff067b82 */ /* 0x000e620000000a00 */
[----:B0-----:R-:W-:Y:S02]  /*1bc60*/  IMAD R0, R150, R0, RZ ;  /* 0x0000000096007224 */ /* 0x001fe400078e02ff */
[----:B------:R-:W-:Y:S02]  /*1bc70*/  IMAD.SHL.U32 R2, R148, 0x4, RZ ;  /* 0x0000000494027824 */ /* 0x000fe400078e00ff */
[C---:B------:R-:W-:Y:S02]  /*1bc80*/  IMAD.SHL.U32 R3, R0.reuse, 0x4, RZ ;  /* 0x0000000400037824 */ /* 0x040fe400078e00ff */
[----:B------:R-:W-:-:S04]  /*1bc90*/  IMAD.HI R0, R0, 0x4, RZ ;  /* 0x0000000400007827 */ /* 0x000fc800078e02ff */
[----:B------:R-:W-:Y:S01]  /*1bca0*/  IMAD.HI R4, R148, 0x4, RZ ;  /* 0x0000000494047827 */ /* 0x000fe200078e02ff */
[----:B-1----:R-:W-:-:S04]  /*1bcb0*/  IADD3 R2, P0, P1, R2, R6, R3 ;  /* 0x0000000602027210 */ /* 0x002fc8000791e003 */
[----:B------:R-:W-:Y:S01]  /*1bcc0*/  IADD3.X R3, R4, R7, R0, P0, P1 ;  /* 0x0000000704037210 */ /* 0x000fe200007e2400 */
[----:B--2---:R-:W0:Y:S04]  /*1bcd0*/  LDS R5, [R157] ;  /* 0x000000009d057984 */ /* 0x004e280000000800 */
[----:B0-----:R-:W-:Y:S01]  /*1bce0*/  STG.E desc[UR60][R2.64], R5 ;  /* 0x0000000502007986 */ /* 0x001fe2000c10193c */
[----:B------:R-:W-:Y:S05]  /*1bcf0*/  EXIT ;  /* 0x000000000000794d */ /* 0x000fea0003800000 */
.L_x_2:
[----:B------:R-:W-:-:S00]  /*1bd00*/  BRA `(.L_x_2) ;  /* 0xfffffffc00fc7947 */ /* 0x000fc0000383ffff */
[----:B------:R-:W-:-:S00]  /*1bd10*/  NOP ;  /* 0x0000000000007918 */ /* 0x000fc00000000000 */
        /* <DEDUP_REMOVED lines=14> */
.L_x_3:


//--------------------- .nv.global.init           --------------------------
	.section	.nv.global.init,"aw",@progbits
.nv.global.init:
	.type		_$_str,@object
	.size		_$_str,(.L_0 - _$_str)
_$_str:
        /*0000*/ 	.byte	0x5f, 0x5f, 0x43, 0x55, 0x44, 0x41, 0x5f, 0x46, 0x54, 0x5a, 0x00
.L_0:


//--------------------- .nv.shared.attn_fwd       --------------------------
	.section	.nv.shared.attn_fwd,"aw",@nobits
	.sectionflags	@""
	.align	16
	.zero		1024


//--------------------- .nv.shared.reserved.0     --------------------------
	.section	.nv.shared.reserved.0,"aw",@nobits
	.weak		__nv_reservedSMEM_offset_0_alias
	.size		__nv_reservedSMEM_offset_0_alias, 0, 0
	.other		__nv_reservedSMEM_offset_0_alias,@"STO_CUDA_RESERVED_SHARED STV_DEFAULT"
__nv_reservedSMEM_offset_0_alias:
	.zero		0


//--------------------- .nv.constant0.attn_fwd    --------------------------
	.section	.nv.constant0.attn_fwd,"a",@progbits
	.sectionflags	@""
	.align	4
.nv.constant0.attn_fwd:
	.zero		664


//--------------------- SYMBOLS --------------------------

	.type		.nv.reservedSmem.offset0,@object
	.size		.nv.reservedSmem.offset0,0x4
